	.target	sm_100a

	.elftype	@"ET_EXEC"


//--------------------- .note.nv.tkinfo           --------------------------
	.section	.note.nv.tkinfo,"",@"SHT_NOTE"
	.sectionflags	@"SHF_NOTE_NV_TKINFO"
	.tkinfo
        /*0018*/ 	.word	0x00000002
        /*0030*/ 	.string	""
        /*0030*/ 	.string	"ptxas"
        /*0030*/ 	.string	"Cuda compilation tools, release 13.0, V13.0.88"
        /*0030*/ 	.string	"Build cuda_13.0.r13.0/compiler.36424714_0"
        /*0030*/ 	.string	"-arch sm_100a -m 64 "



//--------------------- .note.nv.cuinfo           --------------------------
	.section	.note.nv.cuinfo,"",@"SHT_NOTE"
	.sectionflags	@"SHF_NOTE_NV_CUINFO"
        /*0018*/ 	.short	0x0002
        /*001a*/ 	.short	0x0064
        /*001c*/ 	.short	0x0082
	.zero		2


//--------------------- .nv.info                  --------------------------
	.section	.nv.info,"",@"SHT_CUDA_INFO"
	.align	4


	//----- nvinfo : EIATTR_REGCOUNT
	.align		4
        /*0000*/ 	.byte	0x04, 0x2f
        /*0002*/ 	.short	(.L_19 - .L_18)
	.align		4
.L_18:
        /*0004*/ 	.word	index@(_ZN7cutlass13device_kernelINS_4gemm6kernel13GemmUniversalIN4cute5tupleIJiiiiEEENS1_10collective13CollectiveMmaINS1_46MainloopSm100TmaUmmaWarpSpecializedBlockScaledILi2ELi2ELi1ENS5_IJNS4_1CILi1EEENSA_ILi4EEESB_EEEEENS5_IJNSA_ILi128EEENSA_ILi256EEESG_EEENS5_IJNS_12float_e2m1_tENS_13float_ue4m3_tEEEENS5_IJNS5_IJlSB_lEEENS4_6LayoutINS5_IJNS5_IJNS5_IJNSA_ILi32EEESC_EEEiEEENS5_IJNS5_IJNSA_ILi16EEESC_EEEiEEENS5_IJSB_iEEEEEENS5_IJSS_NS5_IJNS5_IJNSA_ILi0EEESB_EEENSA_ILi512EEEEEENS5_IJSV_iEEEEEEEEEEESK_S12_NS4_8TiledMMAINS4_8MMA_AtomIJNS4_17SM100_MMA_MXF4_SSISI_SI_fSJ_Li128ELi256ELi16ELNS4_4UMMA5MajorE0ELS17_0ELNS16_7ScaleInE0ELS18_0EEEEEENSM_INS5_IJSB_SB_SB_EEENS5_IJSV_SV_SV_EEEEENS5_IJNS4_10UnderscoreES1E_S1E_EEEEENS5_IJNS4_23SM90_TMA_LOAD_MULTICASTES1H_EEENS5_IJNS4_14ComposedLayoutINS4_7SwizzleILi3ELi4ELi3EEENS4_18smem_ptr_flag_bitsILi4EEENSM_INS5_IJNSA_ILi8EEESG_EEENS5_IJSG_SB_EEEEEEENSM_INS5_IJNS5_IJNS5_IJSO_SB_EEESR_EEESB_NS5_IJSB_SC_EEEEEENS5_IJNS5_IJNS5_IJSR_SX_EEESW_EEESV_NS5_IJSC_SX_EEEEEEEEEEEvNS4_8identityENS5_IJNS4_13SM90_TMA_LOADES24_EEENS5_IJS1S_NSM_INS5_IJNS5_IJNS5_IJSO_NSA_ILi2EEEEEESR_EEESB_S1V_EEENS5_IJS1Y_SV_NS5_IJSC_NSA_ILi1024EEEEEEEEEEEEEEvS23_EENS_8epilogue10collective18CollectiveEpilogueINS2G_23Sm100TmaWarpSpecializedILi4ELi2ELi64ELb1ELb0EEEJSH_NS5_IJNSM_ISF_SB_EENSM_INSA_ILi64EEESB_EEEEENS_10bfloat16_tESL_S2P_SL_NS2G_6fusion15FusionCallbacksIS2K_NS2Q_17LinearCombinationIS2P_fS2P_fLNS_15FloatRoundStyleE2EEESH_S2O_JEEENS4_5SM1004TMEM4LOAD26SM100_TMEM_LOAD_32dp32b64xES24_NS1J_IS1L_NS1M_ILi16EEENSM_INS5_IJS1O_S2M_EEENS5_IJS2M_SB_EEEEEEENS4_39AutoVectorizingCopyWithAssumedAlignmentILi128EEENS4_14SM90_TMA_STOREES34_S36_S36_EEEvvEEEEvNT_6ParamsE)
        /*0008*/ 	.word	0x000000ba


	//----- nvinfo : EIATTR_FRAME_SIZE
	.align		4
.L_19:
        /*000c*/ 	.byte	0x04, 0x11
        /*000e*/ 	.short	(.L_21 - .L_20)
	.align		4
.L_20:
        /*0010*/ 	.word	index@($__internal_2_$__cuda_sm10x_tcgen05_guardrail_trap_unallocated_columns_being_dealloced)
        /*0014*/ 	.word	0x00000000


	//----- nvinfo : EIATTR_FRAME_SIZE
	.align		4
.L_21:
        /*0018*/ 	.byte	0x04, 0x11
        /*001a*/ 	.short	(.L_23 - .L_22)
	.align		4
.L_22:
        /*001c*/ 	.word	index@($__internal_1_$__cuda_sm10x_tcgen05_guardrail_trap_phase_invalid_during_alloc)
        /*0020*/ 	.word	0x00000000


	//----- nvinfo : EIATTR_FRAME_SIZE
	.align		4
.L_23:
        /*0024*/ 	.byte	0x04, 0x11
        /*0026*/ 	.short	(.L_25 - .L_24)
	.align		4
.L_24:
        /*0028*/ 	.word	index@($__internal_0_$__cuda_sm10x_tcgen05_guardrail_trap_col_being_dealloced_not_returned_by_alloc)
        /*002c*/ 	.word	0x00000000


	//----- nvinfo : EIATTR_FRAME_SIZE
	.align		4
.L_25:
        /*0030*/ 	.byte	0x04, 0x11
        /*0032*/ 	.short	(.L_27 - .L_26)
	.align		4
.L_26:
        /*0034*/ 	.word	index@(_ZN7cutlass13device_kernelINS_4gemm6kernel13GemmUniversalIN4cute5tupleIJiiiiEEENS1_10collective13CollectiveMmaINS1_46MainloopSm100TmaUmmaWarpSpecializedBlockScaledILi2ELi2ELi1ENS5_IJNS4_1CILi1EEENSA_ILi4EEESB_EEEEENS5_IJNSA_ILi128EEENSA_ILi256EEESG_EEENS5_IJNS_12float_e2m1_tENS_13float_ue4m3_tEEEENS5_IJNS5_IJlSB_lEEENS4_6LayoutINS5_IJNS5_IJNS5_IJNSA_ILi32EEESC_EEEiEEENS5_IJNS5_IJNSA_ILi16EEESC_EEEiEEENS5_IJSB_iEEEEEENS5_IJSS_NS5_IJNS5_IJNSA_ILi0EEESB_EEENSA_ILi512EEEEEENS5_IJSV_iEEEEEEEEEEESK_S12_NS4_8TiledMMAINS4_8MMA_AtomIJNS4_17SM100_MMA_MXF4_SSISI_SI_fSJ_Li128ELi256ELi16ELNS4_4UMMA5MajorE0ELS17_0ELNS16_7ScaleInE0ELS18_0EEEEEENSM_INS5_IJSB_SB_SB_EEENS5_IJSV_SV_SV_EEEEENS5_IJNS4_10UnderscoreES1E_S1E_EEEEENS5_IJNS4_23SM90_TMA_LOAD_MULTICASTES1H_EEENS5_IJNS4_14ComposedLayoutINS4_7SwizzleILi3ELi4ELi3EEENS4_18smem_ptr_flag_bitsILi4EEENSM_INS5_IJNSA_ILi8EEESG_EEENS5_IJSG_SB_EEEEEEENSM_INS5_IJNS5_IJNS5_IJSO_SB_EEESR_EEESB_NS5_IJSB_SC_EEEEEENS5_IJNS5_IJNS5_IJSR_SX_EEESW_EEESV_NS5_IJSC_SX_EEEEEEEEEEEvNS4_8identityENS5_IJNS4_13SM90_TMA_LOADES24_EEENS5_IJS1S_NSM_INS5_IJNS5_IJNS5_IJSO_NSA_ILi2EEEEEESR_EEESB_S1V_EEENS5_IJS1Y_SV_NS5_IJSC_NSA_ILi1024EEEEEEEEEEEEEEvS23_EENS_8epilogue10collective18CollectiveEpilogueINS2G_23Sm100TmaWarpSpecializedILi4ELi2ELi64ELb1ELb0EEEJSH_NS5_IJNSM_ISF_SB_EENSM_INSA_ILi64EEESB_EEEEENS_10bfloat16_tESL_S2P_SL_NS2G_6fusion15FusionCallbacksIS2K_NS2Q_17LinearCombinationIS2P_fS2P_fLNS_15FloatRoundStyleE2EEESH_S2O_JEEENS4_5SM1004TMEM4LOAD26SM100_TMEM_LOAD_32dp32b64xES24_NS1J_IS1L_NS1M_ILi16EEENSM_INS5_IJS1O_S2M_EEENS5_IJS2M_SB_EEEEEEENS4_39AutoVectorizingCopyWithAssumedAlignmentILi128EEENS4_14SM90_TMA_STOREES34_S36_S36_EEEvvEEEEvNT_6ParamsE)
        /*0038*/ 	.word	0x00000000


	//----- nvinfo : EIATTR_MIN_STACK_SIZE
	.align		4
.L_27:
        /*003c*/ 	.byte	0x04, 0x12
        /*003e*/ 	.short	(.L_29 - .L_28)
	.align		4
.L_28:
        /*0040*/ 	.word	index@(_ZN7cutlass13device_kernelINS_4gemm6kernel13GemmUniversalIN4cute5tupleIJiiiiEEENS1_10collective13CollectiveMmaINS1_46MainloopSm100TmaUmmaWarpSpecializedBlockScaledILi2ELi2ELi1ENS5_IJNS4_1CILi1EEENSA_ILi4EEESB_EEEEENS5_IJNSA_ILi128EEENSA_ILi256EEESG_EEENS5_IJNS_12float_e2m1_tENS_13float_ue4m3_tEEEENS5_IJNS5_IJlSB_lEEENS4_6LayoutINS5_IJNS5_IJNS5_IJNSA_ILi32EEESC_EEEiEEENS5_IJNS5_IJNSA_ILi16EEESC_EEEiEEENS5_IJSB_iEEEEEENS5_IJSS_NS5_IJNS5_IJNSA_ILi0EEESB_EEENSA_ILi512EEEEEENS5_IJSV_iEEEEEEEEEEESK_S12_NS4_8TiledMMAINS4_8MMA_AtomIJNS4_17SM100_MMA_MXF4_SSISI_SI_fSJ_Li128ELi256ELi16ELNS4_4UMMA5MajorE0ELS17_0ELNS16_7ScaleInE0ELS18_0EEEEEENSM_INS5_IJSB_SB_SB_EEENS5_IJSV_SV_SV_EEEEENS5_IJNS4_10UnderscoreES1E_S1E_EEEEENS5_IJNS4_23SM90_TMA_LOAD_MULTICASTES1H_EEENS5_IJNS4_14ComposedLayoutINS4_7SwizzleILi3ELi4ELi3EEENS4_18smem_ptr_flag_bitsILi4EEENSM_INS5_IJNSA_ILi8EEESG_EEENS5_IJSG_SB_EEEEEEENSM_INS5_IJNS5_IJNS5_IJSO_SB_EEESR_EEESB_NS5_IJSB_SC_EEEEEENS5_IJNS5_IJNS5_IJSR_SX_EEESW_EEESV_NS5_IJSC_SX_EEEEEEEEEEEvNS4_8identityENS5_IJNS4_13SM90_TMA_LOADES24_EEENS5_IJS1S_NSM_INS5_IJNS5_IJNS5_IJSO_NSA_ILi2EEEEEESR_EEESB_S1V_EEENS5_IJS1Y_SV_NS5_IJSC_NSA_ILi1024EEEEEEEEEEEEEEvS23_EENS_8epilogue10collective18CollectiveEpilogueINS2G_23Sm100TmaWarpSpecializedILi4ELi2ELi64ELb1ELb0EEEJSH_NS5_IJNSM_ISF_SB_EENSM_INSA_ILi64EEESB_EEEEENS_10bfloat16_tESL_S2P_SL_NS2G_6fusion15FusionCallbacksIS2K_NS2Q_17LinearCombinationIS2P_fS2P_fLNS_15FloatRoundStyleE2EEESH_S2O_JEEENS4_5SM1004TMEM4LOAD26SM100_TMEM_LOAD_32dp32b64xES24_NS1J_IS1L_NS1M_ILi16EEENSM_INS5_IJS1O_S2M_EEENS5_IJS2M_SB_EEEEEEENS4_39AutoVectorizingCopyWithAssumedAlignmentILi128EEENS4_14SM90_TMA_STOREES34_S36_S36_EEEvvEEEEvNT_6ParamsE)
        /*0044*/ 	.word	0x00000000
.L_29:


//--------------------- .nv.compat                --------------------------
	.section	.nv.compat,"",@"SHT_CUDA_COMPAT_INFO"
	.align	4
        /*0000*/ 	.byte	0x02, 0x09, 0x01, 0x00, 0x02, 0x02, 0x02, 0x00, 0x02, 0x05, 0x05, 0x00, 0x03, 0x07, 0x01, 0x01
        /*0010*/ 	.byte	0x02, 0x03, 0x01, 0x00, 0x02, 0x06, 0x01, 0x00, 0x04, 0x0b, 0x08, 0x00, 0x09, 0x00, 0x00, 0x00
        /*0020*/ 	.byte	0x00, 0x00, 0x00, 0x00


//--------------------- .nv.info._ZN7cutlass13device_kernelINS_4gemm6kernel13GemmUniversalIN4cute5tupleIJiiiiEEENS1_10collective13CollectiveMmaINS1_46MainloopSm100TmaUmmaWarpSpecializedBlockScaledILi2ELi2ELi1ENS5_IJNS4_1CILi1EEENSA_ILi4EEESB_EEEEENS5_IJNSA_ILi128EEENSA_ILi256EEESG_EEENS5_IJNS_12float_e2m1_tENS_13float_ue4m3_tEEEENS5_IJNS5_IJlSB_lEEENS4_6LayoutINS5_IJNS5_IJNS5_IJNSA_ILi32EEESC_EEEiEEENS5_IJNS5_IJNSA_ILi16EEESC_EEEiEEENS5_IJSB_iEEEEEENS5_IJSS_NS5_IJNS5_IJNSA_ILi0EEESB_EEENSA_ILi512EEEEEENS5_IJSV_iEEEEEEEEEEESK_S12_NS4_8TiledMMAINS4_8MMA_AtomIJNS4_17SM100_MMA_MXF4_SSISI_SI_fSJ_Li128ELi256ELi16ELNS4_4UMMA5MajorE0ELS17_0ELNS16_7ScaleInE0ELS18_0EEEEEENSM_INS5_IJSB_SB_SB_EEENS5_IJSV_SV_SV_EEEEENS5_IJNS4_10UnderscoreES1E_S1E_EEEEENS5_IJNS4_23SM90_TMA_LOAD_MULTICASTES1H_EEENS5_IJNS4_14ComposedLayoutINS4_7SwizzleILi3ELi4ELi3EEENS4_18smem_ptr_flag_bitsILi4EEENSM_INS5_IJNSA_ILi8EEESG_EEENS5_IJSG_SB_EEEEEEENSM_INS5_IJNS5_IJNS5_IJSO_SB_EEESR_EEESB_NS5_IJSB_SC_EEEEEENS5_IJNS5_IJNS5_IJSR_SX_EEESW_EEESV_NS5_IJSC_SX_EEEEEEEEEEEvNS4_8identityENS5_IJNS4_13SM90_TMA_LOADES24_EEENS5_IJS1S_NSM_INS5_IJNS5_IJNS5_IJSO_NSA_ILi2EEEEEESR_EEESB_S1V_EEENS5_IJS1Y_SV_NS5_IJSC_NSA_ILi1024EEEEEEEEEEEEEEvS23_EENS_8epilogue10collective18CollectiveEpilogueINS2G_23Sm100TmaWarpSpecializedILi4ELi2ELi64ELb1ELb0EEEJSH_NS5_IJNSM_ISF_SB_EENSM_INSA_ILi64EEESB_EEEEENS_10bfloat16_tESL_S2P_SL_NS2G_6fusion15FusionCallbacksIS2K_NS2Q_17LinearCombinationIS2P_fS2P_fLNS_15FloatRoundStyleE2EEESH_S2O_JEEENS4_5SM1004TMEM4LOAD26SM100_TMEM_LOAD_32dp32b64xES24_NS1J_IS1L_NS1M_ILi16EEENSM_INS5_IJS1O_S2M_EEENS5_IJS2M_SB_EEEEEEENS4_39AutoVectorizingCopyWithAssumedAlignmentILi128EEENS4_14SM90_TMA_STOREES34_S36_S36_EEEvvEEEEvNT_6ParamsE --------------------------
	.section	.nv.info._ZN7cutlass13device_kernelINS_4gemm6kernel13GemmUniversalIN4cute5tupleIJiiiiEEENS1_10collective13CollectiveMmaINS1_46MainloopSm100TmaUmmaWarpSpecializedBlockScaledILi2ELi2ELi1ENS5_IJNS4_1CILi1EEENSA_ILi4EEESB_EEEEENS5_IJNSA_ILi128EEENSA_ILi256EEESG_EEENS5_IJNS_12float_e2m1_tENS_13float_ue4m3_tEEEENS5_IJNS5_IJlSB_lEEENS4_6LayoutINS5_IJNS5_IJNS5_IJNSA_ILi32EEESC_EEEiEEENS5_IJNS5_IJNSA_ILi16EEESC_EEEiEEENS5_IJSB_iEEEEEENS5_IJSS_NS5_IJNS5_IJNSA_ILi0EEESB_EEENSA_ILi512EEEEEENS5_IJSV_iEEEEEEEEEEESK_S12_NS4_8TiledMMAINS4_8MMA_AtomIJNS4_17SM100_MMA_MXF4_SSISI_SI_fSJ_Li128ELi256ELi16ELNS4_4UMMA5MajorE0ELS17_0ELNS16_7ScaleInE0ELS18_0EEEEEENSM_INS5_IJSB_SB_SB_EEENS5_IJSV_SV_SV_EEEEENS5_IJNS4_10UnderscoreES1E_S1E_EEEEENS5_IJNS4_23SM90_TMA_LOAD_MULTICASTES1H_EEENS5_IJNS4_14ComposedLayoutINS4_7SwizzleILi3ELi4ELi3EEENS4_18smem_ptr_flag_bitsILi4EEENSM_INS5_IJNSA_ILi8EEESG_EEENS5_IJSG_SB_EEEEEEENSM_INS5_IJNS5_IJNS5_IJSO_SB_EEESR_EEESB_NS5_IJSB_SC_EEEEEENS5_IJNS5_IJNS5_IJSR_SX_EEESW_EEESV_NS5_IJSC_SX_EEEEEEEEEEEvNS4_8identityENS5_IJNS4_13SM90_TMA_LOADES24_EEENS5_IJS1S_NSM_INS5_IJNS5_IJNS5_IJSO_NSA_ILi2EEEEEESR_EEESB_S1V_EEENS5_IJS1Y_SV_NS5_IJSC_NSA_ILi1024EEEEEEEEEEEEEEvS23_EENS_8epilogue10collective18CollectiveEpilogueINS2G_23Sm100TmaWarpSpecializedILi4ELi2ELi64ELb1ELb0EEEJSH_NS5_IJNSM_ISF_SB_EENSM_INSA_ILi64EEESB_EEEEENS_10bfloat16_tESL_S2P_SL_NS2G_6fusion15FusionCallbacksIS2K_NS2Q_17LinearCombinationIS2P_fS2P_fLNS_15FloatRoundStyleE2EEESH_S2O_JEEENS4_5SM1004TMEM4LOAD26SM100_TMEM_LOAD_32dp32b64xES24_NS1J_IS1L_NS1M_ILi16EEENSM_INS5_IJS1O_S2M_EEENS5_IJS2M_SB_EEEEEEENS4_39AutoVectorizingCopyWithAssumedAlignmentILi128EEENS4_14SM90_TMA_STOREES34_S36_S36_EEEvvEEEEvNT_6ParamsE,"",@"SHT_CUDA_INFO"
	.sectionflags	@""
	.align	4


	//----- nvinfo : EIATTR_CUDA_API_VERSION
	.align		4
        /*0000*/ 	.byte	0x04, 0x37
        /*0002*/ 	.short	(.L_31 - .L_30)
.L_30:
        /*0004*/ 	.word	0x00000082


	//----- nvinfo : EIATTR_KPARAM_INFO
	.align		4
.L_31:
        /*0008*/ 	.byte	0x04, 0x17
        /*000a*/ 	.short	(.L_33 - .L_32)
.L_32:
        /*000c*/ 	.word	0x00000000
        /*0010*/ 	.short	0x0000
        /*0012*/ 	.short	0x0000
        /*0014*/ 	.byte	0x00, 0xf0, 0x01, 0x30


	//----- nvinfo : EIATTR_AT_ENTRY_FRAGMENTS
	.align		4
.L_33:
        /*0018*/ 	.byte	0x04, 0x4f
        /*001a*/ 	.short	(.L_35 - .L_34)


	//   ....[0]....
.L_34:
        /*001c*/ 	.word	0x00000006


	//----- nvinfo : EIATTR_RESERVED_SMEM_USED
	.align		4
.L_35:
        /*0020*/ 	.byte	0x01, 0x41
	.zero		2


	//----- nvinfo : EIATTR_SPARSE_MMA_MASK
	.align		4
        /*0024*/ 	.byte	0x03, 0x50
        /*0026*/ 	.short	0x0000


	//----- nvinfo : EIATTR_TCGEN05_1CTA_USED
	.align		4
        /*0028*/ 	.byte	0x01, 0x51
	.zero		2


	//----- nvinfo : EIATTR_MAXREG_COUNT
	.align		4
        /*002c*/ 	.byte	0x03, 0x1b
        /*002e*/ 	.short	0x00ff


	//----- nvinfo : EIATTR_NUM_BARRIERS
	.align		4
        /*0030*/ 	.byte	0x02, 0x4c
        /*0032*/ 	.byte	0x07
	.zero		1


	//----- nvinfo : EIATTR_EXTERNS
	.align		4
        /*0034*/ 	.byte	0x04, 0x0f
        /*0036*/ 	.short	(.L_37 - .L_36)


	//   ....[0]....
	.align		4
.L_36:
        /*0038*/ 	.word	index@(__assertfail)


	//----- nvinfo : EIATTR_MERCURY_ISA_VERSION
	.align		4
.L_37:
        /*003c*/ 	.byte	0x03, 0x5f
        /*003e*/ 	.short	0x0101


	//----- nvinfo : EIATTR_INT_WARP_WIDE_INSTR_OFFSETS
	.align		4
        /*0040*/ 	.byte	0x04, 0x31
        /*0042*/ 	.short	(.L_39 - .L_38)


	//   ....[0]....
.L_38:
        /*0044*/ 	.word	0x00000d30


	//   ....[1]....
        /*0048*/ 	.word	0x00000de0


	//   ....[2]....
        /*004c*/ 	.word	0x00002420


	//   ....[3]....
        /*0050*/ 	.word	0x000046a0


	//   ....[4]....
        /*0054*/ 	.word	0x000046c0


	//   ....[5]....
        /*0058*/ 	.word	0x000046f0


	//   ....[6]....
        /*005c*/ 	.word	0x00005030


	//   ....[7]....
        /*0060*/ 	.word	0x00005080


	//   ....[8]....
        /*0064*/ 	.word	0x00005190


	//   ....[9]....
        /*0068*/ 	.word	0x00005290


	//   ....[10]....
        /*006c*/ 	.word	0x00005310


	//   ....[11]....
        /*0070*/ 	.word	0x00005420


	//   ....[12]....
        /*0074*/ 	.word	0x00005500


	//   ....[13]....
        /*0078*/ 	.word	0x000055f0


	//----- nvinfo : EIATTR_COOP_GROUP_MASK_REGIDS
	.align		4
.L_39:
        /*007c*/ 	.byte	0x04, 0x29
        /*007e*/ 	.short	(.L_41 - .L_40)


	//   ....[0]....
.L_40:
        /*0080*/ 	.word	0xffffffff


	//   ....[1]....
        /*0084*/ 	.word	0xffffffff


	//   ....[2]....
        /*0088*/ 	.word	0xffffffff


	//   ....[3]....
        /*008c*/ 	.word	0xffffffff


	//   ....[4]....
        /*0090*/ 	.word	0xffffffff


	//   ....[5]....
        /*0094*/ 	.word	0xffffffff


	//   ....[6]....
        /*0098*/ 	.word	0xffffffff


	//   ....[7]....
        /*009c*/ 	.word	0xffffffff


	//   ....[8]....
        /*00a0*/ 	.word	0xffffffff


	//   ....[9]....
        /*00a4*/ 	.word	0xffffffff


	//   ....[10]....
        /*00a8*/ 	.word	0xffffffff


	//   ....[11]....
        /*00ac*/ 	.word	0xffffffff


	//   ....[12]....
        /*00b0*/ 	.word	0xffffffff


	//   ....[13]....
        /*00b4*/ 	.word	0xffffffff


	//----- nvinfo : EIATTR_COOP_GROUP_INSTR_OFFSETS
	.align		4
.L_41:
        /*00b8*/ 	.byte	0x04, 0x28
        /*00ba*/ 	.short	(.L_43 - .L_42)


	//   ....[0]....
.L_42:
        /*00bc*/ 	.word	0x00000090


	//   ....[1]....
        /*00c0*/ 	.word	0x00000530


	//   ....[2]....
        /*00c4*/ 	.word	0x000006a0


	//   ....[3]....
        /*00c8*/ 	.word	0x00000840


	//   ....[4]....
        /*00cc*/ 	.word	0x00000940


	//   ....[5]....
        /*00d0*/ 	.word	0x00000ab0


	//   ....[6]....
        /*00d4*/ 	.word	0x00000bf0


	//   ....[7]....
        /*00d8*/ 	.word	0x00000e60


	//   ....[8]....
        /*00dc*/ 	.word	0x00002300


	//   ....[9]....
        /*00e0*/ 	.word	0x00002fd0


	//   ....[10]....
        /*00e4*/ 	.word	0x000031e0


	//   ....[11]....
        /*00e8*/ 	.word	0x00003210


	//   ....[12]....
        /*00ec*/ 	.word	0x00004580


	//   ....[13]....
        /*00f0*/ 	.word	0x000047b0


	//----- nvinfo : EIATTR_VRC_CTA_INIT_COUNT
	.align		4
.L_43:
        /*00f4*/ 	.byte	0x02, 0x4a
        /*00f6*/ 	.byte	0x80
	.zero		1


	//----- nvinfo : EIATTR_SYSCALL_OFFSETS
	.align		4
        /*00f8*/ 	.byte	0x04, 0x46
        /*00fa*/ 	.short	(.L_45 - .L_44)


	//   ....[0]....
.L_44:
        /*00fc*/ 	.word	0x000061e0


	//   ....[1]....
        /*0100*/ 	.word	0x000062d0


	//   ....[2]....
        /*0104*/ 	.word	0x00006c70


	//   ....[3]....
        /*0108*/ 	.word	0x00008150


	//   ....[4]....
        /*010c*/ 	.word	0x000095b0


	//   ....[5]....
        /*0110*/ 	.word	0x0000a9f0


	//----- nvinfo : EIATTR_MBARRIER_INSTR_OFFSETS
	.align		4
.L_45:
        /*0114*/ 	.byte	0x04, 0x39
        /*0116*/ 	.short	(.L_47 - .L_46)


	//   ....[0]....
.L_46:
        /*0118*/ 	.word	0x00000650
        /*011c*/ 	.word	0x000000ff
        /*0120*/ 	.word	0x00000000
        /*0124*/ 	.short	0x0100
        /*0126*/ 	.byte	0x06
	.zero		1


	//   ....[1]....
        /*0128*/ 	.word	0x00000660
        /*012c*/ 	.word	0x000000ff
        /*0130*/ 	.word	0x00000010
        /*0134*/ 	.short	0x0100
        /*0136*/ 	.byte	0x06
	.zero		1


	//   ....[2]....
        /*0138*/ 	.word	0x00000670
        /*013c*/ 	.word	0x000000ff
        /*0140*/ 	.word	0x00000008
        /*0144*/ 	.short	0x0100
        /*0146*/ 	.byte	0x06
	.zero		1


	//   ....[3]....
        /*0148*/ 	.word	0x00000680
        /*014c*/ 	.word	0x000000ff
        /*0150*/ 	.word	0x00000018
        /*0154*/ 	.short	0x0100
        /*0156*/ 	.byte	0x06
	.zero		1


	//   ....[4]....
        /*0158*/ 	.word	0x000007b0
        /*015c*/ 	.word	0x000000ff
        /*0160*/ 	.word	0x00000020
        /*0164*/ 	.short	0x0100
        /*0166*/ 	.byte	0x06
	.zero		1


	//   ....[5]....
        /*0168*/ 	.word	0x000007c0
        /*016c*/ 	.word	0x000000ff
        /*0170*/ 	.word	0x00000040
        /*0174*/ 	.short	0x0100
        /*0176*/ 	.byte	0x06
	.zero		1


	//   ....[6]....
        /*0178*/ 	.word	0x000007d0
        /*017c*/ 	.word	0x000000ff
        /*0180*/ 	.word	0x00000028
        /*0184*/ 	.short	0x0100
        /*0186*/ 	.byte	0x06
	.zero		1


	//   ....[7]....
        /*0188*/ 	.word	0x000007e0
        /*018c*/ 	.word	0x000000ff
        /*0190*/ 	.word	0x00000048
        /*0194*/ 	.short	0x0100
        /*0196*/ 	.byte	0x06
	.zero		1


	//   ....[8]....
        /*0198*/ 	.word	0x000007f0
        /*019c*/ 	.word	0x000000ff
        /*01a0*/ 	.word	0x00000030
        /*01a4*/ 	.short	0x0100
        /*01a6*/ 	.byte	0x06
	.zero		1


	//   ....[9]....
        /*01a8*/ 	.word	0x00000800
        /*01ac*/ 	.word	0x000000ff
        /*01b0*/ 	.word	0x00000050
        /*01b4*/ 	.short	0x0100
        /*01b6*/ 	.byte	0x06
	.zero		1


	//   ....[10]....
        /*01b8*/ 	.word	0x00000810
        /*01bc*/ 	.word	0x000000ff
        /*01c0*/ 	.word	0x00000038
        /*01c4*/ 	.short	0x0100
        /*01c6*/ 	.byte	0x06
	.zero		1


	//   ....[11]....
        /*01c8*/ 	.word	0x00000820
        /*01cc*/ 	.word	0x000000ff
        /*01d0*/ 	.word	0x00000058
        /*01d4*/ 	.short	0x0100
        /*01d6*/ 	.byte	0x06
	.zero		1


	//   ....[12]....
        /*01d8*/ 	.word	0x00000910
        /*01dc*/ 	.word	0x000000ff
        /*01e0*/ 	.word	0x00000060
        /*01e4*/ 	.short	0x0100
        /*01e6*/ 	.byte	0x05
	.zero		1


	//   ....[13]....
        /*01e8*/ 	.word	0x00000920
        /*01ec*/ 	.word	0x000000ff
        /*01f0*/ 	.word	0x00000068
        /*01f4*/ 	.short	0x0100
        /*01f6*/ 	.byte	0x05
	.zero		1


	//   ....[14]....
        /*01f8*/ 	.word	0x00000a60
        /*01fc*/ 	.word	0x000000ff
        /*0200*/ 	.word	0x00000070
        /*0204*/ 	.short	0x0100
        /*0206*/ 	.byte	0x05
	.zero		1


	//   ....[15]....
        /*0208*/ 	.word	0x00000a70
        /*020c*/ 	.word	0x000000ff
        /*0210*/ 	.word	0x00000080
        /*0214*/ 	.short	0x0100
        /*0216*/ 	.byte	0x05
	.zero		1


	//   ....[16]....
        /*0218*/ 	.word	0x00000a80
        /*021c*/ 	.word	0x000000ff
        /*0220*/ 	.word	0x00000078
        /*0224*/ 	.short	0x0100
        /*0226*/ 	.byte	0x05
	.zero		1


	//   ....[17]....
        /*0228*/ 	.word	0x00000a90
        /*022c*/ 	.word	0x000000ff
        /*0230*/ 	.word	0x00000088
        /*0234*/ 	.short	0x0100
        /*0236*/ 	.byte	0x05
	.zero		1


	//   ....[18]....
        /*0238*/ 	.word	0x00000bc0
        /*023c*/ 	.word	0x000000ff
        /*0240*/ 	.word	0x00000090
        /*0244*/ 	.short	0x0100
        /*0246*/ 	.byte	0x06
	.zero		1


	//   ....[19]....
        /*0248*/ 	.word	0x00000bd0
        /*024c*/ 	.word	0x000000ff
        /*0250*/ 	.word	0x00000098
        /*0254*/ 	.short	0x0100
        /*0256*/ 	.byte	0x06
	.zero		1


	//   ....[20]....
        /*0258*/ 	.word	0x00000ce0
        /*025c*/ 	.word	0x000000ff
        /*0260*/ 	.word	0x000000a0
        /*0264*/ 	.short	0x0100
        /*0266*/ 	.byte	0x05
	.zero		1


	//   ....[21]....
        /*0268*/ 	.word	0x00000cf0
        /*026c*/ 	.word	0x000000ff
        /*0270*/ 	.word	0x000000b0
        /*0274*/ 	.short	0x0100
        /*0276*/ 	.byte	0x05
	.zero		1


	//   ....[22]....
        /*0278*/ 	.word	0x00000d00
        /*027c*/ 	.word	0x000000ff
        /*0280*/ 	.word	0x000000a8
        /*0284*/ 	.short	0x0100
        /*0286*/ 	.byte	0x05
	.zero		1


	//   ....[23]....
        /*0288*/ 	.word	0x00000d10
        /*028c*/ 	.word	0x000000ff
        /*0290*/ 	.word	0x000000b8
        /*0294*/ 	.short	0x0100
        /*0296*/ 	.byte	0x05
	.zero		1


	//   ....[24]....
        /*0298*/ 	.word	0x00000e10
        /*029c*/ 	.word	0x000000ff
        /*02a0*/ 	.word	0x000000c0
        /*02a4*/ 	.short	0x0100
        /*02a6*/ 	.byte	0x04
	.zero		1


	//   ....[25]....
        /*02a8*/ 	.word	0x000018c0
        /*02ac*/ 	.word	0x00000002
        /*02b0*/ 	.word	0x000000b0
        /*02b4*/ 	.short	0x010a
        /*02b6*/ 	.byte	0xff
	.zero		1


	//   ....[26]....
        /*02b8*/ 	.word	0x000018e0
        /*02bc*/ 	.word	0x00000002
        /*02c0*/ 	.word	0x000000a0
        /*02c4*/ 	.short	0x0101
        /*02c6*/ 	.byte	0xff
	.zero		1


	//   ....[27]....
        /*02c8*/ 	.word	0x000019b0
        /*02cc*/ 	.word	0x000000ff
        /*02d0*/ 	.word	0x00000010
        /*02d4*/ 	.short	0x010a
        /*02d6*/ 	.byte	0x08
	.zero		1


	//   ....[28]....
        /*02d8*/ 	.word	0x00001a50
        /*02dc*/ 	.word	0x000000ff
        /*02e0*/ 	.word	0x00000010
        /*02e4*/ 	.short	0x010a
        /*02e6*/ 	.byte	0x21
	.zero		1


	//   ....[29]....
        /*02e8*/ 	.word	0x00001b90
        /*02ec*/ 	.word	0x000000ff
        /*02f0*/ 	.word	0x00000010
        /*02f4*/ 	.short	0x010a
        /*02f6*/ 	.byte	0x08
	.zero		1


	//   ....[30]....
        /*02f8*/ 	.word	0x00001e70
        /*02fc*/ 	.word	0x000000ff
        /*0300*/ 	.word	0x00000068
        /*0304*/ 	.short	0x0101
        /*0306*/ 	.byte	0x07
	.zero		1


	//   ....[31]....
        /*0308*/ 	.word	0x00001e90
        /*030c*/ 	.word	0x000000ff
        /*0310*/ 	.word	0x00000010
        /*0314*/ 	.short	0x010a
        /*0316*/ 	.byte	0x08
	.zero		1


	//   ....[32]....
        /*0318*/ 	.word	0x00001f10
        /*031c*/ 	.word	0x000000ff
        /*0320*/ 	.word	0x00000010
        /*0324*/ 	.short	0x010a
        /*0326*/ 	.byte	0x21
	.zero		1


	//   ....[33]....
        /*0328*/ 	.word	0x00002050
        /*032c*/ 	.word	0x000000ff
        /*0330*/ 	.word	0x00000010
        /*0334*/ 	.short	0x010a
        /*0336*/ 	.byte	0x08
	.zero		1


	//   ....[34]....
        /*0338*/ 	.word	0x00002330
        /*033c*/ 	.word	0x00000002
        /*0340*/ 	.word	0x00000070
        /*0344*/ 	.short	0x010a
        /*0346*/ 	.byte	0xff
	.zero		1


	//   ....[35]....
        /*0348*/ 	.word	0x000023f0
        /*034c*/ 	.word	0x00000002
        /*0350*/ 	.word	0x00000000
        /*0354*/ 	.short	0x0101
        /*0356*/ 	.byte	0xff
	.zero		1


	//   ....[36]....
        /*0358*/ 	.word	0x00002960
        /*035c*/ 	.word	0x000000ff
        /*0360*/ 	.word	0x00000000
        /*0364*/ 	.short	0x010a
        /*0366*/ 	.byte	0x04
	.zero		1


	//   ....[37]....
        /*0368*/ 	.word	0x00002a00
        /*036c*/ 	.word	0x00000000
        /*0370*/ 	.word	0x00000000
        /*0374*/ 	.short	0x010a
        /*0376*/ 	.byte	0xff
	.zero		1


	//   ....[38]....
        /*0378*/ 	.word	0x00002b30
        /*037c*/ 	.word	0x00000000
        /*0380*/ 	.word	0x000000a0
        /*0384*/ 	.short	0x010a
        /*0386*/ 	.byte	0xff
	.zero		1


	//   ....[39]....
        /*0388*/ 	.word	0x00002ba0
        /*038c*/ 	.word	0x00000004
        /*0390*/ 	.word	0x00000000
        /*0394*/ 	.short	0x0101
        /*0396*/ 	.byte	0xff
	.zero		1


	//   ....[40]....
        /*0398*/ 	.word	0x00002bc0
        /*039c*/ 	.word	0x000000ff
        /*03a0*/ 	.word	0x00000080
        /*03a4*/ 	.short	0x010a
        /*03a6*/ 	.byte	0x05
	.zero		1


	//   ....[41]....
        /*03a8*/ 	.word	0x00002ce0
        /*03ac*/ 	.word	0x00000000
        /*03b0*/ 	.word	0x00000070
        /*03b4*/ 	.short	0x010a
        /*03b6*/ 	.byte	0xff
	.zero		1


	//   ....[42]....
        /*03b8*/ 	.word	0x00002de0
        /*03bc*/ 	.word	0x00000000
        /*03c0*/ 	.word	0x00000000
        /*03c4*/ 	.short	0x0101
        /*03c6*/ 	.byte	0xff
	.zero		1


	//   ....[43]....
        /*03c8*/ 	.word	0x00002e70
        /*03cc*/ 	.word	0x000000ff
        /*03d0*/ 	.word	0x00000080
        /*03d4*/ 	.short	0x0106
        /*03d6*/ 	.byte	0x05
	.zero		1


	//   ....[44]....
        /*03d8*/ 	.word	0x00002e90
        /*03dc*/ 	.word	0x000000ff
        /*03e0*/ 	.word	0x00000080
        /*03e4*/ 	.short	0x010a
        /*03e6*/ 	.byte	0x05
	.zero		1


	//   ....[45]....
        /*03e8*/ 	.word	0x00002f20
        /*03ec*/ 	.word	0x000000ff
        /*03f0*/ 	.word	0x00000080
        /*03f4*/ 	.short	0x0106
        /*03f6*/ 	.byte	0x04
	.zero		1


	//   ....[46]....
        /*03f8*/ 	.word	0x00002f60
        /*03fc*/ 	.word	0x00000000
        /*0400*/ 	.word	0x00000080
        /*0404*/ 	.short	0x010a
        /*0406*/ 	.byte	0xff
	.zero		1


	//   ....[47]....
        /*0408*/ 	.word	0x00003770
        /*040c*/ 	.word	0x00000002
        /*0410*/ 	.word	0x00000070
        /*0414*/ 	.short	0x010a
        /*0416*/ 	.byte	0xff
	.zero		1


	//   ....[48]....
        /*0418*/ 	.word	0x00003880
        /*041c*/ 	.word	0x00000002
        /*0420*/ 	.word	0x00000000
        /*0424*/ 	.short	0x0101
        /*0426*/ 	.byte	0xff
	.zero		1


	//   ....[49]....
        /*0428*/ 	.word	0x000038d0
        /*042c*/ 	.word	0x000000ff
        /*0430*/ 	.word	0x00000000
        /*0434*/ 	.short	0x010a
        /*0436*/ 	.byte	0x17
	.zero		1


	//   ....[50]....
        /*0438*/ 	.word	0x000038f0
        /*043c*/ 	.word	0x000000ff
        /*0440*/ 	.word	0x00000000
        /*0444*/ 	.short	0x010a
        /*0446*/ 	.byte	0x17
	.zero		1


	//   ....[51]....
        /*0448*/ 	.word	0x000039e0
        /*044c*/ 	.word	0x000000ff
        /*0450*/ 	.word	0x00000000
        /*0454*/ 	.short	0x010a
        /*0456*/ 	.byte	0x1b
	.zero		1


	//   ....[52]....
        /*0458*/ 	.word	0x00003c80
        /*045c*/ 	.word	0x000000ff
        /*0460*/ 	.word	0x00000098
        /*0464*/ 	.short	0x010a
        /*0466*/ 	.byte	0x0e
	.zero		1


	//   ....[53]....
        /*0468*/ 	.word	0x00003f40
        /*046c*/ 	.word	0x000000ff
        /*0470*/ 	.word	0x00000000
        /*0474*/ 	.short	0x010a
        /*0476*/ 	.byte	0x16
	.zero		1


	//   ....[54]....
        /*0478*/ 	.word	0x00004070
        /*047c*/ 	.word	0x000000ff
        /*0480*/ 	.word	0x00000000
        /*0484*/ 	.short	0x010a
        /*0486*/ 	.byte	0x0c
	.zero		1


	//   ....[55]....
        /*0488*/ 	.word	0x00004560
        /*048c*/ 	.word	0x000000ff
        /*0490*/ 	.word	0x000000c0
        /*0494*/ 	.short	0x010a
        /*0496*/ 	.byte	0x0e
	.zero		1


	//   ....[56]....
        /*0498*/ 	.word	0x000049d0
        /*049c*/ 	.word	0x00000000
        /*04a0*/ 	.word	0x00000070
        /*04a4*/ 	.short	0x010a
        /*04a6*/ 	.byte	0xff
	.zero		1


	//   ....[57]....
        /*04a8*/ 	.word	0x00004af0
        /*04ac*/ 	.word	0x00000000
        /*04b0*/ 	.word	0x00000000
        /*04b4*/ 	.short	0x0101
        /*04b6*/ 	.byte	0xff
	.zero		1


	//   ....[58]....
        /*04b8*/ 	.word	0x00004e10
        /*04bc*/ 	.word	0x000000ff
        /*04c0*/ 	.word	0x00000068
        /*04c4*/ 	.short	0x010a
        /*04c6*/ 	.byte	0x04
	.zero		1


	//   ....[59]....
        /*04c8*/ 	.word	0x00004f80
        /*04cc*/ 	.word	0x000000ff
        /*04d0*/ 	.word	0x00000040
        /*04d4*/ 	.short	0x010a
        /*04d6*/ 	.byte	0x04
	.zero		1


	//   ....[60]....
        /*04d8*/ 	.word	0x00005130
        /*04dc*/ 	.word	0x000000ff
        /*04e0*/ 	.word	0x00000020
        /*04e4*/ 	.short	0x010b
        /*04e6*/ 	.byte	0x04
	.zero		1


	//   ....[61]....
        /*04e8*/ 	.word	0x00005140
        /*04ec*/ 	.word	0x000000ff
        /*04f0*/ 	.word	0x00000000
        /*04f4*/ 	.short	0x0101
        /*04f6*/ 	.byte	0x07
	.zero		1


	//   ....[62]....
        /*04f8*/ 	.word	0x00005160
        /*04fc*/ 	.word	0x000000ff
        /*0500*/ 	.word	0x00000048
        /*0504*/ 	.short	0x010a
        /*0506*/ 	.byte	0x04
	.zero		1


	//   ....[63]....
        /*0508*/ 	.word	0x000052b0
        /*050c*/ 	.word	0x000000ff
        /*0510*/ 	.word	0x00000028
        /*0514*/ 	.short	0x010b
        /*0516*/ 	.byte	0x04
	.zero		1


	//   ....[64]....
        /*0518*/ 	.word	0x000052c0
        /*051c*/ 	.word	0x000000ff
        /*0520*/ 	.word	0x00000000
        /*0524*/ 	.short	0x0101
        /*0526*/ 	.byte	0x06
	.zero		1


	//   ....[65]....
        /*0528*/ 	.word	0x000052e0
        /*052c*/ 	.word	0x000000ff
        /*0530*/ 	.word	0x00000050
        /*0534*/ 	.short	0x010a
        /*0536*/ 	.byte	0x04
	.zero		1


	//   ....[66]....
        /*0538*/ 	.word	0x00005440
        /*053c*/ 	.word	0x000000ff
        /*0540*/ 	.word	0x00000030
        /*0544*/ 	.short	0x010b
        /*0546*/ 	.byte	0x04
	.zero		1


	//   ....[67]....
        /*0548*/ 	.word	0x00005450
        /*054c*/ 	.word	0x000000ff
        /*0550*/ 	.word	0x00000000
        /*0554*/ 	.short	0x0101
        /*0556*/ 	.byte	0x25
	.zero		1


	//   ....[68]....
        /*0558*/ 	.word	0x00005460
        /*055c*/ 	.word	0x000000ff
        /*0560*/ 	.word	0x00000058
        /*0564*/ 	.short	0x010a
        /*0566*/ 	.byte	0x04
	.zero		1


	//   ....[69]....
        /*0568*/ 	.word	0x00005670
        /*056c*/ 	.word	0x000000ff
        /*0570*/ 	.word	0x00000038
        /*0574*/ 	.short	0x010b
        /*0576*/ 	.byte	0x04
	.zero		1


	//   ....[70]....
        /*0578*/ 	.word	0x00005710
        /*057c*/ 	.word	0x000000ff
        /*0580*/ 	.word	0x00000000
        /*0584*/ 	.short	0x0101
        /*0586*/ 	.byte	0x05
	.zero		1


	//   ....[71]....
        /*0588*/ 	.word	0x000057f0
        /*058c*/ 	.word	0x000000ff
        /*0590*/ 	.word	0x00000040
        /*0594*/ 	.short	0x010a
        /*0596*/ 	.byte	0x04
	.zero		1


	//   ....[72]....
        /*0598*/ 	.word	0x00005810
        /*059c*/ 	.word	0x000000ff
        /*05a0*/ 	.word	0x00000048
        /*05a4*/ 	.short	0x010a
        /*05a6*/ 	.byte	0x04
	.zero		1


	//   ....[73]....
        /*05a8*/ 	.word	0x00005830
        /*05ac*/ 	.word	0x000000ff
        /*05b0*/ 	.word	0x00000050
        /*05b4*/ 	.short	0x010a
        /*05b6*/ 	.byte	0x04
	.zero		1


	//   ....[74]....
        /*05b8*/ 	.word	0x00005870
        /*05bc*/ 	.word	0x00000000
        /*05c0*/ 	.word	0x00000058
        /*05c4*/ 	.short	0x010a
        /*05c6*/ 	.byte	0xff
	.zero		1


	//   ....[75]....
        /*05c8*/ 	.word	0x00005bc0
        /*05cc*/ 	.word	0x00000000
        /*05d0*/ 	.word	0x00000070
        /*05d4*/ 	.short	0x010a
        /*05d6*/ 	.byte	0xff
	.zero		1


	//   ....[76]....
        /*05d8*/ 	.word	0x00005cd0
        /*05dc*/ 	.word	0x00000000
        /*05e0*/ 	.word	0x00000000
        /*05e4*/ 	.short	0x0101
        /*05e6*/ 	.byte	0xff
	.zero		1


	//   ....[77]....
        /*05e8*/ 	.word	0x00006760
        /*05ec*/ 	.word	0x000000ff
        /*05f0*/ 	.word	0x00000020
        /*05f4*/ 	.short	0x010a
        /*05f6*/ 	.byte	0x30
	.zero		1


	//   ....[78]....
        /*05f8*/ 	.word	0x00006860
        /*05fc*/ 	.word	0x000000ff
        /*0600*/ 	.word	0x00000090
        /*0604*/ 	.short	0x010a
        /*0606*/ 	.byte	0x30
	.zero		1


	//   ....[79]....
        /*0608*/ 	.word	0x00006a10
        /*060c*/ 	.word	0x000000ff
        /*0610*/ 	.word	0x00000020
        /*0614*/ 	.short	0x010a
        /*0616*/ 	.byte	0x30
	.zero		1


	//   ....[80]....
        /*0618*/ 	.word	0x00006b50
        /*061c*/ 	.word	0x000000ff
        /*0620*/ 	.word	0x00000090
        /*0624*/ 	.short	0x010a
        /*0626*/ 	.byte	0x30
	.zero		1


	//   ....[81]....
        /*0628*/ 	.word	0x00006d50
        /*062c*/ 	.word	0x000000ff
        /*0630*/ 	.word	0x00000000
        /*0634*/ 	.short	0x0101
        /*0636*/ 	.byte	0x05
	.zero		1


	//   ....[82]....
        /*0638*/ 	.word	0x00007dc0
        /*063c*/ 	.word	0x00000000
        /*0640*/ 	.word	0x00000000
        /*0644*/ 	.short	0x0101
        /*0646*/ 	.byte	0xff
	.zero		1


	//   ....[83]....
        /*0648*/ 	.word	0x00007dd0
        /*064c*/ 	.word	0x00000003
        /*0650*/ 	.word	0x00000020
        /*0654*/ 	.short	0x010a
        /*0656*/ 	.byte	0xff
	.zero		1


	//   ....[84]....
        /*0658*/ 	.word	0x00007ee0
        /*065c*/ 	.word	0x00000003
        /*0660*/ 	.word	0x00000020
        /*0664*/ 	.short	0x010a
        /*0666*/ 	.byte	0xff
	.zero		1


	//   ....[85]....
        /*0668*/ 	.word	0x00009230
        /*066c*/ 	.word	0x00000000
        /*0670*/ 	.word	0x00000000
        /*0674*/ 	.short	0x0101
        /*0676*/ 	.byte	0xff
	.zero		1


	//   ....[86]....
        /*0678*/ 	.word	0x00009250
        /*067c*/ 	.word	0x00000003
        /*0680*/ 	.word	0x00000020
        /*0684*/ 	.short	0x010a
        /*0686*/ 	.byte	0xff
	.zero		1


	//   ....[87]....
        /*0688*/ 	.word	0x00009340
        /*068c*/ 	.word	0x00000003
        /*0690*/ 	.word	0x00000020
        /*0694*/ 	.short	0x010a
        /*0696*/ 	.byte	0xff
	.zero		1


	//   ....[88]....
        /*0698*/ 	.word	0x0000a690
        /*069c*/ 	.word	0x00000000
        /*06a0*/ 	.word	0x00000000
        /*06a4*/ 	.short	0x0101
        /*06a6*/ 	.byte	0xff
	.zero		1


	//   ....[89]....
        /*06a8*/ 	.word	0x0000a6b0
        /*06ac*/ 	.word	0x00000003
        /*06b0*/ 	.word	0x00000020
        /*06b4*/ 	.short	0x010a
        /*06b6*/ 	.byte	0xff
	.zero		1


	//   ....[90]....
        /*06b8*/ 	.word	0x0000a780
        /*06bc*/ 	.word	0x00000003
        /*06c0*/ 	.word	0x00000020
        /*06c4*/ 	.short	0x010a
        /*06c6*/ 	.byte	0xff
	.zero		1


	//   ....[91]....
        /*06c8*/ 	.word	0x0000bac0
        /*06cc*/ 	.word	0x00000000
        /*06d0*/ 	.word	0x00000000
        /*06d4*/ 	.short	0x0101
        /*06d6*/ 	.byte	0xff
	.zero		1


	//   ....[92]....
        /*06d8*/ 	.word	0x0000bba0
        /*06dc*/ 	.word	0x000000ff
        /*06e0*/ 	.word	0x000000c0
        /*06e4*/ 	.short	0x0101
        /*06e6*/ 	.byte	0x30
	.zero		1


	//   ....[93]....
        /*06e8*/ 	.word	0x0000bd30
        /*06ec*/ 	.word	0x000000ff
        /*06f0*/ 	.word	0x00000000
        /*06f4*/ 	.short	0x0101
        /*06f6*/ 	.byte	0x04
	.zero		1


	//   ....[94]....
        /*06f8*/ 	.word	0x0000bd50
        /*06fc*/ 	.word	0x00000002
        /*0700*/ 	.word	0x000000b0
        /*0704*/ 	.short	0x010a
        /*0706*/ 	.byte	0xff
	.zero		1


	//   ....[95]....
        /*0708*/ 	.word	0x0000bdb0
        /*070c*/ 	.word	0x00000002
        /*0710*/ 	.word	0x00000010
        /*0714*/ 	.short	0x010a
        /*0716*/ 	.byte	0xff
	.zero		1


	//   ....[96]....
        /*0718*/ 	.word	0x0000be10
        /*071c*/ 	.word	0x00000002
        /*0720*/ 	.word	0x00000010
        /*0724*/ 	.short	0x010a
        /*0726*/ 	.byte	0xff
	.zero		1


	//   ....[97]....
        /*0728*/ 	.word	0x0000be60
        /*072c*/ 	.word	0x00000002
        /*0730*/ 	.word	0x00000070
        /*0734*/ 	.short	0x010a
        /*0736*/ 	.byte	0xff
	.zero		1


	//   ....[98]....
        /*0738*/ 	.word	0x0000bec0
        /*073c*/ 	.word	0x00000000
        /*0740*/ 	.word	0x00000000
        /*0744*/ 	.short	0x010a
        /*0746*/ 	.byte	0xff
	.zero		1


	//   ....[99]....
        /*0748*/ 	.word	0x0000bf10
        /*074c*/ 	.word	0x00000000
        /*0750*/ 	.word	0x000000a0
        /*0754*/ 	.short	0x010a
        /*0756*/ 	.byte	0xff
	.zero		1


	//   ....[100]....
        /*0758*/ 	.word	0x0000bf70
        /*075c*/ 	.word	0x00000000
        /*0760*/ 	.word	0x00000080
        /*0764*/ 	.short	0x010a
        /*0766*/ 	.byte	0xff
	.zero		1


	//   ....[101]....
        /*0768*/ 	.word	0x0000bfc0
        /*076c*/ 	.word	0x00000000
        /*0770*/ 	.word	0x00000070
        /*0774*/ 	.short	0x010a
        /*0776*/ 	.byte	0xff
	.zero		1


	//   ....[102]....
        /*0778*/ 	.word	0x0000c020
        /*077c*/ 	.word	0x00000000
        /*0780*/ 	.word	0x00000080
        /*0784*/ 	.short	0x010a
        /*0786*/ 	.byte	0xff
	.zero		1


	//   ....[103]....
        /*0788*/ 	.word	0x0000c070
        /*078c*/ 	.word	0x00000002
        /*0790*/ 	.word	0x00000070
        /*0794*/ 	.short	0x010a
        /*0796*/ 	.byte	0xff
	.zero		1


	//   ....[104]....
        /*0798*/ 	.word	0x0000c0d0
        /*079c*/ 	.word	0x00000002
        /*07a0*/ 	.word	0x00000000
        /*07a4*/ 	.short	0x010a
        /*07a6*/ 	.byte	0xff
	.zero		1


	//   ....[105]....
        /*07a8*/ 	.word	0x0000c130
        /*07ac*/ 	.word	0x00000002
        /*07b0*/ 	.word	0x00000098
        /*07b4*/ 	.short	0x010a
        /*07b6*/ 	.byte	0xff
	.zero		1


	//   ....[106]....
        /*07b8*/ 	.word	0x0000c190
        /*07bc*/ 	.word	0x00000002
        /*07c0*/ 	.word	0x00000000
        /*07c4*/ 	.short	0x010a
        /*07c6*/ 	.byte	0xff
	.zero		1


	//   ....[107]....
        /*07c8*/ 	.word	0x0000c1f0
        /*07cc*/ 	.word	0x00000000
        /*07d0*/ 	.word	0x000000c0
        /*07d4*/ 	.short	0x010a
        /*07d6*/ 	.byte	0xff
	.zero		1


	//   ....[108]....
        /*07d8*/ 	.word	0x0000c240
        /*07dc*/ 	.word	0x00000000
        /*07e0*/ 	.word	0x00000070
        /*07e4*/ 	.short	0x010a
        /*07e6*/ 	.byte	0xff
	.zero		1


	//   ....[109]....
        /*07e8*/ 	.word	0x0000c2a0
        /*07ec*/ 	.word	0x00000000
        /*07f0*/ 	.word	0x00000068
        /*07f4*/ 	.short	0x010a
        /*07f6*/ 	.byte	0xff
	.zero		1


	//   ....[110]....
        /*07f8*/ 	.word	0x0000c300
        /*07fc*/ 	.word	0x00000003
        /*0800*/ 	.word	0x00000040
        /*0804*/ 	.short	0x010a
        /*0806*/ 	.byte	0xff
	.zero		1


	//   ....[111]....
        /*0808*/ 	.word	0x0000c360
        /*080c*/ 	.word	0x00000003
        /*0810*/ 	.word	0x00000048
        /*0814*/ 	.short	0x010a
        /*0816*/ 	.byte	0xff
	.zero		1


	//   ....[112]....
        /*0818*/ 	.word	0x0000c3c0
        /*081c*/ 	.word	0x00000003
        /*0820*/ 	.word	0x00000050
        /*0824*/ 	.short	0x010a
        /*0826*/ 	.byte	0xff
	.zero		1


	//   ....[113]....
        /*0828*/ 	.word	0x0000c420
        /*082c*/ 	.word	0x00000003
        /*0830*/ 	.word	0x00000058
        /*0834*/ 	.short	0x010a
        /*0836*/ 	.byte	0xff
	.zero		1


	//   ....[114]....
        /*0838*/ 	.word	0x0000c480
        /*083c*/ 	.word	0x00000000
        /*0840*/ 	.word	0x00000040
        /*0844*/ 	.short	0x010a
        /*0846*/ 	.byte	0xff
	.zero		1


	//   ....[115]....
        /*0848*/ 	.word	0x0000c4e0
        /*084c*/ 	.word	0x00000000
        /*0850*/ 	.word	0x00000048
        /*0854*/ 	.short	0x010a
        /*0856*/ 	.byte	0xff
	.zero		1


	//   ....[116]....
        /*0858*/ 	.word	0x0000c540
        /*085c*/ 	.word	0x00000000
        /*0860*/ 	.word	0x00000050
        /*0864*/ 	.short	0x010a
        /*0866*/ 	.byte	0xff
	.zero		1


	//   ....[117]....
        /*0868*/ 	.word	0x0000c590
        /*086c*/ 	.word	0x00000000
        /*0870*/ 	.word	0x00000070
        /*0874*/ 	.short	0x010a
        /*0876*/ 	.byte	0xff
	.zero		1


	//   ....[118]....
        /*0878*/ 	.word	0x0000c5f0
        /*087c*/ 	.word	0x00000000
        /*0880*/ 	.word	0x00000020
        /*0884*/ 	.short	0x010a
        /*0886*/ 	.byte	0xff
	.zero		1


	//   ....[119]....
        /*0888*/ 	.word	0x0000c650
        /*088c*/ 	.word	0x00000000
        /*0890*/ 	.word	0x00000090
        /*0894*/ 	.short	0x010a
        /*0896*/ 	.byte	0xff
	.zero		1


	//   ....[120]....
        /*0898*/ 	.word	0x0000c6a0
        /*089c*/ 	.word	0x00000003
        /*08a0*/ 	.word	0x00000020
        /*08a4*/ 	.short	0x010a
        /*08a6*/ 	.byte	0xff
	.zero		1


	//   ....[121]....
        /*08a8*/ 	.word	0x0000c6f0
        /*08ac*/ 	.word	0x00000003
        /*08b0*/ 	.word	0x00000020
        /*08b4*/ 	.short	0x010a
        /*08b6*/ 	.byte	0xff
	.zero		1


	//   ....[122]....
        /*08b8*/ 	.word	0x0000c740
        /*08bc*/ 	.word	0x00000003
        /*08c0*/ 	.word	0x00000020
        /*08c4*/ 	.short	0x010a
        /*08c6*/ 	.byte	0xff
	.zero		1


	//----- nvinfo : EIATTR_NUM_MBARRIERS
	.align		4
.L_47:
        /*08c8*/ 	.byte	0x03, 0x38
        /*08ca*/ 	.short	0x0019


	//----- nvinfo : EIATTR_EXIT_INSTR_OFFSETS
	.align		4
        /*08cc*/ 	.byte	0x04, 0x1c
        /*08ce*/ 	.short	(.L_49 - .L_48)


	//   ....[0]....
.L_48:
        /*08d0*/ 	.word	0x00002a30


	//   ....[1]....
        /*08d4*/ 	.word	0x00002f30


	//   ....[2]....
        /*08d8*/ 	.word	0x00002f90


	//   ....[3]....
        /*08dc*/ 	.word	0x000047c0


	//   ....[4]....
        /*08e0*/ 	.word	0x000058a0


	//   ....[5]....
        /*08e4*/ 	.word	0x000058e0


	//   ....[6]....
        /*08e8*/ 	.word	0x0000bc20


	//   ....[7]....
        /*08ec*/ 	.word	0x0000bca0


	//   ....[8]....
        /*08f0*/ 	.word	0x0000bcd0


	//   ....[9]....
        /*08f4*/ 	.word	0x0000bd40


	//----- nvinfo : EIATTR_MAX_THREADS
	.align		4
.L_49:
        /*08f8*/ 	.byte	0x04, 0x05
        /*08fa*/ 	.short	(.L_51 - .L_50)
.L_50:
        /*08fc*/ 	.word	0x00000100
        /*0900*/ 	.word	0x00000001
        /*0904*/ 	.word	0x00000001


	//----- nvinfo : EIATTR_CRS_STACK_SIZE
	.align		4
.L_51:
        /*0908*/ 	.byte	0x04, 0x1e
        /*090a*/ 	.short	(.L_53 - .L_52)
.L_52:
        /*090c*/ 	.word	0x00000000


	//----- nvinfo : EIATTR_CBANK_PARAM_SIZE
	.align		4
.L_53:
        /*0910*/ 	.byte	0x03, 0x19
        /*0912*/ 	.short	0x0c00


	//----- nvinfo : EIATTR_PARAM_CBANK
	.align		4
        /*0914*/ 	.byte	0x04, 0x0a
        /*0916*/ 	.short	(.L_55 - .L_54)
	.align		4
.L_54:
        /*0918*/ 	.word	index@(.nv.constant0._ZN7cutlass13device_kernelINS_4gemm6kernel13GemmUniversalIN4cute5tupleIJiiiiEEENS1_10collective13CollectiveMmaINS1_46MainloopSm100TmaUmmaWarpSpecializedBlockScaledILi2ELi2ELi1ENS5_IJNS4_1CILi1EEENSA_ILi4EEESB_EEEEENS5_IJNSA_ILi128EEENSA_ILi256EEESG_EEENS5_IJNS_12float_e2m1_tENS_13float_ue4m3_tEEEENS5_IJNS5_IJlSB_lEEENS4_6LayoutINS5_IJNS5_IJNS5_IJNSA_ILi32EEESC_EEEiEEENS5_IJNS5_IJNSA_ILi16EEESC_EEEiEEENS5_IJSB_iEEEEEENS5_IJSS_NS5_IJNS5_IJNSA_ILi0EEESB_EEENSA_ILi512EEEEEENS5_IJSV_iEEEEEEEEEEESK_S12_NS4_8TiledMMAINS4_8MMA_AtomIJNS4_17SM100_MMA_MXF4_SSISI_SI_fSJ_Li128ELi256ELi16ELNS4_4UMMA5MajorE0ELS17_0ELNS16_7ScaleInE0ELS18_0EEEEEENSM_INS5_IJSB_SB_SB_EEENS5_IJSV_SV_SV_EEEEENS5_IJNS4_10UnderscoreES1E_S1E_EEEEENS5_IJNS4_23SM90_TMA_LOAD_MULTICASTES1H_EEENS5_IJNS4_14ComposedLayoutINS4_7SwizzleILi3ELi4ELi3EEENS4_18smem_ptr_flag_bitsILi4EEENSM_INS5_IJNSA_ILi8EEESG_EEENS5_IJSG_SB_EEEEEEENSM_INS5_IJNS5_IJNS5_IJSO_SB_EEESR_EEESB_NS5_IJSB_SC_EEEEEENS5_IJNS5_IJNS5_IJSR_SX_EEESW_EEESV_NS5_IJSC_SX_EEEEEEEEEEEvNS4_8identityENS5_IJNS4_13SM90_TMA_LOADES24_EEENS5_IJS1S_NSM_INS5_IJNS5_IJNS5_IJSO_NSA_ILi2EEEEEESR_EEESB_S1V_EEENS5_IJS1Y_SV_NS5_IJSC_NSA_ILi1024EEEEEEEEEEEEEEvS23_EENS_8epilogue10collective18CollectiveEpilogueINS2G_23Sm100TmaWarpSpecializedILi4ELi2ELi64ELb1ELb0EEEJSH_NS5_IJNSM_ISF_SB_EENSM_INSA_ILi64EEESB_EEEEENS_10bfloat16_tESL_S2P_SL_NS2G_6fusion15FusionCallbacksIS2K_NS2Q_17LinearCombinationIS2P_fS2P_fLNS_15FloatRoundStyleE2EEESH_S2O_JEEENS4_5SM1004TMEM4LOAD26SM100_TMEM_LOAD_32dp32b64xES24_NS1J_IS1L_NS1M_ILi16EEENSM_INS5_IJS1O_S2M_EEENS5_IJS2M_SB_EEEEEEENS4_39AutoVectorizingCopyWithAssumedAlignmentILi128EEENS4_14SM90_TMA_STOREES34_S36_S36_EEEvvEEEEvNT_6ParamsE)
        /*091c*/ 	.short	0x0380
        /*091e*/ 	.short	0x0c00


	//----- nvinfo : EIATTR_SW_WAR
	.align		4
.L_55:
        /*0920*/ 	.byte	0x04, 0x36
        /*0922*/ 	.short	(.L_57 - .L_56)
.L_56:
        /*0924*/ 	.word	0x00000008
.L_57:


//--------------------- .nv.callgraph             --------------------------
	.section	.nv.callgraph,"",@"SHT_CUDA_CALLGRAPH"
	.align	4
	.sectionentsize	8
	.align		4
        /*0000*/ 	.word	0x00000000
	.align		4
        /*0004*/ 	.word	0xffffffff
	.align		4
        /*0008*/ 	.word	index@(_ZN7cutlass13device_kernelINS_4gemm6kernel13GemmUniversalIN4cute5tupleIJiiiiEEENS1_10collective13CollectiveMmaINS1_46MainloopSm100TmaUmmaWarpSpecializedBlockScaledILi2ELi2ELi1ENS5_IJNS4_1CILi1EEENSA_ILi4EEESB_EEEEENS5_IJNSA_ILi128EEENSA_ILi256EEESG_EEENS5_IJNS_12float_e2m1_tENS_13float_ue4m3_tEEEENS5_IJNS5_IJlSB_lEEENS4_6LayoutINS5_IJNS5_IJNS5_IJNSA_ILi32EEESC_EEEiEEENS5_IJNS5_IJNSA_ILi16EEESC_EEEiEEENS5_IJSB_iEEEEEENS5_IJSS_NS5_IJNS5_IJNSA_ILi0EEESB_EEENSA_ILi512EEEEEENS5_IJSV_iEEEEEEEEEEESK_S12_NS4_8TiledMMAINS4_8MMA_AtomIJNS4_17SM100_MMA_MXF4_SSISI_SI_fSJ_Li128ELi256ELi16ELNS4_4UMMA5MajorE0ELS17_0ELNS16_7ScaleInE0ELS18_0EEEEEENSM_INS5_IJSB_SB_SB_EEENS5_IJSV_SV_SV_EEEEENS5_IJNS4_10UnderscoreES1E_S1E_EEEEENS5_IJNS4_23SM90_TMA_LOAD_MULTICASTES1H_EEENS5_IJNS4_14ComposedLayoutINS4_7SwizzleILi3ELi4ELi3EEENS4_18smem_ptr_flag_bitsILi4EEENSM_INS5_IJNSA_ILi8EEESG_EEENS5_IJSG_SB_EEEEEEENSM_INS5_IJNS5_IJNS5_IJSO_SB_EEESR_EEESB_NS5_IJSB_SC_EEEEEENS5_IJNS5_IJNS5_IJSR_SX_EEESW_EEESV_NS5_IJSC_SX_EEEEEEEEEEEvNS4_8identityENS5_IJNS4_13SM90_TMA_LOADES24_EEENS5_IJS1S_NSM_INS5_IJNS5_IJNS5_IJSO_NSA_ILi2EEEEEESR_EEESB_S1V_EEENS5_IJS1Y_SV_NS5_IJSC_NSA_ILi1024EEEEEEEEEEEEEEvS23_EENS_8epilogue10collective18CollectiveEpilogueINS2G_23Sm100TmaWarpSpecializedILi4ELi2ELi64ELb1ELb0EEEJSH_NS5_IJNSM_ISF_SB_EENSM_INSA_ILi64EEESB_EEEEENS_10bfloat16_tESL_S2P_SL_NS2G_6fusion15FusionCallbacksIS2K_NS2Q_17LinearCombinationIS2P_fS2P_fLNS_15FloatRoundStyleE2EEESH_S2O_JEEENS4_5SM1004TMEM4LOAD26SM100_TMEM_LOAD_32dp32b64xES24_NS1J_IS1L_NS1M_ILi16EEENSM_INS5_IJS1O_S2M_EEENS5_IJS2M_SB_EEEEEEENS4_39AutoVectorizingCopyWithAssumedAlignmentILi128EEENS4_14SM90_TMA_STOREES34_S36_S36_EEEvvEEEEvNT_6ParamsE)
	.align		4
        /*000c*/ 	.word	index@(__assertfail)
	.align		4
        /*0010*/ 	.word	0x00000000
	.align		4
        /*0014*/ 	.word	0xfffffffe
	.align		4
        /*0018*/ 	.word	0x00000000
	.align		4
        /*001c*/ 	.word	0xfffffffd
	.align		4
        /*0020*/ 	.word	0x00000000
	.align		4
        /*0024*/ 	.word	0xfffffffc


//--------------------- .nv.constant4             --------------------------
	.section	.nv.constant4,"a",@progbits
	.align	8
	.align		8
.nv.constant4:
        /*0000*/ 	.dword	__assertfail
	.align		8
        /*0008*/ 	.dword	__unnamed_1
	.align		8
        /*0010*/ 	.dword	__unnamed_2
	.align		8
        /*0018*/ 	.dword	_ZN40_INTERNAL_924dac3c_4_k_cu_f4eff93c_223554cuda3std3__45__cpo5beginE
	.align		8
        /*0020*/ 	.dword	_ZN40_INTERNAL_924dac3c_4_k_cu_f4eff93c_223554cuda3std3__45__cpo3endE
	.align		8
        /*0028*/ 	.dword	_ZN40_INTERNAL_924dac3c_4_k_cu_f4eff93c_223554cuda3std3__45__cpo6cbeginE
	.align		8
        /*0030*/ 	.dword	_ZN40_INTERNAL_924dac3c_4_k_cu_f4eff93c_223554cuda3std3__45__cpo4cendE
	.align		8
        /*0038*/ 	.dword	_ZN40_INTERNAL_924dac3c_4_k_cu_f4eff93c_223554cuda3std3__442_GLOBAL__N__924dac3c_4_k_cu_f4eff93c_223556ignoreE
	.align		8
        /*0040*/ 	.dword	_ZN40_INTERNAL_924dac3c_4_k_cu_f4eff93c_223554cuda3std3__419piecewise_constructE
	.align		8
        /*0048*/ 	.dword	_ZN40_INTERNAL_924dac3c_4_k_cu_f4eff93c_223554cuda3std3__48in_placeE
	.align		8
        /*0050*/ 	.dword	_ZN40_INTERNAL_924dac3c_4_k_cu_f4eff93c_223554cuda3std6ranges3__45__cpo4swapE
	.align		8
        /*0058*/ 	.dword	_ZN40_INTERNAL_924dac3c_4_k_cu_f4eff93c_223554cuda3std6ranges3__45__cpo9iter_moveE
	.align		8
        /*0060*/ 	.dword	_ZN40_INTERNAL_924dac3c_4_k_cu_f4eff93c_223554cute7productE
	.align		8
        /*0068*/ 	.dword	_ZN40_INTERNAL_924dac3c_4_k_cu_f4eff93c_223554cute1_E
	.align		8
        /*0070*/ 	.dword	$str$25
	.align		8
        /*0078*/ 	.dword	$str$26
	.align		8
        /*0080*/ 	.dword	$str$29
	.align		8
        /*0088*/ 	.dword	$str$30


//--------------------- .text._ZN7cutlass13device_kernelINS_4gemm6kernel13GemmUniversalIN4cute5tupleIJiiiiEEENS1_10collective13CollectiveMmaINS1_46MainloopSm100TmaUmmaWarpSpecializedBlockScaledILi2ELi2ELi1ENS5_IJNS4_1CILi1EEENSA_ILi4EEESB_EEEEENS5_IJNSA_ILi128EEENSA_ILi256EEESG_EEENS5_IJNS_12float_e2m1_tENS_13float_ue4m3_tEEEENS5_IJNS5_IJlSB_lEEENS4_6LayoutINS5_IJNS5_IJNS5_IJNSA_ILi32EEESC_EEEiEEENS5_IJNS5_IJNSA_ILi16EEESC_EEEiEEENS5_IJSB_iEEEEEENS5_IJSS_NS5_IJNS5_IJNSA_ILi0EEESB_EEENSA_ILi512EEEEEENS5_IJSV_iEEEEEEEEEEESK_S12_NS4_8TiledMMAINS4_8MMA_AtomIJNS4_17SM100_MMA_MXF4_SSISI_SI_fSJ_Li128ELi256ELi16ELNS4_4UMMA5MajorE0ELS17_0ELNS16_7ScaleInE0ELS18_0EEEEEENSM_INS5_IJSB_SB_SB_EEENS5_IJSV_SV_SV_EEEEENS5_IJNS4_10UnderscoreES1E_S1E_EEEEENS5_IJNS4_23SM90_TMA_LOAD_MULTICASTES1H_EEENS5_IJNS4_14ComposedLayoutINS4_7SwizzleILi3ELi4ELi3EEENS4_18smem_ptr_flag_bitsILi4EEENSM_INS5_IJNSA_ILi8EEESG_EEENS5_IJSG_SB_EEEEEEENSM_INS5_IJNS5_IJNS5_IJSO_SB_EEESR_EEESB_NS5_IJSB_SC_EEEEEENS5_IJNS5_IJNS5_IJSR_SX_EEESW_EEESV_NS5_IJSC_SX_EEEEEEEEEEEvNS4_8identityENS5_IJNS4_13SM90_TMA_LOADES24_EEENS5_IJS1S_NSM_INS5_IJNS5_IJNS5_IJSO_NSA_ILi2EEEEEESR_EEESB_S1V_EEENS5_IJS1Y_SV_NS5_IJSC_NSA_ILi1024EEEEEEEEEEEEEEvS23_EENS_8epilogue10collective18CollectiveEpilogueINS2G_23Sm100TmaWarpSpecializedILi4ELi2ELi64ELb1ELb0EEEJSH_NS5_IJNSM_ISF_SB_EENSM_INSA_ILi64EEESB_EEEEENS_10bfloat16_tESL_S2P_SL_NS2G_6fusion15FusionCallbacksIS2K_NS2Q_17LinearCombinationIS2P_fS2P_fLNS_15FloatRoundStyleE2EEESH_S2O_JEEENS4_5SM1004TMEM4LOAD26SM100_TMEM_LOAD_32dp32b64xES24_NS1J_IS1L_NS1M_ILi16EEENSM_INS5_IJS1O_S2M_EEENS5_IJS2M_SB_EEEEEEENS4_39AutoVectorizingCopyWithAssumedAlignmentILi128EEENS4_14SM90_TMA_STOREES34_S36_S36_EEEvvEEEEvNT_6ParamsE --------------------------
	.section	.text._ZN7cutlass13device_kernelINS_4gemm6kernel13GemmUniversalIN4cute5tupleIJiiiiEEENS1_10collective13CollectiveMmaINS1_46MainloopSm100TmaUmmaWarpSpecializedBlockScaledILi2ELi2ELi1ENS5_IJNS4_1CILi1EEENSA_ILi4EEESB_EEEEENS5_IJNSA_ILi128EEENSA_ILi256EEESG_EEENS5_IJNS_12float_e2m1_tENS_13float_ue4m3_tEEEENS5_IJNS5_IJlSB_lEEENS4_6LayoutINS5_IJNS5_IJNS5_IJNSA_ILi32EEESC_EEEiEEENS5_IJNS5_IJNSA_ILi16EEESC_EEEiEEENS5_IJSB_iEEEEEENS5_IJSS_NS5_IJNS5_IJNSA_ILi0EEESB_EEENSA_ILi512EEEEEENS5_IJSV_iEEEEEEEEEEESK_S12_NS4_8TiledMMAINS4_8MMA_AtomIJNS4_17SM100_MMA_MXF4_SSISI_SI_fSJ_Li128ELi256ELi16ELNS4_4UMMA5MajorE0ELS17_0ELNS16_7ScaleInE0ELS18_0EEEEEENSM_INS5_IJSB_SB_SB_EEENS5_IJSV_SV_SV_EEEEENS5_IJNS4_10UnderscoreES1E_S1E_EEEEENS5_IJNS4_23SM90_TMA_LOAD_MULTICASTES1H_EEENS5_IJNS4_14ComposedLayoutINS4_7SwizzleILi3ELi4ELi3EEENS4_18smem_ptr_flag_bitsILi4EEENSM_INS5_IJNSA_ILi8EEESG_EEENS5_IJSG_SB_EEEEEEENSM_INS5_IJNS5_IJNS5_IJSO_SB_EEESR_EEESB_NS5_IJSB_SC_EEEEEENS5_IJNS5_IJNS5_IJSR_SX_EEESW_EEESV_NS5_IJSC_SX_EEEEEEEEEEEvNS4_8identityENS5_IJNS4_13SM90_TMA_LOADES24_EEENS5_IJS1S_NSM_INS5_IJNS5_IJNS5_IJSO_NSA_ILi2EEEEEESR_EEESB_S1V_EEENS5_IJS1Y_SV_NS5_IJSC_NSA_ILi1024EEEEEEEEEEEEEEvS23_EENS_8epilogue10collective18CollectiveEpilogueINS2G_23Sm100TmaWarpSpecializedILi4ELi2ELi64ELb1ELb0EEEJSH_NS5_IJNSM_ISF_SB_EENSM_INSA_ILi64EEESB_EEEEENS_10bfloat16_tESL_S2P_SL_NS2G_6fusion15FusionCallbacksIS2K_NS2Q_17LinearCombinationIS2P_fS2P_fLNS_15FloatRoundStyleE2EEESH_S2O_JEEENS4_5SM1004TMEM4LOAD26SM100_TMEM_LOAD_32dp32b64xES24_NS1J_IS1L_NS1M_ILi16EEENSM_INS5_IJS1O_S2M_EEENS5_IJS2M_SB_EEEEEEENS4_39AutoVectorizingCopyWithAssumedAlignmentILi128EEENS4_14SM90_TMA_STOREES34_S36_S36_EEEvvEEEEvNT_6ParamsE,"ax",@progbits
	.align	128
.text._ZN7cutlass13device_kernelINS_4gemm6kernel13GemmUniversalIN4cute5tupleIJiiiiEEENS1_10collective13CollectiveMmaINS1_46MainloopSm100TmaUmmaWarpSpecializedBlockScaledILi2ELi2ELi1ENS5_IJNS4_1CILi1EEENSA_ILi4EEESB_EEEEENS5_IJNSA_ILi128EEENSA_ILi256EEESG_EEENS5_IJNS_12float_e2m1_tENS_13float_ue4m3_tEEEENS5_IJNS5_IJlSB_lEEENS4_6LayoutINS5_IJNS5_IJNS5_IJNSA_ILi32EEESC_EEEiEEENS5_IJNS5_IJNSA_ILi16EEESC_EEEiEEENS5_IJSB_iEEEEEENS5_IJSS_NS5_IJNS5_IJNSA_ILi0EEESB_EEENSA_ILi512EEEEEENS5_IJSV_iEEEEEEEEEEESK_S12_NS4_8TiledMMAINS4_8MMA_AtomIJNS4_17SM100_MMA_MXF4_SSISI_SI_fSJ_Li128ELi256ELi16ELNS4_4UMMA5MajorE0ELS17_0ELNS16_7ScaleInE0ELS18_0EEEEEENSM_INS5_IJSB_SB_SB_EEENS5_IJSV_SV_SV_EEEEENS5_IJNS4_10UnderscoreES1E_S1E_EEEEENS5_IJNS4_23SM90_TMA_LOAD_MULTICASTES1H_EEENS5_IJNS4_14ComposedLayoutINS4_7SwizzleILi3ELi4ELi3EEENS4_18smem_ptr_flag_bitsILi4EEENSM_INS5_IJNSA_ILi8EEESG_EEENS5_IJSG_SB_EEEEEEENSM_INS5_IJNS5_IJNS5_IJSO_SB_EEESR_EEESB_NS5_IJSB_SC_EEEEEENS5_IJNS5_IJNS5_IJSR_SX_EEESW_EEESV_NS5_IJSC_SX_EEEEEEEEEEEvNS4_8identityENS5_IJNS4_13SM90_TMA_LOADES24_EEENS5_IJS1S_NSM_INS5_IJNS5_IJNS5_IJSO_NSA_ILi2EEEEEESR_EEESB_S1V_EEENS5_IJS1Y_SV_NS5_IJSC_NSA_ILi1024EEEEEEEEEEEEEEvS23_EENS_8epilogue10collective18CollectiveEpilogueINS2G_23Sm100TmaWarpSpecializedILi4ELi2ELi64ELb1ELb0EEEJSH_NS5_IJNSM_ISF_SB_EENSM_INSA_ILi64EEESB_EEEEENS_10bfloat16_tESL_S2P_SL_NS2G_6fusion15FusionCallbacksIS2K_NS2Q_17LinearCombinationIS2P_fS2P_fLNS_15FloatRoundStyleE2EEESH_S2O_JEEENS4_5SM1004TMEM4LOAD26SM100_TMEM_LOAD_32dp32b64xES24_NS1J_IS1L_NS1M_ILi16EEENSM_INS5_IJS1O_S2M_EEENS5_IJS2M_SB_EEEEEEENS4_39AutoVectorizingCopyWithAssumedAlignmentILi128EEENS4_14SM90_TMA_STOREES34_S36_S36_EEEvvEEEEvNT_6ParamsE:
        .type           _ZN7cutlass13device_kernelINS_4gemm6kernel13GemmUniversalIN4cute5tupleIJiiiiEEENS1_10collective13CollectiveMmaINS1_46MainloopSm100TmaUmmaWarpSpecializedBlockScaledILi2ELi2ELi1ENS5_IJNS4_1CILi1EEENSA_ILi4EEESB_EEEEENS5_IJNSA_ILi128EEENSA_ILi256EEESG_EEENS5_IJNS_12float_e2m1_tENS_13float_ue4m3_tEEEENS5_IJNS5_IJlSB_lEEENS4_6LayoutINS5_IJNS5_IJNS5_IJNSA_ILi32EEESC_EEEiEEENS5_IJNS5_IJNSA_ILi16EEESC_EEEiEEENS5_IJSB_iEEEEEENS5_IJSS_NS5_IJNS5_IJNSA_ILi0EEESB_EEENSA_ILi512EEEEEENS5_IJSV_iEEEEEEEEEEESK_S12_NS4_8TiledMMAINS4_8MMA_AtomIJNS4_17SM100_MMA_MXF4_SSISI_SI_fSJ_Li128ELi256ELi16ELNS4_4UMMA5MajorE0ELS17_0ELNS16_7ScaleInE0ELS18_0EEEEEENSM_INS5_IJSB_SB_SB_EEENS5_IJSV_SV_SV_EEEEENS5_IJNS4_10UnderscoreES1E_S1E_EEEEENS5_IJNS4_23SM90_TMA_LOAD_MULTICASTES1H_EEENS5_IJNS4_14ComposedLayoutINS4_7SwizzleILi3ELi4ELi3EEENS4_18smem_ptr_flag_bitsILi4EEENSM_INS5_IJNSA_ILi8EEESG_EEENS5_IJSG_SB_EEEEEEENSM_INS5_IJNS5_IJNS5_IJSO_SB_EEESR_EEESB_NS5_IJSB_SC_EEEEEENS5_IJNS5_IJNS5_IJSR_SX_EEESW_EEESV_NS5_IJSC_SX_EEEEEEEEEEEvNS4_8identityENS5_IJNS4_13SM90_TMA_LOADES24_EEENS5_IJS1S_NSM_INS5_IJNS5_IJNS5_IJSO_NSA_ILi2EEEEEESR_EEESB_S1V_EEENS5_IJS1Y_SV_NS5_IJSC_NSA_ILi1024EEEEEEEEEEEEEEvS23_EENS_8epilogue10collective18CollectiveEpilogueINS2G_23Sm100TmaWarpSpecializedILi4ELi2ELi64ELb1ELb0EEEJSH_NS5_IJNSM_ISF_SB_EENSM_INSA_ILi64EEESB_EEEEENS_10bfloat16_tESL_S2P_SL_NS2G_6fusion15FusionCallbacksIS2K_NS2Q_17LinearCombinationIS2P_fS2P_fLNS_15FloatRoundStyleE2EEESH_S2O_JEEENS4_5SM1004TMEM4LOAD26SM100_TMEM_LOAD_32dp32b64xES24_NS1J_IS1L_NS1M_ILi16EEENSM_INS5_IJS1O_S2M_EEENS5_IJS2M_SB_EEEEEEENS4_39AutoVectorizingCopyWithAssumedAlignmentILi128EEENS4_14SM90_TMA_STOREES34_S36_S36_EEEvvEEEEvNT_6ParamsE,@function
        .size           _ZN7cutlass13device_kernelINS_4gemm6kernel13GemmUniversalIN4cute5tupleIJiiiiEEENS1_10collective13CollectiveMmaINS1_46MainloopSm100TmaUmmaWarpSpecializedBlockScaledILi2ELi2ELi1ENS5_IJNS4_1CILi1EEENSA_ILi4EEESB_EEEEENS5_IJNSA_ILi128EEENSA_ILi256EEESG_EEENS5_IJNS_12float_e2m1_tENS_13float_ue4m3_tEEEENS5_IJNS5_IJlSB_lEEENS4_6LayoutINS5_IJNS5_IJNS5_IJNSA_ILi32EEESC_EEEiEEENS5_IJNS5_IJNSA_ILi16EEESC_EEEiEEENS5_IJSB_iEEEEEENS5_IJSS_NS5_IJNS5_IJNSA_ILi0EEESB_EEENSA_ILi512EEEEEENS5_IJSV_iEEEEEEEEEEESK_S12_NS4_8TiledMMAINS4_8MMA_AtomIJNS4_17SM100_MMA_MXF4_SSISI_SI_fSJ_Li128ELi256ELi16ELNS4_4UMMA5MajorE0ELS17_0ELNS16_7ScaleInE0ELS18_0EEEEEENSM_INS5_IJSB_SB_SB_EEENS5_IJSV_SV_SV_EEEEENS5_IJNS4_10UnderscoreES1E_S1E_EEEEENS5_IJNS4_23SM90_TMA_LOAD_MULTICASTES1H_EEENS5_IJNS4_14ComposedLayoutINS4_7SwizzleILi3ELi4ELi3EEENS4_18smem_ptr_flag_bitsILi4EEENSM_INS5_IJNSA_ILi8EEESG_EEENS5_IJSG_SB_EEEEEEENSM_INS5_IJNS5_IJNS5_IJSO_SB_EEESR_EEESB_NS5_IJSB_SC_EEEEEENS5_IJNS5_IJNS5_IJSR_SX_EEESW_EEESV_NS5_IJSC_SX_EEEEEEEEEEEvNS4_8identityENS5_IJNS4_13SM90_TMA_LOADES24_EEENS5_IJS1S_NSM_INS5_IJNS5_IJNS5_IJSO_NSA_ILi2EEEEEESR_EEESB_S1V_EEENS5_IJS1Y_SV_NS5_IJSC_NSA_ILi1024EEEEEEEEEEEEEEvS23_EENS_8epilogue10collective18CollectiveEpilogueINS2G_23Sm100TmaWarpSpecializedILi4ELi2ELi64ELb1ELb0EEEJSH_NS5_IJNSM_ISF_SB_EENSM_INSA_ILi64EEESB_EEEEENS_10bfloat16_tESL_S2P_SL_NS2G_6fusion15FusionCallbacksIS2K_NS2Q_17LinearCombinationIS2P_fS2P_fLNS_15FloatRoundStyleE2EEESH_S2O_JEEENS4_5SM1004TMEM4LOAD26SM100_TMEM_LOAD_32dp32b64xES24_NS1J_IS1L_NS1M_ILi16EEENSM_INS5_IJS1O_S2M_EEENS5_IJS2M_SB_EEEEEEENS4_39AutoVectorizingCopyWithAssumedAlignmentILi128EEENS4_14SM90_TMA_STOREES34_S36_S36_EEEvvEEEEvNT_6ParamsE,(.L_x_179 - _ZN7cutlass13device_kernelINS_4gemm6kernel13GemmUniversalIN4cute5tupleIJiiiiEEENS1_10collective13CollectiveMmaINS1_46MainloopSm100TmaUmmaWarpSpecializedBlockScaledILi2ELi2ELi1ENS5_IJNS4_1CILi1EEENSA_ILi4EEESB_EEEEENS5_IJNSA_ILi128EEENSA_ILi256EEESG_EEENS5_IJNS_12float_e2m1_tENS_13float_ue4m3_tEEEENS5_IJNS5_IJlSB_lEEENS4_6LayoutINS5_IJNS5_IJNS5_IJNSA_ILi32EEESC_EEEiEEENS5_IJNS5_IJNSA_ILi16EEESC_EEEiEEENS5_IJSB_iEEEEEENS5_IJSS_NS5_IJNS5_IJNSA_ILi0EEESB_EEENSA_ILi512EEEEEENS5_IJSV_iEEEEEEEEEEESK_S12_NS4_8TiledMMAINS4_8MMA_AtomIJNS4_17SM100_MMA_MXF4_SSISI_SI_fSJ_Li128ELi256ELi16ELNS4_4UMMA5MajorE0ELS17_0ELNS16_7ScaleInE0ELS18_0EEEEEENSM_INS5_IJSB_SB_SB_EEENS5_IJSV_SV_SV_EEEEENS5_IJNS4_10UnderscoreES1E_S1E_EEEEENS5_IJNS4_23SM90_TMA_LOAD_MULTICASTES1H_EEENS5_IJNS4_14ComposedLayoutINS4_7SwizzleILi3ELi4ELi3EEENS4_18smem_ptr_flag_bitsILi4EEENSM_INS5_IJNSA_ILi8EEESG_EEENS5_IJSG_SB_EEEEEEENSM_INS5_IJNS5_IJNS5_IJSO_SB_EEESR_EEESB_NS5_IJSB_SC_EEEEEENS5_IJNS5_IJNS5_IJSR_SX_EEESW_EEESV_NS5_IJSC_SX_EEEEEEEEEEEvNS4_8identityENS5_IJNS4_13SM90_TMA_LOADES24_EEENS5_IJS1S_NSM_INS5_IJNS5_IJNS5_IJSO_NSA_ILi2EEEEEESR_EEESB_S1V_EEENS5_IJS1Y_SV_NS5_IJSC_NSA_ILi1024EEEEEEEEEEEEEEvS23_EENS_8epilogue10collective18CollectiveEpilogueINS2G_23Sm100TmaWarpSpecializedILi4ELi2ELi64ELb1ELb0EEEJSH_NS5_IJNSM_ISF_SB_EENSM_INSA_ILi64EEESB_EEEEENS_10bfloat16_tESL_S2P_SL_NS2G_6fusion15FusionCallbacksIS2K_NS2Q_17LinearCombinationIS2P_fS2P_fLNS_15FloatRoundStyleE2EEESH_S2O_JEEENS4_5SM1004TMEM4LOAD26SM100_TMEM_LOAD_32dp32b64xES24_NS1J_IS1L_NS1M_ILi16EEENSM_INS5_IJS1O_S2M_EEENS5_IJS2M_SB_EEEEEEENS4_39AutoVectorizingCopyWithAssumedAlignmentILi128EEENS4_14SM90_TMA_STOREES34_S36_S36_EEEvvEEEEvNT_6ParamsE)
        .other          _ZN7cutlass13device_kernelINS_4gemm6kernel13GemmUniversalIN4cute5tupleIJiiiiEEENS1_10collective13CollectiveMmaINS1_46MainloopSm100TmaUmmaWarpSpecializedBlockScaledILi2ELi2ELi1ENS5_IJNS4_1CILi1EEENSA_ILi4EEESB_EEEEENS5_IJNSA_ILi128EEENSA_ILi256EEESG_EEENS5_IJNS_12float_e2m1_tENS_13float_ue4m3_tEEEENS5_IJNS5_IJlSB_lEEENS4_6LayoutINS5_IJNS5_IJNS5_IJNSA_ILi32EEESC_EEEiEEENS5_IJNS5_IJNSA_ILi16EEESC_EEEiEEENS5_IJSB_iEEEEEENS5_IJSS_NS5_IJNS5_IJNSA_ILi0EEESB_EEENSA_ILi512EEEEEENS5_IJSV_iEEEEEEEEEEESK_S12_NS4_8TiledMMAINS4_8MMA_AtomIJNS4_17SM100_MMA_MXF4_SSISI_SI_fSJ_Li128ELi256ELi16ELNS4_4UMMA5MajorE0ELS17_0ELNS16_7ScaleInE0ELS18_0EEEEEENSM_INS5_IJSB_SB_SB_EEENS5_IJSV_SV_SV_EEEEENS5_IJNS4_10UnderscoreES1E_S1E_EEEEENS5_IJNS4_23SM90_TMA_LOAD_MULTICASTES1H_EEENS5_IJNS4_14ComposedLayoutINS4_7SwizzleILi3ELi4ELi3EEENS4_18smem_ptr_flag_bitsILi4EEENSM_INS5_IJNSA_ILi8EEESG_EEENS5_IJSG_SB_EEEEEEENSM_INS5_IJNS5_IJNS5_IJSO_SB_EEESR_EEESB_NS5_IJSB_SC_EEEEEENS5_IJNS5_IJNS5_IJSR_SX_EEESW_EEESV_NS5_IJSC_SX_EEEEEEEEEEEvNS4_8identityENS5_IJNS4_13SM90_TMA_LOADES24_EEENS5_IJS1S_NSM_INS5_IJNS5_IJNS5_IJSO_NSA_ILi2EEEEEESR_EEESB_S1V_EEENS5_IJS1Y_SV_NS5_IJSC_NSA_ILi1024EEEEEEEEEEEEEEvS23_EENS_8epilogue10collective18CollectiveEpilogueINS2G_23Sm100TmaWarpSpecializedILi4ELi2ELi64ELb1ELb0EEEJSH_NS5_IJNSM_ISF_SB_EENSM_INSA_ILi64EEESB_EEEEENS_10bfloat16_tESL_S2P_SL_NS2G_6fusion15FusionCallbacksIS2K_NS2Q_17LinearCombinationIS2P_fS2P_fLNS_15FloatRoundStyleE2EEESH_S2O_JEEENS4_5SM1004TMEM4LOAD26SM100_TMEM_LOAD_32dp32b64xES24_NS1J_IS1L_NS1M_ILi16EEENSM_INS5_IJS1O_S2M_EEENS5_IJS2M_SB_EEEEEEENS4_39AutoVectorizingCopyWithAssumedAlignmentILi128EEENS4_14SM90_TMA_STOREES34_S36_S36_EEEvvEEEEvNT_6ParamsE,@"STO_CUDA_ENTRY STV_DEFAULT"
_ZN7cutlass13device_kernelINS_4gemm6kernel13GemmUniversalIN4cute5tupleIJiiiiEEENS1_10collective13CollectiveMmaINS1_46MainloopSm100TmaUmmaWarpSpecializedBlockScaledILi2ELi2ELi1ENS5_IJNS4_1CILi1EEENSA_ILi4EEESB_EEEEENS5_IJNSA_ILi128EEENSA_ILi256EEESG_EEENS5_IJNS_12float_e2m1_tENS_13float_ue4m3_tEEEENS5_IJNS5_IJlSB_lEEENS4_6LayoutINS5_IJNS5_IJNS5_IJNSA_ILi32EEESC_EEEiEEENS5_IJNS5_IJNSA_ILi16EEESC_EEEiEEENS5_IJSB_iEEEEEENS5_IJSS_NS5_IJNS5_IJNSA_ILi0EEESB_EEENSA_ILi512EEEEEENS5_IJSV_iEEEEEEEEEEESK_S12_NS4_8TiledMMAINS4_8MMA_AtomIJNS4_17SM100_MMA_MXF4_SSISI_SI_fSJ_Li128ELi256ELi16ELNS4_4UMMA5MajorE0ELS17_0ELNS16_7ScaleInE0ELS18_0EEEEEENSM_INS5_IJSB_SB_SB_EEENS5_IJSV_SV_SV_EEEEENS5_IJNS4_10UnderscoreES1E_S1E_EEEEENS5_IJNS4_23SM90_TMA_LOAD_MULTICASTES1H_EEENS5_IJNS4_14ComposedLayoutINS4_7SwizzleILi3ELi4ELi3EEENS4_18smem_ptr_flag_bitsILi4EEENSM_INS5_IJNSA_ILi8EEESG_EEENS5_IJSG_SB_EEEEEEENSM_INS5_IJNS5_IJNS5_IJSO_SB_EEESR_EEESB_NS5_IJSB_SC_EEEEEENS5_IJNS5_IJNS5_IJSR_SX_EEESW_EEESV_NS5_IJSC_SX_EEEEEEEEEEEvNS4_8identityENS5_IJNS4_13SM90_TMA_LOADES24_EEENS5_IJS1S_NSM_INS5_IJNS5_IJNS5_IJSO_NSA_ILi2EEEEEESR_EEESB_S1V_EEENS5_IJS1Y_SV_NS5_IJSC_NSA_ILi1024EEEEEEEEEEEEEEvS23_EENS_8epilogue10collective18CollectiveEpilogueINS2G_23Sm100TmaWarpSpecializedILi4ELi2ELi64ELb1ELb0EEEJSH_NS5_IJNSM_ISF_SB_EENSM_INSA_ILi64EEESB_EEEEENS_10bfloat16_tESL_S2P_SL_NS2G_6fusion15FusionCallbacksIS2K_NS2Q_17LinearCombinationIS2P_fS2P_fLNS_15FloatRoundStyleE2EEESH_S2O_JEEENS4_5SM1004TMEM4LOAD26SM100_TMEM_LOAD_32dp32b64xES24_NS1J_IS1L_NS1M_ILi16EEENSM_INS5_IJS1O_S2M_EEENS5_IJS2M_SB_EEEEEEENS4_39AutoVectorizingCopyWithAssumedAlignmentILi128EEENS4_14SM90_TMA_STOREES34_S36_S36_EEEvvEEEEvNT_6ParamsE:
[----:B------:R-:W1:Y:S01]  /*0000*/  LDC R1, c[0x0][0x37c] ;  /* 0x0000df00ff017b82 */ /* 0x000e620000000800 */
[----:B------:R-:W2:Y:S01]  /*0010*/  S2R R165, SR_TID.X ;  /* 0x0000000000a57919 */ /* 0x000ea20000002100 */
[----:B------:R-:W3:Y:S01]  /*0020*/  LDCU.64 UR4, c[0x0][0xc90] ;  /* 0x00019200ff0477ac */ /* 0x000ee20008000a00 */
[----:B------:R-:W-:Y:S02]  /*0030*/  PRMT R151, RZ, 0x7610, R151 ;  /* 0x00007610ff977816 */ /* 0x000fe40000000097 */
[----:B------:R-:W-:Y:S01]  /*0040*/  ELECT P6, URZ, PT ;  /* 0x0000000000ff782f */ /* 0x000fe200038c0000 */
[----:B------:R-:W4:Y:S01]  /*0050*/  LDCU.64 UR42, c[0x0][0x358] ;  /* 0x00006b00ff2a77ac */ /* 0x000f220008000a00 */
[----:B---3--:R-:W-:-:S04]  /*0060*/  UISETP.NE.U32.AND UP0, UPT, UR4, URZ, UPT ;  /* 0x000000ff0400728c */ /* 0x008fc8000bf05070 */
[----:B------:R-:W-:Y:S01]  /*0070*/  UISETP.NE.AND.EX UP0, UPT, UR5, URZ, UPT, UP0 ;  /* 0x000000ff0500728c */ /* 0x000fe2000bf05300 */
[----:B--2---:R-:W-:-:S05]  /*0080*/  SHF.R.U32.HI R158, RZ, 0x5, R165 ;  /* 0x00000005ff9e7819 */ /* 0x004fca00000116a5 */
[----:B------:R-:W2:Y:S02]  /*0090*/  SHFL.IDX PT, R0, R158, RZ, 0x1f ;  /* 0x00001fff9e007589 */ /* 0x000ea400000e0000 */
[----:B--2---:R-:W-:Y:S01]  /*00a0*/  R2UR UR7, R0 ;  /* 0x00000000000772ca */ /* 0x004fe200000e0000 */
[----:B-1--4-:R-:W-:-:S14]  /*00b0*/  BRA.U UP0, `(.L_x_0) ;  /* 0x00000001002c7547 */ /* 0x012fdc000b800000 */
[----:B------:R-:W1:Y:S02]  /*00c0*/  LDCU.64 UR8, c[0x0][0xc88] ;  /* 0x00019100ff0877ac */ /* 0x000e640008000a00 */
[----:B-1----:R-:W-:-:S04]  /*00d0*/  UISETP.NE.U32.AND UP0, UPT, UR8, URZ, UPT ;  /* 0x000000ff0800728c */ /* 0x002fc8000bf05070 */
[----:B------:R-:W-:-:S09]  /*00e0*/  UISETP.NE.AND.EX UP0, UPT, UR9, URZ, UPT, UP0 ;  /* 0x000000ff0900728c */ /* 0x000fd2000bf05300 */
[----:B------:R-:W-:Y:S05]  /*00f0*/  BRA.U !UP0, `(.L_x_1) ;  /* 0x0000000108107547 */ /* 0x000fea000b800000 */
[----:B------:R-:W1:Y:S02]  /*0100*/  LDC.64 R2, c[0x0][0xc88] ;  /* 0x00032200ff027b82 */ /* 0x000e640000000a00 */
[----:B-1----:R1:W5:Y:S01]  /*0110*/  LDG.E R83, desc[UR42][R2.64] ;  /* 0x0000002a02537981 */ /* 0x002362000c1e1900 */
[----:B------:R-:W-:Y:S01]  /*0120*/  HFMA2 R151, -RZ, RZ, 0, 5.9604644775390625e-08 ;  /* 0x00000001ff977431 */ /* 0x000fe200000001ff */
[----:B------:R-:W-:Y:S05]  /*0130*/  BRA `(.L_x_0) ;  /* 0x00000000000c7947 */ /* 0x000fea0003800000 */
.L_x_1:
[----:B------:R-:W1:Y:S01]  /*0140*/  LDCU UR6, c[0x0][0xc80] ;  /* 0x00019000ff0677ac */ /* 0x000e620008000800 */
[----:B------:R-:W-:Y:S01]  /*0150*/  HFMA2 R151, -RZ, RZ, 0, 5.9604644775390625e-08 ;  /* 0x00000001ff977431 */ /* 0x000fe200000001ff */
[----:B-1----:R-:W-:Y:S02]  /*0160*/  MOV R83, UR6 ;  /* 0x0000000600537c02 */ /* 0x002fe40008000f00 */
.L_x_0:
[----:B------:R-:W2:Y:S02]  /*0170*/  LDCU.64 UR8, c[0x0][0xcb0] ;  /* 0x00019600ff0877ac */ /* 0x000ea40008000a00 */
[----:B--2---:R-:W-:-:S04]  /*0180*/  UISETP.NE.U32.AND UP0, UPT, UR8, URZ, UPT ;  /* 0x000000ff0800728c */ /* 0x004fc8000bf05070 */
[----:B------:R-:W-:-:S09]  /*0190*/  UISETP.NE.AND.EX UP0, UPT, UR9, URZ, UPT, UP0 ;  /* 0x000000ff0900728c */ /* 0x000fd2000bf05300 */
[----:B------:R-:W-:Y:S05]  /*01a0*/  BRA.U UP0, `(.L_x_2) ;  /* 0x0000000100247547 */ /* 0x000fea000b800000 */
[----:B------:R-:W2:Y:S02]  /*01b0*/  LDCU.64 UR8, c[0x0][0xca8] ;  /* 0x00019500ff0877ac */ /* 0x000ea40008000a00 */
[----:B--2---:R-:W-:-:S04]  /*01c0*/  UISETP.NE.U32.AND UP0, UPT, UR8, URZ, UPT ;  /* 0x000000ff0800728c */ /* 0x004fc8000bf05070 */
[----:B------:R-:W-:-:S09]  /*01d0*/  UISETP.NE.AND.EX UP0, UPT, UR9, URZ, UPT, UP0 ;  /* 0x000000ff0900728c */ /* 0x000fd2000bf05300 */
[----:B------:R-:W-:Y:S05]  /*01e0*/  BRA.U !UP0, `(.L_x_3) ;  /* 0x00000001080c7547 */ /* 0x000fea000b800000 */
[----:B------:R-:W2:Y:S02]  /*01f0*/  LDC.64 R76, c[0x0][0xca8] ;  /* 0x00032a00ff4c7b82 */ /* 0x000ea40000000a00 */
[----:B--2---:R2:W5:Y:S01]  /*0200*/  LDG.E R76, desc[UR42][R76.64] ;  /* 0x0000002a4c4c7981 */ /* 0x004562000c1e1900 */
[----:B------:R-:W-:Y:S05]  /*0210*/  BRA `(.L_x_2) ;  /* 0x0000000000087947 */ /* 0x000fea0003800000 */
.L_x_3:
[----:B------:R-:W2:Y:S02]  /*0220*/  LDCU UR6, c[0x0][0xca0] ;  /* 0x00019400ff0677ac */ /* 0x000ea40008000800 */
[----:B--2---:R-:W-:Y:S02]  /*0230*/  MOV R76, UR6 ;  /* 0x00000006004c7c02 */ /* 0x004fe40008000f00 */
.L_x_2:
[----:B------:R-:W-:Y:S01]  /*0240*/  IMAD.U32 R0, RZ, RZ, UR7 ;  /* 0x00000007ff007e24 */ /* 0x000fe2000f8e00ff */
[----:B------:R-:W-:Y:S04]  /*0250*/  BSSY.RECONVERGENT B0, `(.L_x_4) ;  /* 0x0000012000007945 */ /* 0x000fe80003800200 */
[C---:B------:R-:W-:Y:S02]  /*0260*/  ISETP.NE.OR P1, PT, R0.reuse, 0x1, !P6 ;  /* 0x000000010000780c */ /* 0x040fe40007725670 */
[----:B------:R-:W-:-:S11]  /*0270*/  ISETP.NE.OR P0, PT, R0, 0x3, !P6 ;  /* 0x000000030000780c */ /* 0x000fd60007705670 */
[----:B------:R-:W-:Y:S05]  /*0280*/  @P1 BRA `(.L_x_5) ;  /* 0x0000000000381947 */ /* 0x000fea0003800000 */
[----:B------:R-:W3:Y:S02]  /*0290*/  LDCU.64 UR8, c[0x0][0x348] ;  /* 0x00006900ff0877ac */ /* 0x000ee40008000a00 */
[----:B---3--:R-:W-:Y:S02]  /*02a0*/  UIADD3 UR14, UP3, UPT, UR8, 0x80, URZ ;  /* 0x00000080080e7890 */ /* 0x008fe4000ff7e0ff */
[----:B------:R-:W-:Y:S02]  /*02b0*/  UIADD3 UR12, UP2, UPT, UR8, 0x180, URZ ;  /* 0x00000180080c7890 */ /* 0x000fe4000ff5e0ff */
[----:B------:R-:W-:Y:S02]  /*02c0*/  UIADD3 UR10, UP1, UPT, UR8, 0x280, URZ ;  /* 0x00000280080a7890 */ /* 0x000fe4000ff3e0ff */
[----:B------:R-:W-:Y:S02]  /*02d0*/  UIADD3 UR8, UP0, UPT, UR8, 0x380, URZ ;  /* 0x0000038008087890 */ /* 0x000fe4000ff1e0ff */
[----:B------:R-:W-:-:S02]  /*02e0*/  UIADD3.X UR15, UPT, UPT, URZ, UR9, URZ, UP3, !UPT ;  /* 0x00000009ff0f7290 */ /* 0x000fc40009ffe4ff */
[----:B------:R-:W-:Y:S02]  /*02f0*/  UIADD3.X UR13, UPT, UPT, URZ, UR9, URZ, UP2, !UPT ;  /* 0x00000009ff0d7290 */ /* 0x000fe400097fe4ff */
[----:B------:R-:W-:Y:S02]  /*0300*/  UIADD3.X UR11, UPT, UPT, URZ, UR9, URZ, UP1, !UPT ;  /* 0x00000009ff0b7290 */ /* 0x000fe40008ffe4ff */
[----:B------:R-:W-:-:S03]  /*0310*/  UIADD3.X UR9, UPT, UPT, URZ, UR9, URZ, UP0, !UPT ;  /* 0x00000009ff097290 */ /* 0x000fc600087fe4ff */
[----:B------:R3:W-:Y:S02]  /*0320*/  UTMACCTL.PF [UR14] ;  /* 0x000000000e0079b9 */ /* 0x0007e40008040000 */
[----:B------:R3:W-:Y:S02]  /*0330*/  UTMACCTL.PF [UR12] ;  /* 0x000000000c0079b9 */ /* 0x0007e40008040000 */
[----:B------:R3:W-:Y:S02]  /*0340*/  UTMACCTL.PF [UR10] ;  /* 0x000000000a0079b9 */ /* 0x0007e40008040000 */
[----:B------:R3:W-:Y:S02]  /*0350*/  UTMACCTL.PF [UR8] ;  /* 0x00000000080079b9 */ /* 0x0007e40008040000 */
[----:B---3--:R-:W-:Y:S01]  /*0360*/  NOP ;  /* 0x0000000000007918 */ /* 0x008fe20000000000 */
.L_x_5:
[----:B------:R-:W-:Y:S05]  /*0370*/  BSYNC.RECONVERGENT B0 ;  /* 0x0000000000007941 */ /* 0x000fea0003800200 */
.L_x_4:
[----:B------:R-:W-:Y:S04]  /*0380*/  BSSY.RECONVERGENT B0, `(.L_x_6) ;  /* 0x000000a000007945 */ /* 0x000fe80003800200 */
[----:B------:R-:W-:Y:S05]  /*0390*/  @P0 BRA `(.L_x_7) ;  /* 0x0000000000200947 */ /* 0x000fea0003800000 */
[----:B------:R-:W3:Y:S02]  /*03a0*/  LDCU.64 UR8, c[0x0][0x348] ;  /* 0x00006900ff0877ac */ /* 0x000ee40008000a00 */
[----:B---3--:R-:W-:Y:S02]  /*03b0*/  UIADD3 UR10, UP1, UPT, UR8, 0x980, URZ ;  /* 0x00000980080a7890 */ /* 0x008fe4000ff3e0ff */
[----:B------:R-:W-:Y:S02]  /*03c0*/  UIADD3 UR8, UP0, UPT, UR8, 0xa80, URZ ;  /* 0x00000a8008087890 */ /* 0x000fe4000ff1e0ff */
[----:B------:R-:W-:Y:S02]  /*03d0*/  UIADD3.X UR11, UPT, UPT, URZ, UR9, URZ, UP1, !UPT ;  /* 0x00000009ff0b7290 */ /* 0x000fe40008ffe4ff */
[----:B------:R-:W-:-:S07]  /*03e0*/  UIADD3.X UR9, UPT, UPT, URZ, UR9, URZ, UP0, !UPT ;  /* 0x00000009ff097290 */ /* 0x000fce00087fe4ff */
[----:B------:R3:W-:Y:S02]  /*03f0*/  UTMACCTL.PF [UR10] ;  /* 0x000000000a0079b9 */ /* 0x0007e40008040000 */
[----:B------:R3:W-:Y:S02]  /*0400*/  UTMACCTL.PF [UR8] ;  /* 0x00000000080079b9 */ /* 0x0007e40008040000 */
[----:B---3--:R-:W-:Y:S01]  /*0410*/  NOP ;  /* 0x0000000000007918 */ /* 0x008fe20000000000 */
.L_x_7:
[----:B------:R-:W-:Y:S05]  /*0420*/  BSYNC.RECONVERGENT B0 ;  /* 0x0000000000007941 */ /* 0x000fea0003800200 */
.L_x_6:
[----:B------:R-:W3:Y:S01]  /*0430*/  LDCU.64 UR8, c[0x0][0xc88] ;  /* 0x00019100ff0877ac */ /* 0x000ee20008000a00 */
[----:B------:R-:W-:Y:S02]  /*0440*/  UISETP.EQ.U32.AND UP1, UPT, UR4, URZ, UPT ;  /* 0x000000ff0400728c */ /* 0x000fe4000bf22070 */
[----:B------:R-:W-:Y:S02]  /*0450*/  UPLOP3.LUT UP4, UPT, UPT, UPT, UPT, 0x80, 0x8 ;  /* 0x000000000008789c */ /* 0x000fe40003f8f070 */
[----:B---3--:R-:W-:-:S04]  /*0460*/  UISETP.NE.U32.AND UP0, UPT, UR8, URZ, UPT ;  /* 0x000000ff0800728c */ /* 0x008fc8000bf05070 */
[----:B------:R-:W-:-:S04]  /*0470*/  UISETP.NE.AND.EX UP0, UPT, UR9, URZ, UPT, UP0 ;  /* 0x000000ff0900728c */ /* 0x000fc8000bf05300 */
[----:B------:R-:W-:-:S04]  /*0480*/  UISETP.EQ.OR.EX UP2, UPT, UR5, URZ, !UP0, UP1 ;  /* 0x000000ff0500728c */ /* 0x000fc8000c742710 */
[----:B------:R-:W-:-:S05]  /*0490*/  UP2UR UR50, UPR, URZ, 0x4 ;  /* 0x00000004ff327883 */ /* 0x000fca0008000000 */
[----:B------:R-:W-:Y:S07]  /*04a0*/  BRA.U !UP2, `(.L_x_8) ;  /* 0x000000010a207547 */ /* 0x000fee000b800000 */
[----:B------:R-:W-:Y:S01]  /*04b0*/  UISETP.NE.U32.AND UP1, UPT, UR4, URZ, UPT ;  /* 0x000000ff0400728c */ /* 0x000fe2000bf25070 */
[----:B-----5:R-:W-:Y:S01]  /*04c0*/  FSETP.NEU.AND P0, PT, R83, RZ, PT ;  /* 0x000000ff5300720b */ /* 0x020fe20003f0d000 */
[----:B------:R-:W-:Y:S02]  /*04d0*/  USEL UR4, URZ, 0xffffffff, UP0 ;  /* 0xffffffffff047887 */ /* 0x000fe40008000000 */
[----:B------:R-:W-:-:S10]  /*04e0*/  UISETP.NE.AND.EX UP1, UPT, UR5, URZ, UPT, UP1 ;  /* 0x000000ff0500728c */ /* 0x000fd4000bf25310 */
[----:B------:R-:W-:Y:S01]  /*04f0*/  VOTEU.ANY UP0, P0 ;  /* 0x0000000000ff7886 */ /* 0x000fe20000000100 */
[----:B------:R-:W-:-:S04]  /*0500*/  @!UP1 USEL UR4, URZ, 0xffffffff, UP0 ;  /* 0xffffffffff049887 */ /* 0x000fc80008000000 */
[----:B------:R-:W-:-:S04]  /*0510*/  ULOP3.LUT UR4, UR4, 0x1, URZ, 0xc0, !UPT ;  /* 0x0000000104047892 */ /* 0x000fc8000f8ec0ff */
[----:B------:R-:W-:-:S11]  /*0520*/  UISETP.NE.U32.AND UP4, UPT, UR4, 0x1, UPT ;  /* 0x000000010400788c */ /* 0x000fd6000bf85070 */
.L_x_8:
[----:B-1----:R-:W1:Y:S01]  /*0530*/  SHFL.IDX PT, R2, R158, RZ, 0x1f ;  /* 0x00001fff9e027589 */ /* 0x002e6200000e0000 */
[----:B------:R-:W-:-:S04]  /*0540*/  UISETP.NE.AND UP0, UPT, UR7, 0x2, UPT ;  /* 0x000000020700788c */ /* 0x000fc8000bf05270 */
[----:B------:R-:W-:Y:S01]  /*0550*/  USEL UR15, URZ, 0x1, UP0 ;  /* 0x00000001ff0f7887 */ /* 0x000fe20008000000 */
[----:B-1----:R-:W-:-:S13]  /*0560*/  ISETP.NE.AND P0, PT, R2, RZ, PT ;  /* 0x000000ff0200720c */ /* 0x002fda0003f05270 */
[----:B------:R-:W-:Y:S05]  /*0570*/  @P0 BRA `(.L_x_9) ;  /* 0x0000000000480947 */ /* 0x000fea0003800000 */
[----:B------:R-:W1:Y:S01]  /*0580*/  S2UR UR6, SR_CgaCtaId ;  /* 0x00000000000679c3 */ /* 0x000e620000008800 */
[----:B------:R-:W-:Y:S01]  /*0590*/  UMOV UR8, 0x400 ;  /* 0x0000040000087882 */ /* 0x000fe20000000000 */
[----:B------:R-:W-:Y:S01]  /*05a0*/  UMOV UR5, 0x1 ;  /* 0x0000000100057882 */ /* 0x000fe20000000000 */
[----:B------:R-:W-:Y:S01]  /*05b0*/  UMOV UR4, 0x4 ;  /* 0x0000000400047882 */ /* 0x000fe20000000000 */
[----:B------:R-:W-:Y:S01]  /*05c0*/  ELECT P0, URZ, PT ;  /* 0x0000000000ff782f */ /* 0x000fe20003800000 */
[----:B-1----:R-:W-:Y:S02]  /*05d0*/  ULEA UR6, UR6, UR8, 0x18 ;  /* 0x0000000806067291 */ /* 0x002fe4000f8ec0ff */
[----:B------:R-:W-:-:S04]  /*05e0*/  UIADD3 UR8, UPT, UPT, -UR5, 0x100000, URZ ;  /* 0x0010000005087890 */ /* 0x000fc8000fffe1ff */
[----:B------:R-:W-:Y:S02]  /*05f0*/  USHF.L.U32 UR9, UR8, 0xb, URZ ;  /* 0x0000000b08097899 */ /* 0x000fe400080006ff */
[----:B------:R-:W-:Y:S02]  /*0600*/  USHF.L.U32 UR8, UR8, 0x1, URZ ;  /* 0x0000000108087899 */ /* 0x000fe400080006ff */
[----:B------:R-:W-:-:S04]  /*0610*/  UIADD3 UR4, UPT, UPT, -UR4, 0x100000, URZ ;  /* 0x0010000004047890 */ /* 0x000fc8000fffe1ff */
[----:B------:R-:W-:Y:S02]  /*0620*/  USHF.L.U32 UR5, UR4, 0xb, URZ ;  /* 0x0000000b04057899 */ /* 0x000fe400080006ff */
[----:B------:R-:W-:Y:S01]  /*0630*/  USHF.L.U32 UR4, UR4, 0x1, URZ ;  /* 0x0000000104047899 */ /* 0x000fe200080006ff */
[----:B------:R-:W1:Y:S03]  /*0640*/  FENCE.VIEW.ASYNC.S ;  /* 0x00000000000073c6 */ /* 0x000e660000000000 */
[----:B-1----:R1:W3:Y:S08]  /*0650*/  SYNCS.EXCH.64 URZ, [UR6], UR8 ;  /* 0x0000000806ff75b2 */ /* 0x0022f00008000100 */
[----:B------:R1:W4:Y:S01]  /*0660*/  SYNCS.EXCH.64 URZ, [UR6+0x10], UR4 ;  /* 0x0000100406ff75b2 */ /* 0x0003220008000100 */
[----:B------:R1:W1:Y:S01]  /*0670*/  SYNCS.EXCH.64 URZ, [UR6+0x8], UR8 ;  /* 0x0000080806ff75b2 */ /* 0x0002620008000100 */
[----:B------:R1:W1:Y:S01]  /*0680*/  SYNCS.EXCH.64 URZ, [UR6+0x18], UR4 ;  /* 0x0000180406ff75b2 */ /* 0x0002620008000100 */
[----:B------:R-:W-:Y:S01]  /*0690*/  NOP ;  /* 0x0000000000007918 */ /* 0x000fe20000000000 */
.L_x_9:
[----:B------:R-:W2:Y:S01]  /*06a0*/  SHFL.IDX PT, R2, R158, RZ, 0x1f ;  /* 0x00001fff9e027589 */ /* 0x000ea200000e0000 */
[----:B------:R-:W-:Y:S01]  /*06b0*/  NOP ;  /* 0x0000000000007918 */ /* 0x000fe20000000000 */
[----:B--2---:R-:W-:-:S13]  /*06c0*/  ISETP.NE.AND P0, PT, R2, 0x1, PT ;  /* 0x000000010200780c */ /* 0x004fda0003f05270 */
[----:B------:R-:W-:Y:S05]  /*06d0*/  @P0 BRA `(.L_x_10) ;  /* 0x0000000000580947 */ /* 0x000fea0003800000 */
[----:B-1----:R-:W1:Y:S01]  /*06e0*/  S2UR UR6, SR_CgaCtaId ;  /* 0x00000000000679c3 */ /* 0x002e620000008800 */
        /* <DEDUP_REMOVED lines=12> */
[----:B-1----:R2:W1:Y:S08]  /*07b0*/  SYNCS.EXCH.64 URZ, [UR6+0x20], UR8 ;  /* 0x0000200806ff75b2 */ /* 0x0024700008000100 */
[----:B------:R2:W1:Y:S01]  /*07c0*/  SYNCS.EXCH.64 URZ, [UR6+0x40], UR4 ;  /* 0x0000400406ff75b2 */ /* 0x0004620008000100 */
[----:B------:R2:W1:Y:S01]  /*07d0*/  SYNCS.EXCH.64 URZ, [UR6+0x28], UR8 ;  /* 0x0000280806ff75b2 */ /* 0x0004620008000100 */
[----:B------:R2:W1:Y:S01]  /*07e0*/  SYNCS.EXCH.64 URZ, [UR6+0x48], UR4 ;  /* 0x0000480406ff75b2 */ /* 0x0004620008000100 */
[----:B------:R2:W1:Y:S01]  /*07f0*/  SYNCS.EXCH.64 URZ, [UR6+0x30], UR8 ;  /* 0x0000300806ff75b2 */ /* 0x0004620008000100 */
[----:B------:R2:W1:Y:S01]  /*0800*/  SYNCS.EXCH.64 URZ, [UR6+0x50], UR4 ;  /* 0x0000500406ff75b2 */ /* 0x0004620008000100 */
[----:B------:R2:W1:Y:S01]  /*0810*/  SYNCS.EXCH.64 URZ, [UR6+0x38], UR8 ;  /* 0x0000380806ff75b2 */ /* 0x0004620008000100 */
[----:B------:R2:W1:Y:S02]  /*0820*/  SYNCS.EXCH.64 URZ, [UR6+0x58], UR4 ;  /* 0x0000580406ff75b2 */ /* 0x0004640008000100 */
[----:B--2---:R-:W-:Y:S01]  /*0830*/  NOP ;  /* 0x0000000000007918 */ /* 0x004fe20000000000 */
.L_x_10:
[----:B------:R-:W2:Y:S01]  /*0840*/  SHFL.IDX PT, R2, R158, RZ, 0x1f ;  /* 0x00001fff9e027589 */ /* 0x000ea200000e0000 */
[----:B------:R-:W-:Y:S01]  /*0850*/  NOP ;  /* 0x0000000000007918 */ /* 0x000fe20000000000 */
[----:B--2---:R-:W-:-:S13]  /*0860*/  ISETP.NE.AND P0, PT, R2, 0x3, PT ;  /* 0x000000030200780c */ /* 0x004fda0003f05270 */
[----:B------:R-:W-:Y:S05]  /*0870*/  @P0 BRA `(.L_x_11) ;  /* 0x0000000000300947 */ /* 0x000fea0003800000 */
[----:B-1----:R-:W1:Y:S01]  /*0880*/  S2UR UR5, SR_CgaCtaId ;  /* 0x00000000000579c3 */ /* 0x002e620000008800 */
[----:B------:R-:W-:Y:S01]  /*0890*/  UMOV UR6, 0x400 ;  /* 0x0000040000067882 */ /* 0x000fe20000000000 */
[----:B------:R-:W-:Y:S01]  /*08a0*/  UMOV UR4, 0x20 ;  /* 0x0000002000047882 */ /* 0x000fe20000000000 */
[----:B------:R-:W-:Y:S01]  /*08b0*/  ELECT P0, URZ, PT ;  /* 0x0000000000ff782f */ /* 0x000fe20003800000 */
[----:B------:R-:W-:-:S04]  /*08c0*/  UIADD3 UR8, UPT, UPT, -UR4, 0x100000, URZ ;  /* 0x0010000004087890 */ /* 0x000fc8000fffe1ff */
[----:B------:R-:W-:Y:S02]  /*08d0*/  USHF.L.U32 UR9, UR8, 0xb, URZ ;  /* 0x0000000b08097899 */ /* 0x000fe400080006ff */
[----:B------:R-:W-:Y:S02]  /*08e0*/  USHF.L.U32 UR8, UR8, 0x1, URZ ;  /* 0x0000000108087899 */ /* 0x000fe400080006ff */
[----:B-1----:R-:W-:Y:S01]  /*08f0*/  ULEA UR5, UR5, UR6, 0x18 ;  /* 0x0000000605057291 */ /* 0x002fe2000f8ec0ff */
[----:B------:R-:W1:Y:S11]  /*0900*/  FENCE.VIEW.ASYNC.S ;  /* 0x00000000000073c6 */ /* 0x000e760000000000 */
[----:B-1----:R2:W1:Y:S01]  /*0910*/  SYNCS.EXCH.64 URZ, [UR5+0x60], UR8 ;  /* 0x0000600805ff75b2 */ /* 0x0024620008000100 */
[----:B------:R2:W1:Y:S02]  /*0920*/  SYNCS.EXCH.64 URZ, [UR5+0x68], UR8 ;  /* 0x0000680805ff75b2 */ /* 0x0004640008000100 */
[----:B--2---:R-:W-:Y:S01]  /*0930*/  NOP ;  /* 0x0000000000007918 */ /* 0x004fe20000000000 */
.L_x_11:
[----:B------:R-:W2:Y:S01]  /*0940*/  SHFL.IDX PT, R2, R158, RZ, 0x1f ;  /* 0x00001fff9e027589 */ /* 0x000ea200000e0000 */
[----:B------:R-:W-:Y:S01]  /*0950*/  NOP ;  /* 0x0000000000007918 */ /* 0x000fe20000000000 */
[----:B--2---:R-:W-:-:S13]  /*0960*/  ISETP.NE.AND P0, PT, R2, 0x4, PT ;  /* 0x000000040200780c */ /* 0x004fda0003f05270 */
[----:B------:R-:W-:Y:S05]  /*0970*/  @P0 BRA `(.L_x_12) ;  /* 0x00000000004c0947 */ /* 0x000fea0003800000 */
[----:B-1----:R-:W1:Y:S01]  /*0980*/  S2UR UR5, SR_CgaCtaId ;  /* 0x00000000000579c3 */ /* 0x002e620000008800 */
[----:B------:R-:W-:Y:S01]  /*0990*/  UMOV UR8, 0x3a0 ;  /* 0x000003a000087882 */ /* 0x000fe20000000000 */
[----:B------:R-:W-:Y:S01]  /*09a0*/  UMOV UR6, 0x400 ;  /* 0x0000040000067882 */ /* 0x000fe20000000000 */
[----:B------:R-:W-:Y:S01]  /*09b0*/  USEL UR8, UR8, 0x320, UP4 ;  /* 0x0000032008087887 */ /* 0x000fe2000a000000 */
[----:B------:R-:W-:Y:S01]  /*09c0*/  UMOV UR4, 0x1 ;  /* 0x0000000100047882 */ /* 0x000fe20000000000 */
[----:B------:R-:W-:Y:S01]  /*09d0*/  ELECT P0, URZ, PT ;  /* 0x0000000000ff782f */ /* 0x000fe20003800000 */
[----:B------:R-:W-:-:S04]  /*09e0*/  UIADD3 UR10, UPT, UPT, -UR4, 0x100000, URZ ;  /* 0x00100000040a7890 */ /* 0x000fc8000fffe1ff */
[----:B------:R-:W-:Y:S02]  /*09f0*/  USHF.L.U32 UR11, UR10, 0xb, URZ ;  /* 0x0000000b0a0b7899 */ /* 0x000fe400080006ff */
[----:B------:R-:W-:Y:S02]  /*0a00*/  USHF.L.U32 UR10, UR10, 0x1, URZ ;  /* 0x000000010a0a7899 */ /* 0x000fe400080006ff */
[----:B------:R-:W-:-:S04]  /*0a10*/  UIADD3 UR8, UPT, UPT, -UR8, 0x100000, URZ ;  /* 0x0010000008087890 */ /* 0x000fc8000fffe1ff */
[----:B------:R-:W-:Y:S02]  /*0a20*/  USHF.L.U32 UR9, UR8, 0xb, URZ ;  /* 0x0000000b08097899 */ /* 0x000fe400080006ff */
[----:B------:R-:W-:Y:S02]  /*0a30*/  USHF.L.U32 UR8, UR8, 0x1, URZ ;  /* 0x0000000108087899 */ /* 0x000fe400080006ff */
[----:B-1----:R-:W-:Y:S01]  /*0a40*/  ULEA UR5, UR5, UR6, 0x18 ;  /* 0x0000000605057291 */ /* 0x002fe2000f8ec0ff */
[----:B------:R-:W1:Y:S11]  /*0a50*/  FENCE.VIEW.ASYNC.S ;  /* 0x00000000000073c6 */ /* 0x000e760000000000 */
[----:B-1----:R2:W1:Y:S01]  /*0a60*/  SYNCS.EXCH.64 URZ, [UR5+0x70], UR10 ;  /* 0x0000700a05ff75b2 */ /* 0x0024620008000100 */
[----:B------:R2:W1:Y:S01]  /*0a70*/  SYNCS.EXCH.64 URZ, [UR5+0x80], UR8 ;  /* 0x0000800805ff75b2 */ /* 0x0004620008000100 */
[----:B------:R2:W1:Y:S01]  /*0a80*/  SYNCS.EXCH.64 URZ, [UR5+0x78], UR10 ;  /* 0x0000780a05ff75b2 */ /* 0x0004620008000100 */
[----:B------:R2:W1:Y:S02]  /*0a90*/  SYNCS.EXCH.64 URZ, [UR5+0x88], UR8 ;  /* 0x0000880805ff75b2 */ /* 0x0004640008000100 */
[----:B--2---:R-:W-:Y:S01]  /*0aa0*/  NOP ;  /* 0x0000000000007918 */ /* 0x004fe20000000000 */
.L_x_12:
        /* <DEDUP_REMOVED lines=18> */
[----:B------:R2:W1:Y:S02]  /*0bd0*/  SYNCS.EXCH.64 URZ, [UR6+0x98], UR4 ;  /* 0x0000980406ff75b2 */ /* 0x0004640008000100 */
[----:B--2---:R-:W-:Y:S01]  /*0be0*/  NOP ;  /* 0x0000000000007918 */ /* 0x004fe20000000000 */
.L_x_13:
[----:B------:R-:W2:Y:S01]  /*0bf0*/  SHFL.IDX PT, R2, R158, RZ, 0x1f ;  /* 0x00001fff9e027589 */ /* 0x000ea200000e0000 */
[----:B------:R-:W1:Y:S01]  /*0c00*/  S2UR UR37, SR_CgaCtaId ;  /* 0x00000000002579c3 */ /* 0x000e620000008800 */
[----:B------:R-:W-:Y:S01]  /*0c10*/  ISETP.NE.OR P1, PT, RZ, UR7, !P6 ;  /* 0x00000007ff007c0c */ /* 0x000fe2000f725670 */
[----:B------:R-:W-:Y:S01]  /*0c20*/  NOP ;  /* 0x0000000000007918 */ /* 0x000fe20000000000 */
[----:B--2---:R-:W-:-:S13]  /*0c30*/  ISETP.NE.AND P0, PT, R2, 0x3, PT ;  /* 0x000000030200780c */ /* 0x004fda0003f05270 */
[----:B-1----:R-:W-:Y:S05]  /*0c40*/  @P0 BRA `(.L_x_14) ;  /* 0x0000000000380947 */ /* 0x002fea0003800000 */
[----:B------:R-:W1:Y:S01]  /*0c50*/  S2UR UR5, SR_CgaCtaId ;  /* 0x00000000000579c3 */ /* 0x000e620000008800 */
        /* <DEDUP_REMOVED lines=8> */
[----:B-1----:R1:W2:Y:S01]  /*0ce0*/  SYNCS.EXCH.64 URZ, [UR5+0xa0], UR8 ;  /* 0x0000a00805ff75b2 */ /* 0x0022a20008000100 */
[----:B------:R1:W1:Y:S01]  /*0cf0*/  SYNCS.EXCH.64 URZ, [UR5+0xb0], UR8 ;  /* 0x0000b00805ff75b2 */ /* 0x0002620008000100 */
[----:B------:R1:W1:Y:S01]  /*0d00*/  SYNCS.EXCH.64 URZ, [UR5+0xa8], UR8 ;  /* 0x0000a80805ff75b2 */ /* 0x0002620008000100 */
[----:B------:R1:W1:Y:S01]  /*0d10*/  SYNCS.EXCH.64 URZ, [UR5+0xb8], UR8 ;  /* 0x0000b80805ff75b2 */ /* 0x0002620008000100 */
[----:B------:R-:W-:Y:S01]  /*0d20*/  NOP ;  /* 0x0000000000007918 */ /* 0x000fe20000000000 */
.L_x_14:
[----:B------:R-:W-:Y:S01]  /*0d30*/  VOTEU.ALL UP0, P1 ;  /* 0x0000000000ff7886 */ /* 0x000fe20000800000 */
[----:B-1----:R-:W1:Y:S01]  /*0d40*/  LDCU UR5, c[0x0][0x36c] ;  /* 0x00006d80ff0577ac */ /* 0x002e620008000800 */
[----:B------:R-:W-:Y:S01]  /*0d50*/  NOP ;  /* 0x0000000000007918 */ /* 0x000fe20000000000 */
[----:B------:R-:W-:Y:S01]  /*0d60*/  ISETP.NE.OR P6, PT, R0, 0x2, !P6 ;  /* 0x000000020000780c */ /* 0x000fe200077c5670 */
[----:B------:R-:W-:Y:S01]  /*0d70*/  UMOV UR8, 0x80 ;  /* 0x0000008000087882 */ /* 0x000fe20000000000 */
[----:B------:R-:W-:Y:S01]  /*0d80*/  @!UP0 UMOV UR4, 0x400 ;  /* 0x0000040000048882 */ /* 0x000fe20000000000 */
[----:B------:R-:W-:-:S04]  /*0d90*/  @!UP0 UIADD3 UR8, UPT, UPT, -UR8, 0x100000, URZ ;  /* 0x0010000008088890 */ /* 0x000fc8000fffe1ff */
[----:B------:R-:W-:Y:S02]  /*0da0*/  @!UP0 USHF.L.U32 UR9, UR8, 0xb, URZ ;  /* 0x0000000b08098899 */ /* 0x000fe400080006ff */
[----:B------:R-:W-:Y:S01]  /*0db0*/  @!UP0 USHF.L.U32 UR8, UR8, 0x1, URZ ;  /* 0x0000000108088899 */ /* 0x000fe200080006ff */
[----:B------:R-:W-:Y:S01]  /*0dc0*/  LOP3.LUT R8, R165, 0x1f, RZ, 0xc0, !PT ;  /* 0x0000001fa5087812 */ /* 0x000fe200078ec0ff */
[----:B------:R-:W-:Y:S01]  /*0dd0*/  @!UP0 ULEA UR4, UR37, UR4, 0x18 ;  /* 0x0000000425048291 */ /* 0x000fe2000f8ec0ff */
[----:B------:R-:W-:Y:S01]  /*0de0*/  VOTEU.ALL UP0, P1 ;  /* 0x0000000000ff7886 */ /* 0x000fe20000800000 */
[----:B------:R-:W-:Y:S01]  /*0df0*/  UISETP.NE.AND UP3, UPT, UR7, URZ, UPT ;  /* 0x000000ff0700728c */ /* 0x000fe2000bf65270 */
[----:B------:R-:W3:Y:S09]  /*0e00*/  FENCE.VIEW.ASYNC.S ;  /* 0x00000000000073c6 */ /* 0x000ef20000000000 */
[----:B---3--:R3:W2:Y:S01]  /*0e10*/  @!UP0 SYNCS.EXCH.64 URZ, [UR4+0xc0], UR8 ;  /* 0x0000c00804ff85b2 */ /* 0x0086a20008000100 */
[----:B-1----:R-:W-:-:S09]  /*0e20*/  UISETP.EQ.U32.AND UP0, UPT, UR5, 0x1, UPT ;  /* 0x000000010500788c */ /* 0x002fd2000bf02070 */
[----:B------:R-:W-:Y:S05]  /*0e30*/  BRA.U !UP0, `(.L_x_15) ;  /* 0x0000000108087547 */ /* 0x000fea000b800000 */
[----:B--2-4-:R-:W-:Y:S01]  /*0e40*/  UCGABAR_ARV ;  /* 0x00000000000079c7 */ /* 0x014fe20008000000 */
[----:B------:R-:W-:Y:S05]  /*0e50*/  BRA `(.L_x_16) ;  /* 0x0000000000047947 */ /* 0x000fea0003800000 */
.L_x_15:
[----:B--2-4-:R-:W-:Y:S01]  /*0e60*/  NOP ;  /* 0x0000000000007918 */ /* 0x014fe20000000000 */
.L_x_16:
[----:B------:R-:W1:Y:S01]  /*0e70*/  S2UR UR20, SR_CTAID.X ;  /* 0x00000000001479c3 */ /* 0x000e620000002500 */
[----:B------:R-:W-:-:S05]  /*0e80*/  CS2R.32 R152, SR_CgaSize ;  /* 0x0000000000987805 */ /* 0x000fca0000008a00 */
[----:B------:R-:W-:-:S05]  /*0e90*/  IMAD R152, R152, -0xa0, RZ ;  /* 0xffffff6098987824 */ /* 0x000fca00078e02ff */
[----:B------:R-:W-:-:S14]  /*0ea0*/  R2UR UR5, R152 ;  /* 0x00000000980572ca */ /* 0x000fdc00000e0000 */
[----:B------:R-:W2:Y:S01]  /*0eb0*/  LDCU UR5, c[0x0][UR5+0x2b0] ;  /* 0x00005600050577ac */ /* 0x000ea20008000800 */
[----:B------:R-:W-:-:S05]  /*0ec0*/  CS2R.32 R152, SR_CgaSize ;  /* 0x0000000000987805 */ /* 0x000fca0000008a00 */
[----:B------:R-:W-:-:S05]  /*0ed0*/  IMAD R152, R152, -0xa0, RZ ;  /* 0xffffff6098987824 */ /* 0x000fca00078e02ff */
[----:B---3--:R-:W-:-:S14]  /*0ee0*/  R2UR UR4, R152 ;  /* 0x00000000980472ca */ /* 0x008fdc00000e0000 */
[----:B------:R-:W3:Y:S01]  /*0ef0*/  LDCU UR4, c[0x0][UR4+0x2b4] ;  /* 0x00005680040477ac */ /* 0x000ee20008000800 */
[----:B------:R-:W4:Y:S01]  /*0f00*/  S2UR UR9, SR_CTAID.Y ;  /* 0x00000000000979c3 */ /* 0x000f220000002600 */
[----:B------:R-:W2:Y:S01]  /*0f10*/  LDCU UR8, c[0x0][0xf30] ;  /* 0x0001e600ff0877ac */ /* 0x000ea20008000800 */
[----:B------:R-:W-:Y:S02]  /*0f20*/  ULOP3.LUT UR6, UR37, 0x3, URZ, 0xc0, !UPT ;  /* 0x0000000325067892 */ /* 0x000fe4000f8ec0ff */
[----:B------:R-:W-:-:S04]  /*0f30*/  UISETP.NE.AND UP1, UPT, UR7, 0x2, UPT ;  /* 0x000000020700788c */ /* 0x000fc8000bf25270 */
[----:B------:R-:W3:Y:S01]  /*0f40*/  LDC R11, c[0x0][0xf24] ;  /* 0x0003c900ff0b7b82 */ /* 0x000ee20000000800 */
[----:B-1----:R-:W-:Y:S02]  /*0f50*/  I2FP.F32.U32 R152, UR20 ;  /* 0x0000001400987c45 */ /* 0x002fe40008201000 */
[----:B------:R-:W-:-:S05]  /*0f60*/  CS2R.32 R5, SR_CgaSize ;  /* 0x0000000000057805 */ /* 0x000fca0000008a00 */
[----:B------:R-:W-:-:S06]  /*0f70*/  IMAD R5, R5, -0xa0, RZ ;  /* 0xffffff6005057824 */ /* 0x000fcc00078e02ff */
[----:B------:R-:W1:Y:S01]  /*0f80*/  LDC R5, c[0x0][R5+0x2a0] ;  /* 0x0000a80005057b82 */ /* 0x000e620000000800 */
[----:B--2---:R-:W-:Y:S01]  /*0f90*/  UISETP.NE.AND UP2, UPT, UR8, 0x1, UPT ;  /* 0x000000010800788c */ /* 0x004fe2000bf45270 */
[----:B------:R-:W-:Y:S01]  /*0fa0*/  FMUL R152, R152, UR5 ;  /* 0x0000000598987c20 */ /* 0x000fe20008400000 */
[----:B------:R-:W-:Y:S01]  /*0fb0*/  USHF.L.U32 UR5, UR37, 0xc, URZ ;  /* 0x0000000c25057899 */ /* 0x000fe200080006ff */
[----:B----4-:R-:W-:Y:S02]  /*0fc0*/  I2FP.F32.U32 R0, UR9 ;  /* 0x0000000900007c45 */ /* 0x010fe40008201000 */
[----:B------:R-:W-:-:S05]  /*0fd0*/  CS2R.32 R3, SR_CgaSize ;  /* 0x0000000000037805 */ /* 0x000fca0000008a00 */
[----:B------:R-:W-:-:S06]  /*0fe0*/  IMAD R3, R3, -0xa0, RZ ;  /* 0xffffff6003037824 */ /* 0x000fcc00078e02ff */
[----:B------:R-:W2:Y:S01]  /*0ff0*/  LDC R3, c[0x0][R3+0x2a4] ;  /* 0x0000a90003037b82 */ /* 0x000ea20000000800 */
[----:B------:R-:W-:Y:S01]  /*1000*/  MOV R20, UR9 ;  /* 0x0000000900147c02 */ /* 0x000fe20008000f00 */
[----:B------:R-:W4:Y:S01]  /*1010*/  F2I.U32.TRUNC.NTZ R152, R152 ;  /* 0x0000009800987305 */ /* 0x000f22000020f000 */
[----:B------:R-:W-:Y:S01]  /*1020*/  ULOP3.LUT UR5, UR5, 0x3000, URZ, 0xc0, !UPT ;  /* 0x0000300005057892 */ /* 0x000fe2000f8ec0ff */
[----:B---3--:R-:W-:Y:S01]  /*1030*/  FMUL R0, R0, UR4 ;  /* 0x0000000400007c20 */ /* 0x008fe20008400000 */
[----:B------:R-:W-:Y:S01]  /*1040*/  USHF.L.U32 UR4, UR37, 0x9, URZ ;  /* 0x0000000925047899 */ /* 0x000fe200080006ff */
[----:B------:R-:W-:Y:S02]  /*1050*/  ISETP.GE.AND P0, PT, R11, 0x1, PT ;  /* 0x000000010b00780c */ /* 0x000fe40003f06270 */
[----:B------:R-:W3:Y:S01]  /*1060*/  LDC R72, c[0x0][0xf24] ;  /* 0x0003c900ff487b82 */ /* 0x000ee20000000800 */
[----:B------:R-:W-:Y:S01]  /*1070*/  ULOP3.LUT UR4, UR4, 0x600, URZ, 0xc0, !UPT ;  /* 0x0000060004047892 */ /* 0x000fe2000f8ec0ff */
[----:B------:R-:W1:Y:S06]  /*1080*/  F2I.U32.TRUNC.NTZ R150, R0 ;  /* 0x0000000000967305 */ /* 0x000e6c000020f000 */
[----:B------:R-:W3:Y:S01]  /*1090*/  S2UR UR36, SR_CTAID.Z ;  /* 0x00000000002479c3 */ /* 0x000ee20000002700 */
[----:B----4-:R-:W-:-:S05]  /*10a0*/  IADD3 R152, PT, PT, -R152, RZ, RZ ;  /* 0x000000ff98987210 */ /* 0x010fca0007ffe1ff */
[----:B-1----:R-:W-:Y:S01]  /*10b0*/  IMAD R152, R5, R152, UR20 ;  /* 0x0000001405987e24 */ /* 0x002fe2000f8e0298 */
[----:B------:R-:W-:Y:S02]  /*10c0*/  IADD3 R150, PT, PT, -R150, RZ, RZ ;  /* 0x000000ff96967210 */ /* 0x000fe40007ffe1ff */
[----:B------:R-:W-:-:S03]  /*10d0*/  PRMT R0, RZ, 0x7610, R0 ;  /* 0x00007610ff007816 */ /* 0x000fc60000000000 */
[----:B--2---:R-:W-:Y:S01]  /*10e0*/  IMAD R150, R3, R150, UR9 ;  /* 0x0000000903967e24 */ /* 0x004fe2000f8e0296 */
[----:B------:R-:W-:Y:S06]  /*10f0*/  BRA.U UP3, `(.L_x_17) ;  /* 0x00000001033c7547 */ /* 0x000fec000b800000 */
[C---:B------:R-:W-:Y:S02]  /*1100*/  ISETP.NE.AND P4, PT, R150.reuse, 0x1, PT ;  /* 0x000000019600780c */ /* 0x040fe40003f85270 */
[C---:B------:R-:W-:Y:S02]  /*1110*/  ISETP.NE.AND P3, PT, R150.reuse, 0x2, PT ;  /* 0x000000029600780c */ /* 0x040fe40003f65270 */
[----:B------:R-:W-:Y:S02]  /*1120*/  ISETP.NE.AND P1, PT, R150, RZ, PT ;  /* 0x000000ff9600720c */ /* 0x000fe40003f25270 */
[----:B------:R-:W-:Y:S02]  /*1130*/  ISETP.NE.AND P5, PT, R152, RZ, PT ;  /* 0x000000ff9800720c */ /* 0x000fe40003fa5270 */
[----:B------:R-:W-:Y:S02]  /*1140*/  ISETP.NE.AND P2, PT, R150, 0x3, PT ;  /* 0x000000039600780c */ /* 0x000fe40003f45270 */
[----:B------:R-:W-:-:S02]  /*1150*/  SEL R3, RZ, 0x2, P4 ;  /* 0x00000002ff037807 */ /* 0x000fc40002000000 */
[----:B------:R-:W-:Y:S02]  /*1160*/  SEL R2, RZ, 0x4, P3 ;  /* 0x00000004ff027807 */ /* 0x000fe40001800000 */
[----:B------:R-:W-:Y:S02]  /*1170*/  ISETP.EQ.OR P1, PT, R152, RZ, !P1 ;  /* 0x000000ff9800720c */ /* 0x000fe40004f22670 */
[----:B------:R-:W-:Y:S02]  /*1180*/  SEL R0, RZ, 0x8, P2 ;  /* 0x00000008ff007807 */ /* 0x000fe40001000000 */
[----:B------:R-:W-:Y:S02]  /*1190*/  SEL R3, R3, 0x2, P5 ;  /* 0x0000000203037807 */ /* 0x000fe40002800000 */
[----:B------:R-:W-:Y:S02]  /*11a0*/  SEL R2, R2, 0x4, P5 ;  /* 0x0000000402027807 */ /* 0x000fe40002800000 */
[----:B------:R-:W-:-:S02]  /*11b0*/  SEL R4, RZ, 0x1, !P1 ;  /* 0x00000001ff047807 */ /* 0x000fc40004800000 */
[----:B------:R-:W-:Y:S02]  /*11c0*/  SEL R0, R0, 0x8, P5 ;  /* 0x0000000800007807 */ /* 0x000fe40002800000 */
[----:B------:R-:W-:-:S05]  /*11d0*/  IADD3 R3, PT, PT, R2, R3, R4 ;  /* 0x0000000302037210 */ /* 0x000fca0007ffe004 */
[----:B------:R-:W-:Y:S02]  /*11e0*/  IMAD.IADD R0, R3, 0x1, R0 ;  /* 0x0000000103007824 */ /* 0x000fe400078e0200 */
.L_x_17:
[----:B------:R-:W-:Y:S05]  /*11f0*/  @!P0 BRA `(.L_x_18) ;  /* 0x0000000000c08947 */ /* 0x000fea0003800000 */
[----:B------:R-:W1:Y:S01]  /*1200*/  LDC.64 R4, c[0x0][0xf18] ;  /* 0x0003c600ff047b82 */ /* 0x000e620000000a00 */
[----:B------:R-:W-:-:S07]  /*1210*/  ISETP.NE.AND P0, PT, R11, 0x1, PT ;  /* 0x000000010b00780c */ /* 0x000fce0003f05270 */
[----:B------:R-:W2:Y:S08]  /*1220*/  LDC R10, c[0x0][0xf0c] ;  /* 0x0003c300ff0a7b82 */ /* 0x000eb00000000800 */
[----:B------:R-:W4:Y:S08]  /*1230*/  LDC R13, c[0x0][0x370] ;  /* 0x0000dc00ff0d7b82 */ /* 0x000f300000000800 */
[----:B------:R-:W3:Y:S01]  /*1240*/  LDC R12, c[0x0][0x374] ;  /* 0x0000dd00ff0c7b82 */ /* 0x000ee20000000800 */
[----:B-1----:R-:W-:Y:S01]  /*1250*/  ISETP.NE.AND P1, PT, R4, 0x1, PT ;  /* 0x000000010400780c */ /* 0x002fe20003f25270 */
[----:B------:R-:W-:-:S06]  /*1260*/  IMAD.HI.U32 R18, R20, R5, RZ ;  /* 0x0000000514127227 */ /* 0x000fcc00078e00ff */
[----:B------:R-:W4:Y:S01]  /*1270*/  LDC.64 R6, c[0x0][0xf10] ;  /* 0x0003c400ff067b82 */ /* 0x000f220000000a00 */
[----:B--2---:R-:W-:-:S07]  /*1280*/  ISETP.NE.AND P2, PT, R10, 0x1, PT ;  /* 0x000000010a00780c */ /* 0x004fce0003f45270 */
[----:B------:R-:W1:Y:S08]  /*1290*/  LDC R9, c[0x0][0xf20] ;  /* 0x0003c800ff097b82 */ /* 0x000e700000000800 */
[----:B------:R-:W2:Y:S01]  /*12a0*/  LDC.64 R2, c[0x0][0xf28] ;  /* 0x0003ca00ff027b82 */ /* 0x000ea20000000a00 */
[----:B---3--:R-:W-:-:S04]  /*12b0*/  IMAD.HI.U32 R14, R12, R5, RZ ;  /* 0x000000050c0e7227 */ /* 0x008fc800078e00ff */
[----:B------:R-:W-:Y:S02]  /*12c0*/  IMAD.U32 R5, RZ, RZ, UR20 ;  /* 0x00000014ff057e24 */ /* 0x000fe4000f8e00ff */
[----:B----4-:R-:W-:-:S04]  /*12d0*/  IMAD.HI.U32 R16, R13, R6, RZ ;  /* 0x000000060d107227 */ /* 0x010fc800078e00ff */
[----:B------:R-:W-:Y:S01]  /*12e0*/  IMAD.HI.U32 R6, R6, UR20, RZ ;  /* 0x0000001406067c27 */ /* 0x000fe2000f8e00ff */
[----:B------:R-:W-:Y:S02]  /*12f0*/  @P2 SHF.R.U32.HI R13, RZ, R7, R16 ;  /* 0x00000007ff0d2219 */ /* 0x000fe40000011610 */
[-C--:B-1----:R-:W-:Y:S02]  /*1300*/  @P1 SHF.R.U32.HI R12, RZ, R9.reuse, R14 ;  /* 0x00000009ff0c1219 */ /* 0x082fe4000001160e */
[----:B------:R-:W-:Y:S02]  /*1310*/  SHF.R.U32.HI R9, RZ, R9, R18 ;  /* 0x00000009ff097219 */ /* 0x000fe40000011612 */
[----:B------:R-:W-:Y:S02]  /*1320*/  SHF.R.U32.HI R6, RZ, R7, R6 ;  /* 0x00000007ff067219 */ /* 0x000fe40000011606 */
[----:B------:R-:W-:Y:S01]  /*1330*/  SEL R9, R20, R9, !P1 ;  /* 0x0000000914097207 */ /* 0x000fe20004800000 */
[----:B--2---:R-:W-:Y:S01]  /*1340*/  IMAD.HI.U32 R14, R12, R2, RZ ;  /* 0x000000020c0e7227 */ /* 0x004fe200078e00ff */
[----:B------:R-:W-:-:S03]  /*1350*/  SEL R5, R5, R6, !P2 ;  /* 0x0000000605057207 */ /* 0x000fc60005000000 */
[----:B------:R-:W-:Y:S01]  /*1360*/  IMAD.HI.U32 R16, R13, R2, RZ ;  /* 0x000000020d107227 */ /* 0x000fe200078e00ff */
[----:B------:R-:W-:-:S03]  /*1370*/  @P0 SHF.R.U32.HI R12, RZ, R3, R14 ;  /* 0x00000003ff0c0219 */ /* 0x000fc6000001160e */
[----:B------:R-:W-:Y:S01]  /*1380*/  IMAD.MOV R7, RZ, RZ, -R5 ;  /* 0x000000ffff077224 */ /* 0x000fe200078e0a05 */
[----:B------:R-:W-:Y:S01]  /*1390*/  @P0 SHF.R.U32.HI R13, RZ, R3, R16 ;  /* 0x00000003ff0d0219 */ /* 0x000fe20000011610 */
[----:B------:R-:W-:Y:S02]  /*13a0*/  IMAD R12, R12, R11, RZ ;  /* 0x0000000b0c0c7224 */ /* 0x000fe400078e02ff */
[----:B------:R-:W-:Y:S02]  /*13b0*/  IMAD R7, R10, R7, UR20 ;  /* 0x000000140a077e24 */ /* 0x000fe4000f8e0207 */
[----:B------:R-:W-:Y:S01]  /*13c0*/  IMAD R6, R13, R11, RZ ;  /* 0x0000000b0d067224 */ /* 0x000fe200078e02ff */
[----:B------:R-:W-:-:S04]  /*13d0*/  ISETP.GE.AND P1, PT, R9, R12, PT ;  /* 0x0000000c0900720c */ /* 0x000fc80003f26270 */
[----:B------:R-:W-:Y:S01]  /*13e0*/  ISETP.GE.OR P1, PT, R5, R6, P1 ;  /* 0x000000060500720c */ /* 0x000fe20000f26670 */
[----:B------:R-:W-:-:S05]  /*13f0*/  IMAD.HI.U32 R6, R9, R2, RZ ;  /* 0x0000000209067227 */ /* 0x000fca00078e00ff */
[----:B------:R-:W-:-:S04]  /*1400*/  SHF.R.U32.HI R6, RZ, R3, R6 ;  /* 0x00000003ff067219 */ /* 0x000fc80000011606 */
[----:B------:R-:W-:-:S03]  /*1410*/  SEL R6, R9, R6, !P0 ;  /* 0x0000000609067207 */ /* 0x000fc60004000000 */
[----:B------:R-:W-:-:S04]  /*1420*/  @!P1 IMAD.HI.U32 R12, R5, R2, RZ ;  /* 0x00000002050c9227 */ /* 0x000fc800078e00ff */
[----:B------:R-:W-:Y:S01]  /*1430*/  IMAD.MOV R2, RZ, RZ, -R6 ;  /* 0x000000ffff027224 */ /* 0x000fe200078e0a06 */
[----:B------:R-:W-:-:S03]  /*1440*/  @!P1 SHF.R.U32.HI R12, RZ, R3, R12 ;  /* 0x00000003ff0c9219 */ /* 0x000fc6000001160c */
[----:B------:R-:W-:Y:S01]  /*1450*/  IMAD R2, R11, R2, R9 ;  /* 0x000000020b027224 */ /* 0x000fe200078e0209 */
[----:B------:R-:W-:-:S04]  /*1460*/  @!P1 SEL R3, R5, R12, !P0 ;  /* 0x0000000c05039207 */ /* 0x000fc80004000000 */
[----:B------:R-:W-:Y:S01]  /*1470*/  @!P1 IADD3 R6, PT, PT, R6, -R3, RZ ;  /* 0x8000000306069210 */ /* 0x000fe20007ffe0ff */
[----:B------:R-:W-:Y:S01]  /*1480*/  @!P1 IMAD R2, R2, R13, R3 ;  /* 0x0000000d02029224 */ /* 0x000fe200078e0203 */
[----:B------:R-:W-:-:S03]  /*1490*/  IADD3 R3, PT, PT, -R9, RZ, RZ ;  /* 0x000000ff09037210 */ /* 0x000fc60007ffe1ff */
[----:B------:R-:W-:Y:S01]  /*14a0*/  @!P1 IMAD R9, R6, R11, R5 ;  /* 0x0000000b06099224 */ /* 0x000fe200078e0205 */
[----:B------:R-:W-:Y:S01]  /*14b0*/  @!P1 MOV R5, R2 ;  /* 0x0000000200059202 */ /* 0x000fe20000000f00 */
[----:B------:R-:W-:-:S04]  /*14c0*/  IMAD R3, R4, R3, R20 ;  /* 0x0000000304037224 */ /* 0x000fc800078e0214 */
[----:B------:R-:W-:Y:S02]  /*14d0*/  IMAD R7, R5, R10, R7 ;  /* 0x0000000a05077224 */ /* 0x000fe400078e0207 */
[----:B------:R-:W-:-:S03]  /*14e0*/  IMAD R20, R9, R4, R3 ;  /* 0x0000000409147224 */ /* 0x000fc600078e0203 */
[----:B------:R-:W-:-:S15]  /*14f0*/  R2UR UR20, R7 ;  /* 0x00000000071472ca */ /* 0x000fde00000e0000 */
.L_x_18:
[----:B------:R-:W-:Y:S05]  /*1500*/  BRA.U UP2, `(.L_x_19) ;  /* 0x0000000102487547 */ /* 0x000fea000b800000 */
[----:B------:R-:W1:Y:S08]  /*1510*/  LDC.64 R4, c[0x0][0xf10] ;  /* 0x0003c400ff047b82 */ /* 0x000e700000000a00 */
[----:B------:R-:W2:Y:S08]  /*1520*/  LDC.64 R2, c[0x0][0xf18] ;  /* 0x0003c600ff027b82 */ /* 0x000eb00000000a00 */
[----:B------:R-:W4:Y:S08]  /*1530*/  LDC R6, c[0x0][0xf20] ;  /* 0x0003c800ff067b82 */ /* 0x000f300000000800 */
[----:B------:R-:W3:Y:S01]  /*1540*/  LDC R7, c[0x0][0xf0c] ;  /* 0x0003c300ff077b82 */ /* 0x000ee20000000800 */
[----:B-1----:R-:W-:-:S05]  /*1550*/  IMAD.HI.U32 R4, R4, UR20, RZ ;  /* 0x0000001404047c27 */ /* 0x002fca000f8e00ff */
[----:B------:R-:W-:Y:S01]  /*1560*/  SHF.R.U32.HI R4, RZ, R5, R4 ;  /* 0x00000005ff047219 */ /* 0x000fe20000011604 */
[----:B--2---:R-:W-:Y:S01]  /*1570*/  IMAD.HI.U32 R3, R20, R3, RZ ;  /* 0x0000000314037227 */ /* 0x004fe200078e00ff */
[----:B------:R-:W-:-:S04]  /*1580*/  ISETP.NE.AND P0, PT, R2, 0x1, PT ;  /* 0x000000010200780c */ /* 0x000fc80003f05270 */
[----:B----4-:R-:W-:Y:S01]  /*1590*/  SHF.R.U32.HI R5, RZ, R6, R3 ;  /* 0x00000006ff057219 */ /* 0x010fe20000011603 */
[----:B------:R-:W-:Y:S01]  /*15a0*/  IMAD.U32 R3, RZ, RZ, UR20 ;  /* 0x00000014ff037e24 */ /* 0x000fe2000f8e00ff */
[----:B---3--:R-:W-:-:S04]  /*15b0*/  ISETP.NE.AND P1, PT, R7, 0x1, PT ;  /* 0x000000010700780c */ /* 0x008fc80003f25270 */
[----:B------:R-:W-:Y:S02]  /*15c0*/  SEL R3, R3, R4, !P1 ;  /* 0x0000000403037207 */ /* 0x000fe40004800000 */
[----:B------:R-:W-:-:S05]  /*15d0*/  SEL R4, R20, R5, !P0 ;  /* 0x0000000514047207 */ /* 0x000fca0004000000 */
[----:B------:R-:W-:Y:S02]  /*15e0*/  IMAD.IADD R6, R4, 0x1, -R3 ;  /* 0x0000000104067824 */ /* 0x000fe400078e0a03 */
[----:B------:R-:W-:Y:S02]  /*15f0*/  IMAD.IADD R3, R3, 0x1, -R4 ;  /* 0x0000000103037824 */ /* 0x000fe400078e0a04 */
[----:B------:R-:W-:Y:S02]  /*1600*/  IMAD R6, R6, R7, UR20 ;  /* 0x0000001406067e24 */ /* 0x000fe4000f8e0207 */
[----:B------:R-:W-:-:S03]  /*1610*/  IMAD R20, R3, R2, R20 ;  /* 0x0000000203147224 */ /* 0x000fc600078e0214 */
[----:B------:R-:W-:-:S15]  /*1620*/  R2UR UR20, R6 ;  /* 0x00000000061472ca */ /* 0x000fde00000e0000 */
.L_x_19:
[----:B------:R-:W-:Y:S05]  /*1630*/  BRA.U !UP0, `(.L_x_20) ;  /* 0x00000001080c7547 */ /* 0x000fea000b800000 */
[----:B------:R-:W-:Y:S01]  /*1640*/  UCGABAR_WAIT ;  /* 0x0000000000007dc7 */ /* 0x000fe20008000000 */
[----:B------:R-:W-:Y:S01]  /*1650*/  CCTL.IVALL ;  /* 0x00000000ff00798f */ /* 0x000fe20002000000 */
[----:B------:R-:W-:Y:S05]  /*1660*/  BRA `(.L_x_21) ;  /* 0x0000000000047947 */ /* 0x000fea0003800000 */
.L_x_20:
[----:B------:R-:W-:Y:S06]  /*1670*/  BAR.SYNC.DEFER_BLOCKING 0x0 ;  /* 0x0000000000007b1d */ /* 0x000fec0000010000 */
.L_x_21:
[----:B------:R-:W-:Y:S05]  /*1680*/  BRA.U UP1, `(.L_x_22) ;  /* 0x0000001101f07547 */ /* 0x000fea000b800000 */
[----:B------:R-:W1:Y:S01]  /*1690*/  LDCU UR30, c[0x0][0x38c] ;  /* 0x00007180ff1e77ac */ /* 0x000e620008000800 */
[----:B------:R-:W2:Y:S01]  /*16a0*/  LDC R9, c[0x0][0x370] ;  /* 0x0000dc00ff097b82 */ /* 0x000ea20000000800 */
[----:B------:R-:W-:Y:S01]  /*16b0*/  PLOP3.LUT P1, PT, PT, PT, UP4, 0x80, 0x8 ;  /* 0x000000000008781c */ /* 0x000fe20003f2f048 */
[----:B------:R-:W-:Y:S01]  /*16c0*/  HFMA2 R12, -RZ, RZ, 0, 0 ;  /* 0x00000000ff0c7431 */ /* 0x000fe200000001ff */
[----:B------:R-:W-:Y:S01]  /*16d0*/  UISETP.NE.AND UP1, UPT, UR7, URZ, UPT ;  /* 0x000000ff0700728c */ /* 0x000fe2000bf25270 */
[----:B------:R-:W-:Y:S01]  /*16e0*/  ISETP.EQ.OR P4, PT, R8, RZ, P6 ;  /* 0x000000ff0800720c */ /* 0x000fe20003782670 */
[----:B------:R-:W-:Y:S01]  /*16f0*/  IMAD.MOV.U32 R15, RZ, RZ, 0x1 ;  /* 0x00000001ff0f7424 */ /* 0x000fe200078e00ff */
[----:B------:R-:W-:Y:S01]  /*1700*/  PLOP3.LUT P1, PT, P1, PT, PT, 0x8, 0x80 ;  /* 0x000000000080781c */ /* 0x000fe20000f2e170 */
[----:B------:R-:W-:Y:S01]  /*1710*/  IMAD.MOV.U32 R14, RZ, RZ, RZ ;  /* 0x000000ffff0e7224 */ /* 0x000fe200078e00ff */
[----:B------:R-:W4:Y:S01]  /*1720*/  LDC R0, c[0x0][0x374] ;  /* 0x0000dd00ff007b82 */ /* 0x000f220000000800 */
[----:B------:R-:W-:Y:S01]  /*1730*/  IMAD.MOV.U32 R10, RZ, RZ, RZ ;  /* 0x000000ffff0a7224 */ /* 0x000fe200078e00ff */
[----:B------:R-:W-:Y:S01]  /*1740*/  MOV R8, 0x1 ;  /* 0x0000000100087802 */ /* 0x000fe20000000f00 */
[----:B------:R-:W2:Y:S01]  /*1750*/  LDCU.64 UR40, c[0x0][0x348] ;  /* 0x00006900ff2877ac */ /* 0x000ea20008000a00 */
[----:B------:R-:W-:-:S02]  /*1760*/  USEL UR15, UR15, 0x2, UP1 ;  /* 0x000000020f0f7887 */ /* 0x000fc40008800000 */
[----:B-1----:R-:W-:Y:S02]  /*1770*/  UIADD3 UR8, UPT, UPT, UR30, 0xff, URZ ;  /* 0x000000ff1e087890 */ /* 0x002fe4000fffe0ff */
[----:B------:R-:W-:Y:S02]  /*1780*/  UIADD3 UR9, UPT, UPT, UR30, -0x1, URZ ;  /* 0xffffffff1e097890 */ /* 0x000fe4000fffe0ff */
[----:B------:R-:W-:Y:S02]  /*1790*/  USHF.R.S32.HI UR38, URZ, 0x1f, UR8 ;  /* 0x0000001fff267899 */ /* 0x000fe40008011408 */
[----:B------:R-:W-:Y:S02]  /*17a0*/  UISETP.GE.U32.AND UP2, UPT, UR9, -0x1ff, UPT ;  /* 0xfffffe010900788c */ /* 0x000fe4000bf46070 */
[----:B------:R-:W-:Y:S02]  /*17b0*/  ULEA.HI UR38, UR38, UR8, URZ, 0x8 ;  /* 0x0000000826267291 */ /* 0x000fe4000f8f40ff */
[----:B------:R-:W-:-:S02]  /*17c0*/  UIADD3 UR30, UPT, UPT, UR30, 0x1fe, URZ ;  /* 0x000001fe1e1e7890 */ /* 0x000fc4000fffe0ff */
[----:B------:R-:W-:Y:S01]  /*17d0*/  USHF.R.S32.HI UR38, URZ, 0x8, UR38 ;  /* 0x00000008ff267899 */ /* 0x000fe20008011426 */
[----:B------:R-:W-:Y:S01]  /*17e0*/  UMOV UR8, 0x400 ;  /* 0x0000040000087882 */ /* 0x000fe20000000000 */
[----:B------:R-:W-:Y:S02]  /*17f0*/  UMOV UR22, URZ ;  /* 0x000000ff00167c82 */ /* 0x000fe40008000000 */
[----:B------:R-:W-:Y:S02]  /*1800*/  UISETP.LT.U32.AND UP0, UPT, UR38, 0x2, UPT ;  /* 0x000000022600788c */ /* 0x000fe4000bf01070 */
[----:B------:R-:W-:Y:S02]  /*1810*/  ULEA UR7, UR37, UR8, 0x18 ;  /* 0x0000000825077291 */ /* 0x000fe4000f8ec0ff */
[----:B------:R-:W-:Y:S02]  /*1820*/  USEL UR31, UR38, 0x2, UP0 ;  /* 0x00000002261f7887 */ /* 0x000fe40008000000 */
[----:B------:R-:W-:-:S02]  /*1830*/  UIADD3 UR29, UPT, UPT, UR7, 0x28800, UR4 ;  /* 0x00028800071d7890 */ /* 0x000fc4000fffe004 */
[----:B------:R-:W-:Y:S02]  /*1840*/  UIADD3 UR14, UPT, UPT, UR31, -0x1, URZ ;  /* 0xffffffff1f0e7890 */ /* 0x000fe4000fffe0ff */
[----:B------:R-:W-:Y:S02]  /*1850*/  @UP2 UIADD3 UR14, UPT, UPT, UR31, URZ, URZ ;  /* 0x000000ff1f0e2290 */ /* 0x000fe4000fffe0ff */
[----:B------:R-:W-:Y:S02]  /*1860*/  UIADD3 UR23, UPT, UPT, UR38, -UR31, URZ ;  /* 0x8000001f26177290 */ /* 0x000fe4000fffe0ff */
[----:B------:R-:W-:-:S12]  /*1870*/  UIADD3 UR14, UPT, UPT, UR14, 0x1, URZ ;  /* 0x000000010e0e7890 */ /* 0x000fd8000fffe0ff */
.L_x_46:
[----:B------:R-:W-:-:S09]  /*1880*/  UISETP.NE.AND UP0, UPT, UR37, URZ, UPT ;  /* 0x000000ff2500728c */ /* 0x000fd2000bf05270 */
[----:B------:R-:W-:Y:S05]  /*1890*/  BRA.U UP0, `(.L_x_23) ;  /* 0x0000000100287547 */ /* 0x000fea000b800000 */
[----:B------:R-:W-:Y:S02]  /*18a0*/  LEA R2, R10, UR7, 0x3 ;  /* 0x000000070a027c11 */ /* 0x000fe4000f8e18ff */
[----:B------:R-:W-:-:S04]  /*18b0*/  SHF.L.U32 R3, R8, 0x1f, RZ ;  /* 0x0000001f08037819 */ /* 0x000fc800000006ff */
[----:B------:R-:W1:Y:S02]  /*18c0*/  SYNCS.PHASECHK.TRANS64.TRYWAIT P0, [R2+URZ+0xb0], R3 ;  /* 0x0000b003020075a7 */ /* 0x000e6400080011ff */
[----:B-1----:R-:W-:Y:S05]  /*18d0*/  @!P0 BRA `(.L_x_24) ;  /* 0x000000a4001c8947 */ /* 0x002fea0003800000 */
.L_x_143:
[----:B------:R1:W-:Y:S01]  /*18e0*/  SYNCS.ARRIVE.TRANS64.A1T0 RZ, [R2+URZ+0xa0], RZ ;  /* 0x0000a0ff02ff79a7 */ /* 0x0003e200081000ff */
[----:B------:R-:W-:-:S05]  /*18f0*/  VIADD R10, R10, 0x1 ;  /* 0x000000010a0a7836 */ /* 0x000fca0000000000 */
[----:B------:R-:W-:-:S04]  /*1900*/  ISETP.NE.AND P0, PT, R10, 0x2, PT ;  /* 0x000000020a00780c */ /* 0x000fc80003f05270 */
[----:B------:R-:W-:Y:S02]  /*1910*/  SEL R3, RZ, 0x1, P0 ;  /* 0x00000001ff037807 */ /* 0x000fe40000000000 */
[----:B------:R-:W-:Y:S02]  /*1920*/  SEL R10, R10, RZ, P0 ;  /* 0x000000ff0a0a7207 */ /* 0x000fe40000000000 */
[----:B------:R-:W-:Y:S02]  /*1930*/  LOP3.LUT R8, R8, R3, RZ, 0x3c, !PT ;  /* 0x0000000308087212 */ /* 0x000fe400078e3cff */
.L_x_23:
[----:B------:R-:W-:Y:S01]  /*1940*/  ULEA UR8, UR22, UR7, 0x3 ;  /* 0x0000000716087291 */ /* 0x000fe2000f8e18ff */
[----:B-1----:R-:W-:Y:S01]  /*1950*/  SHF.L.U32 R2, R15, 0x1f, RZ ;  /* 0x0000001f0f027819 */ /* 0x002fe200000006ff */
[----:B------:R-:W-:Y:S01]  /*1960*/  UISETP.GE.U32.AND UP0, UPT, UR30, 0x1ff, UPT ;  /* 0x000001ff1e00788c */ /* 0x000fe2000bf06070 */
[----:B------:R-:W-:Y:S01]  /*1970*/  R2UR UR11, R20 ;  /* 0x00000000140b72ca */ /* 0x000fe200000e0000 */
[----:B------:R-:W-:Y:S01]  /*1980*/  ULEA UR35, UR20, UR6, 0x2 ;  /* 0x0000000614237291 */ /* 0x000fe2000f8e10ff */
[----:B------:R-:W-:-:S03]  /*1990*/  UMOV UR43, URZ ;  /* 0x000000ff002b7c82 */ /* 0x000fc60008000000 */
[----:B------:R-:W-:Y:S01]  /*19a0*/  USHF.L.U32 UR35, UR35, 0x5, URZ ;  /* 0x0000000523237899 */ /* 0x000fe200080006ff */
[----:B------:R1:W1:Y:S07]  /*19b0*/  SYNCS.PHASECHK.TRANS64.TRYWAIT P2, [UR8+0x10], R2 ;  /* 0x00001002ff0075a7 */ /* 0x00026e0008041108 */
[----:B------:R-:W-:Y:S02]  /*19c0*/  USHF.L.U32 UR27, UR11, 0x8, URZ ;  /* 0x000000080b1b7899 */ /* 0x000fe400080006ff */
[----:B------:R-:W-:Y:S01]  /*19d0*/  USHF.L.U32 UR11, UR11, 0x1, URZ ;  /* 0x000000010b0b7899 */ /* 0x000fe200080006ff */
[----:B------:R-:W-:Y:S11]  /*19e0*/  BRA.U !UP0, `(.L_x_25) ;  /* 0x0000000508187547 */ /* 0x000ff6000b800000 */
[----:B------:R-:W-:Y:S01]  /*19f0*/  UMOV UR42, URZ ;  /* 0x000000ff002a7c82 */ /* 0x000fe20008000000 */
[----:B------:R-:W-:-:S05]  /*1a00*/  UMOV UR39, UR22 ;  /* 0x0000001600277c82 */ /* 0x000fca0008000000 */
.L_x_33:
[----:B------:R-:W-:Y:S01]  /*1a10*/  ULEA UR33, UR39, UR7, 0x3 ;  /* 0x0000000727217291 */ /* 0x000fe2000f8e18ff */
[----:B-1----:R-:W-:Y:S01]  /*1a20*/  @!P6 MOV R3, 0xd800 ;  /* 0x0000d8000003e802 */ /* 0x002fe20000000f00 */
[----:B-123--:R-:W-:Y:S10]  /*1a30*/  @P2 BRA `(.L_x_26) ;  /* 0x00000000000c2947 */ /* 0x00eff40003800000 */
[----:B------:R-:W-:-:S04]  /*1a40*/  SHF.L.U32 R5, R15, 0x1f, RZ ;  /* 0x0000001f0f057819 */ /* 0x000fc800000006ff */
[----:B------:R-:W1:Y:S02]  /*1a50*/  SYNCS.PHASECHK.TRANS64.TRYWAIT P0, [UR33+0x10], R5 ;  /* 0x00001005ff0075a7 */ /* 0x000e640008001121 */
[----:B-1----:R-:W-:Y:S05]  /*1a60*/  @!P0 BRA `(.L_x_27) ;  /* 0x000000a000cc8947 */ /* 0x002fea0003800000 */
.L_x_26:
[----:B------:R1:W-:Y:S01]  /*1a70*/  @!P6 SYNCS.ARRIVE.TRANS64 RZ, [UR33], R3 ;  /* 0x00000003ffffe9a7 */ /* 0x0003e20008000021 */
[----:B------:R-:W-:-:S04]  /*1a80*/  ULOP3.LUT UR8, UR15, 0x2, URZ, 0xfc, !UPT ;  /* 0x000000020f087892 */ /* 0x000fc8000f8efcff */
[----:B------:R-:W-:-:S09]  /*1a90*/  UISETP.NE.AND UP0, UPT, UR8, 0x2, UPT ;  /* 0x000000020800788c */ /* 0x000fd2000bf05270 */
[----:B------:R-:W-:Y:S05]  /*1aa0*/  BRA.U UP0, `(.L_x_28) ;  /* 0x0000000100047547 */ /* 0x000fea000b800000 */
[----:B--23--:R-:W-:Y:S05]  /*1ab0*/  BPT.TRAP 0x1 ;  /* 0x000000040000795c */ /* 0x00cfea0000300000 */
.L_x_28:
[----:B------:R-:W-:Y:S04]  /*1ac0*/  BSSY.RECONVERGENT B0, `(.L_x_29) ;  /* 0x0000003000007945 */ /* 0x000fe80003800200 */
[----:B------:R-:W-:Y:S05]  /*1ad0*/  @P4 BRA `(.L_x_30) ;  /* 0x0000000000044947 */ /* 0x000fea0003800000 */
[----:B--23--:R-:W-:Y:S05]  /*1ae0*/  BPT.TRAP 0x1 ;  /* 0x000000040000795c */ /* 0x00cfea0000300000 */
.L_x_30:
[----:B--23--:R-:W-:Y:S05]  /*1af0*/  BSYNC.RECONVERGENT B0 ;  /* 0x0000000000007941 */ /* 0x00cfea0003800200 */
.L_x_29:
[----:B------:R-:W-:Y:S01]  /*1b00*/  UIADD3 UR22, UPT, UPT, UR39, 0x1, URZ ;  /* 0x0000000127167890 */ /* 0x000fe2000fffe0ff */
[----:B------:R-:W-:Y:S01]  /*1b10*/  BSSY.RECONVERGENT B0, `(.L_x_31) ;  /* 0x000002e000007945 */ /* 0x000fe20003800200 */
[----:B------:R-:W-:Y:S02]  /*1b20*/  ELECT P0, URZ, PT ;  /* 0x0000000000ff782f */ /* 0x000fe40003800000 */
[----:B------:R-:W-:-:S04]  /*1b30*/  UISETP.NE.AND UP0, UPT, UR22, 0x2, UPT ;  /* 0x000000021600788c */ /* 0x000fc8000bf05270 */
[----:B------:R-:W-:Y:S02]  /*1b40*/  USEL UR9, URZ, 0x1, UP0 ;  /* 0x00000001ff097887 */ /* 0x000fe40008000000 */
[----:B------:R-:W-:-:S04]  /*1b50*/  USEL UR22, UR22, URZ, UP0 ;  /* 0x000000ff16167287 */ /* 0x000fc80008000000 */
[----:B------:R-:W-:Y:S01]  /*1b60*/  ULEA UR8, UR22, UR7, 0x3 ;  /* 0x0000000716087291 */ /* 0x000fe2000f8e18ff */
[----:B------:R-:W-:-:S04]  /*1b70*/  LOP3.LUT R15, R15, UR9, RZ, 0x3c, !PT ;  /* 0x000000090f0f7c12 */ /* 0x000fc8000f8e3cff */
[----:B------:R-:W-:-:S04]  /*1b80*/  SHF.L.U32 R2, R15, 0x1f, RZ ;  /* 0x0000001f0f027819 */ /* 0x000fc800000006ff */
[----:B------:R2:W3:Y:S01]  /*1b90*/  SYNCS.PHASECHK.TRANS64.TRYWAIT P2, [UR8+0x10], R2 ;  /* 0x00001002ff0075a7 */ /* 0x0004e20008041108 */
[----:B------:R-:W-:Y:S05]  /*1ba0*/  @!P0 BRA `(.L_x_32) ;  /* 0x0000000000908947 */ /* 0x000fea0003800000 */
[----:B------:R-:W-:Y:S02]  /*1bb0*/  ULEA UR32, UR39, UR5, 0xe ;  /* 0x0000000527207291 */ /* 0x000fe4000f8e70ff */
[----:B------:R-:W-:Y:S02]  /*1bc0*/  UIADD3 UR52, UP3, UPT, UR40, 0x80, URZ ;  /* 0x0000008028347890 */ /* 0x000fe4000ff7e0ff */
[----:B------:R-:W-:Y:S02]  /*1bd0*/  ULEA UR24, UR39, UR7, 0xf ;  /* 0x0000000727187291 */ /* 0x000fe4000f8e78ff */
[----:B------:R-:W-:Y:S02]  /*1be0*/  UIADD3 UR50, UP2, UPT, UR40, 0x180, URZ ;  /* 0x0000018028327890 */ /* 0x000fe4000ff5e0ff */
[----:B------:R-:W-:Y:S02]  /*1bf0*/  ULEA UR16, UR39, UR4, 0xb ;  /* 0x0000000427107291 */ /* 0x000fe4000f8e58ff */
[----:B------:R-:W-:-:S02]  /*1c00*/  UIADD3 UR48, UP1, UPT, UR40, 0x280, URZ ;  /* 0x0000028028307890 */ /* 0x000fc4000ff3e0ff */
[----:B------:R-:W-:Y:S02]  /*1c10*/  USHF.L.U32 UR12, UR42, 0x2, URZ ;  /* 0x000000022a0c7899 */ /* 0x000fe400080006ff */
[----:B------:R-:W-:Y:S02]  /*1c20*/  ULEA UR8, UR39, UR7, 0xc ;  /* 0x0000000727087291 */ /* 0x000fe4000f8e60ff */
[----:B------:R-:W-:Y:S02]  /*1c30*/  UIADD3 UR46, UP0, UPT, UR40, 0x380, URZ ;  /* 0x00000380282e7890 */ /* 0x000fe4000ff1e0ff */
[----:B------:R-:W-:Y:S02]  /*1c40*/  USHF.L.U32 UR34, UR42, 0x8, URZ ;  /* 0x000000082a227899 */ /* 0x000fe400080006ff */
[----:B------:R-:W-:Y:S02]  /*1c50*/  UIADD3.X UR53, UPT, UPT, URZ, UR41, URZ, UP3, !UPT ;  /* 0x00000029ff357290 */ /* 0x000fe40009ffe4ff */
[----:B------:R-:W-:-:S02]  /*1c60*/  UIADD3 UR32, UPT, UPT, UR7, 0x10800, UR32 ;  /* 0x0001080007207890 */ /* 0x000fc4000fffe020 */
[----:B------:R-:W-:Y:S02]  /*1c70*/  UIADD3.X UR51, UPT, UPT, URZ, UR41, URZ, UP2, !UPT ;  /* 0x00000029ff337290 */ /* 0x000fe400097fe4ff */
[----:B------:R-:W-:Y:S02]  /*1c80*/  UIADD3 UR24, UPT, UPT, UR24, 0x18800, URZ ;  /* 0x0001880018187890 */ /* 0x000fe4000fffe0ff */
[----:B------:R-:W-:Y:S02]  /*1c90*/  UIADD3.X UR49, UPT, UPT, URZ, UR41, URZ, UP1, !UPT ;  /* 0x00000029ff317290 */ /* 0x000fe40008ffe4ff */
[----:B------:R-:W-:Y:S02]  /*1ca0*/  ULOP3.LUT UR19, UR12, 0x3, UR37, 0xf8, !UPT ;  /* 0x000000030c137892 */ /* 0x000fe4000f8ef825 */
[----:B------:R-:W-:Y:S02]  /*1cb0*/  UIADD3 UR16, UPT, UPT, UR7, 0x28800, UR16 ;  /* 0x0002880007107890 */ /* 0x000fe4000fffe010 */
[----:B------:R-:W-:-:S02]  /*1cc0*/  UIADD3.X UR47, UPT, UPT, URZ, UR41, URZ, UP0, !UPT ;  /* 0x00000029ff2f7290 */ /* 0x000fc400087fe4ff */
[----:B------:R-:W-:Y:S01]  /*1cd0*/  UIADD3 UR8, UPT, UPT, UR8, 0x29800, URZ ;  /* 0x0002980008087890 */ /* 0x000fe2000fffe0ff */
[----:B------:R-:W-:Y:S01]  /*1ce0*/  UMOV UR43, 0xf0000 ;  /* 0x000f0000002b7882 */ /* 0x000fe20000000000 */
[----:B------:R-:W-:Y:S01]  /*1cf0*/  UMOV UR44, 0x0 ;  /* 0x00000000002c7882 */ /* 0x000fe20000000000 */
[----:B------:R-:W-:Y:S01]  /*1d00*/  UMOV UR45, 0x10000000 ;  /* 0x10000000002d7882 */ /* 0x000fe20000000000 */
[----:B------:R-:W-:Y:S01]  /*1d10*/  UMOV UR25, UR33 ;  /* 0x0000002100197c82 */ /* 0x000fe20008000000 */
[----:B------:R-:W-:Y:S01]  /*1d20*/  UMOV UR28, UR36 ;  /* 0x00000024001c7c82 */ /* 0x000fe20008000000 */
[----:B------:R-:W-:Y:S01]  /*1d30*/  UMOV UR18, URZ ;  /* 0x000000ff00127c82 */ /* 0x000fe20008000000 */
[----:B------:R-:W-:Y:S01]  /*1d40*/  UMOV UR26, UR34 ;  /* 0x00000022001a7c82 */ /* 0x000fe20008000000 */
[----:B------:R-:W-:Y:S01]  /*1d50*/  UMOV UR17, UR33 ;  /* 0x0000002100117c82 */ /* 0x000fe20008000000 */
[----:B------:R-:W-:Y:S01]  /*1d60*/  UMOV UR21, UR36 ;  /* 0x0000002400157c82 */ /* 0x000fe20008000000 */
[----:B------:R1:W-:Y:S01]  /*1d70*/  UTMALDG.3D.MULTICAST [UR32], [UR52], UR43, desc[UR44] ;  /* 0x00002c20340073b4 */ /* 0x0003e2000801182b */
[----:B------:R-:W-:Y:S01]  /*1d80*/  UMOV UR9, UR33 ;  /* 0x0000002100097c82 */ /* 0x000fe20008000000 */
[----:B------:R-:W-:Y:S01]  /*1d90*/  UMOV UR13, UR36 ;  /* 0x00000024000d7c82 */ /* 0x000fe20008000000 */
[----:B------:R-:W-:Y:S01]  /*1da0*/  UMOV UR10, UR18 ;  /* 0x00000012000a7c82 */ /* 0x000fe20008000000 */
[----:B------:R1:W-:Y:S01]  /*1db0*/  UTMALDG.3D [UR24], [UR50], desc[UR44] ;  /* 0x00002c18320075b4 */ /* 0x0003e20008011000 */
[----:B------:R1:W-:Y:S01]  /*1dc0*/  UTMALDG.4D.MULTICAST [UR16], [UR48], UR43, desc[UR44] ;  /* 0x00002c10300073b4 */ /* 0x0003e2000801982b */
[----:B------:R1:W-:Y:S02]  /*1dd0*/  UTMALDG.4D [UR8], [UR46], desc[UR44] ;  /* 0x00002c082e0075b4 */ /* 0x0003e40008019000 */
[----:B-1----:R-:W-:Y:S01]  /*1de0*/  NOP ;  /* 0x0000000000007918 */ /* 0x002fe20000000000 */
.L_x_32:
[----:B------:R-:W-:Y:S05]  /*1df0*/  BSYNC.RECONVERGENT B0 ;  /* 0x0000000000007941 */ /* 0x000fea0003800200 */
.L_x_31:
[----:B------:R-:W-:Y:S01]  /*1e00*/  UIADD3 UR42, UPT, UPT, UR42, 0x1, URZ ;  /* 0x000000012a2a7890 */ /* 0x000fe2000fffe0ff */
[----:B------:R-:W-:Y:S01]  /*1e10*/  UMOV UR39, UR22 ;  /* 0x0000001600277c82 */ /* 0x000fe20008000000 */
[----:B------:R-:W-:Y:S02]  /*1e20*/  UMOV UR43, UR14 ;  /* 0x0000000e002b7c82 */ /* 0x000fe40008000000 */
[----:B------:R-:W-:-:S09]  /*1e30*/  UISETP.NE.AND UP0, UPT, UR42, UR14, UPT ;  /* 0x0000000e2a00728c */ /* 0x000fd2000bf05270 */
[----:B------:R-:W-:Y:S05]  /*1e40*/  BRA.U UP0, `(.L_x_33) ;  /* 0xfffffff900f07547 */ /* 0x000fea000b83ffff */
.L_x_25:
[----:B------:R-:W-:Y:S01]  /*1e50*/  ULEA UR8, UR22, UR7, 0x3 ;  /* 0x0000000716087291 */ /* 0x000fe2000f8e18ff */
[----:B-12---:R-:W-:Y:S01]  /*1e60*/  SHF.L.U32 R2, R15, 0x1f, RZ ;  /* 0x0000001f0f027819 */ /* 0x006fe200000006ff */
[----:B------:R-:W-:Y:S01]  /*1e70*/  @!P1 SYNCS.ARRIVE.TRANS64.A1T0 RZ, [UR7+0x68], RZ ;  /* 0x000068ffffff99a7 */ /* 0x000fe20008100007 */
[----:B------:R-:W-:-:S06]  /*1e80*/  UISETP.GT.AND UP0, UPT, UR38, UR31, UPT ;  /* 0x0000001f2600728c */ /* 0x000fcc000bf04270 */
[----:B------:R1:W2:Y:S03]  /*1e90*/  SYNCS.PHASECHK.TRANS64.TRYWAIT P1, [UR8+0x10], R2 ;  /* 0x00001002ff0075a7 */ /* 0x0002a60008021108 */
[----:B------:R-:W-:Y:S05]  /*1ea0*/  BRA.U !UP0, `(.L_x_34) ;  /* 0x0000000508107547 */ /* 0x000fea000b800000 */
[----:B------:R-:W-:Y:S01]  /*1eb0*/  UIADD3 UR39, UPT, UPT, UR23, UR43, URZ ;  /* 0x0000002b17277290 */ /* 0x000fe2000fffe0ff */
[----:B------:R-:W-:-:S11]  /*1ec0*/  UMOV UR42, UR22 ;  /* 0x00000016002a7c82 */ /* 0x000fd60008000000 */
.L_x_42:
[----:B------:R-:W-:Y:S01]  /*1ed0*/  ULEA UR33, UR42, UR7, 0x3 ;  /* 0x000000072a217291 */ /* 0x000fe2000f8e18ff */
[----:B--2---:R-:W-:Y:S01]  /*1ee0*/  @!P6 MOV R3, 0xd800 ;  /* 0x0000d8000003e802 */ /* 0x004fe20000000f00 */
[----:B--23--:R-:W-:Y:S10]  /*1ef0*/  @P1 BRA `(.L_x_35) ;  /* 0x00000000000c1947 */ /* 0x00cff40003800000 */
[----:B------:R-:W-:-:S04]  /*1f00*/  SHF.L.U32 R5, R15, 0x1f, RZ ;  /* 0x0000001f0f057819 */ /* 0x000fc800000006ff */
[----:B------:R-:W2:Y:S02]  /*1f10*/  SYNCS.PHASECHK.TRANS64.TRYWAIT P0, [UR33+0x10], R5 ;  /* 0x00001005ff0075a7 */ /* 0x000ea40008001121 */
[----:B--2---:R-:W-:Y:S05]  /*1f20*/  @!P0 BRA `(.L_x_36) ;  /* 0x0000009c00b48947 */ /* 0x004fea0003800000 */
.L_x_35:
[----:B------:R2:W-:Y:S01]  /*1f30*/  @!P6 SYNCS.ARRIVE.TRANS64 RZ, [UR33], R3 ;  /* 0x00000003ffffe9a7 */ /* 0x0005e20008000021 */
[----:B------:R-:W-:-:S04]  /*1f40*/  ULOP3.LUT UR8, UR15, 0x2, URZ, 0xfc, !UPT ;  /* 0x000000020f087892 */ /* 0x000fc8000f8efcff */
[----:B------:R-:W-:-:S09]  /*1f50*/  UISETP.NE.AND UP0, UPT, UR8, 0x2, UPT ;  /* 0x000000020800788c */ /* 0x000fd2000bf05270 */
[----:B------:R-:W-:Y:S05]  /*1f60*/  BRA.U UP0, `(.L_x_37) ;  /* 0x0000000100047547 */ /* 0x000fea000b800000 */
[----:B---3--:R-:W-:Y:S05]  /*1f70*/  BPT.TRAP 0x1 ;  /* 0x000000040000795c */ /* 0x008fea0000300000 */
.L_x_37:
[----:B------:R-:W-:Y:S04]  /*1f80*/  BSSY.RECONVERGENT B0, `(.L_x_38) ;  /* 0x0000003000007945 */ /* 0x000fe80003800200 */
[----:B------:R-:W-:Y:S05]  /*1f90*/  @P4 BRA `(.L_x_39) ;  /* 0x0000000000044947 */ /* 0x000fea0003800000 */
[----:B---3--:R-:W-:Y:S05]  /*1fa0*/  BPT.TRAP 0x1 ;  /* 0x000000040000795c */ /* 0x008fea0000300000 */
.L_x_39:
[----:B---3--:R-:W-:Y:S05]  /*1fb0*/  BSYNC.RECONVERGENT B0 ;  /* 0x0000000000007941 */ /* 0x008fea0003800200 */
.L_x_38:
        /* <DEDUP_REMOVED lines=8> */
[----:B-1----:R-:W-:-:S04]  /*2040*/  SHF.L.U32 R2, R15, 0x1f, RZ ;  /* 0x0000001f0f027819 */ /* 0x002fc800000006ff */
[----:B------:R1:W3:Y:S01]  /*2050*/  SYNCS.PHASECHK.TRANS64.TRYWAIT P1, [UR8+0x10], R2 ;  /* 0x00001002ff0075a7 */ /* 0x0002e20008021108 */
[----:B------:R-:W-:Y:S05]  /*2060*/  @!P0 BRA `(.L_x_41) ;  /* 0x00000000008c8947 */ /* 0x000fea0003800000 */
[----:B------:R-:W-:Y:S02]  /*2070*/  ULEA UR32, UR42, UR5, 0xe ;  /* 0x000000052a207291 */ /* 0x000fe4000f8e70ff */
[----:B------:R-:W-:Y:S02]  /*2080*/  UIADD3 UR54, UP3, UPT, UR40, 0x80, URZ ;  /* 0x0000008028367890 */ /* 0x000fe4000ff7e0ff */
[----:B------:R-:W-:Y:S02]  /*2090*/  ULEA UR24, UR42, UR7, 0xf ;  /* 0x000000072a187291 */ /* 0x000fe4000f8e78ff */
[----:B------:R-:W-:Y:S02]  /*20a0*/  UIADD3 UR52, UP2, UPT, UR40, 0x180, URZ ;  /* 0x0000018028347890 */ /* 0x000fe4000ff5e0ff */
[----:B------:R-:W-:Y:S02]  /*20b0*/  UIADD3 UR50, UP1, UPT, UR40, 0x280, URZ ;  /* 0x0000028028327890 */ /* 0x000fe4000ff3e0ff */
[----:B------:R-:W-:-:S02]  /*20c0*/  USHF.L.U32 UR12, UR43, 0x2, URZ ;  /* 0x000000022b0c7899 */ /* 0x000fc400080006ff */
[----:B------:R-:W-:Y:S02]  /*20d0*/  ULEA UR8, UR42, UR7, 0xc ;  /* 0x000000072a087291 */ /* 0x000fe4000f8e60ff */
[----:B------:R-:W-:Y:S02]  /*20e0*/  UIADD3 UR48, UP0, UPT, UR40, 0x380, URZ ;  /* 0x0000038028307890 */ /* 0x000fe4000ff1e0ff */
[----:B------:R-:W-:Y:S02]  /*20f0*/  USHF.L.U32 UR34, UR43, 0x8, URZ ;  /* 0x000000082b227899 */ /* 0x000fe400080006ff */
[----:B------:R-:W-:Y:S02]  /*2100*/  UIADD3.X UR55, UPT, UPT, URZ, UR41, URZ, UP3, !UPT ;  /* 0x00000029ff377290 */ /* 0x000fe40009ffe4ff */
[----:B------:R-:W-:Y:S02]  /*2110*/  UIADD3 UR32, UPT, UPT, UR7, 0x10800, UR32 ;  /* 0x0001080007207890 */ /* 0x000fe4000fffe020 */
[----:B------:R-:W-:-:S02]  /*2120*/  UIADD3.X UR53, UPT, UPT, URZ, UR41, URZ, UP2, !UPT ;  /* 0x00000029ff357290 */ /* 0x000fc400097fe4ff */
[----:B------:R-:W-:Y:S02]  /*2130*/  UIADD3 UR24, UPT, UPT, UR24, 0x18800, URZ ;  /* 0x0001880018187890 */ /* 0x000fe4000fffe0ff */
[----:B------:R-:W-:Y:S02]  /*2140*/  ULEA UR16, UR42, UR29, 0xb ;  /* 0x0000001d2a107291 */ /* 0x000fe4000f8e58ff */
[----:B------:R-:W-:Y:S02]  /*2150*/  UIADD3.X UR51, UPT, UPT, URZ, UR41, URZ, UP1, !UPT ;  /* 0x00000029ff337290 */ /* 0x000fe40008ffe4ff */
[----:B------:R-:W-:Y:S02]  /*2160*/  ULOP3.LUT UR19, UR12, 0x3, UR37, 0xf8, !UPT ;  /* 0x000000030c137892 */ /* 0x000fe4000f8ef825 */
[----:B------:R-:W-:Y:S02]  /*2170*/  UIADD3 UR8, UPT, UPT, UR8, 0x29800, URZ ;  /* 0x0002980008087890 */ /* 0x000fe4000fffe0ff */
[----:B------:R-:W-:Y:S01]  /*2180*/  UIADD3.X UR49, UPT, UPT, URZ, UR41, URZ, UP0, !UPT ;  /* 0x00000029ff317290 */ /* 0x000fe200087fe4ff */
        /* <DEDUP_REMOVED lines=17> */
.L_x_41:
[----:B------:R-:W-:Y:S05]  /*22a0*/  BSYNC.RECONVERGENT B0 ;  /* 0x0000000000007941 */ /* 0x000fea0003800200 */
.L_x_40:
[----:B------:R-:W-:Y:S01]  /*22b0*/  UIADD3 UR43, UPT, UPT, UR43, 0x1, URZ ;  /* 0x000000012b2b7890 */ /* 0x000fe2000fffe0ff */
[----:B------:R-:W-:-:S03]  /*22c0*/  UMOV UR42, UR22 ;  /* 0x00000016002a7c82 */ /* 0x000fc60008000000 */
[----:B------:R-:W-:-:S09]  /*22d0*/  UISETP.NE.AND UP0, UPT, UR43, UR39, UPT ;  /* 0x000000272b00728c */ /* 0x000fd2000bf05270 */
[----:B------:R-:W-:Y:S05]  /*22e0*/  BRA.U UP0, `(.L_x_42) ;  /* 0xfffffff900f87547 */ /* 0x000fea000b83ffff */
.L_x_34:
[----:B-1----:R-:W-:Y:S01]  /*22f0*/  LEA R2, R14, UR7, 0x3 ;  /* 0x000000070e027c11 */ /* 0x002fe2000f8e18ff */
[----:B------:R-:W-:Y:S01]  /*2300*/  NOP ;  /* 0x0000000000007918 */ /* 0x000fe20000000000 */
[----:B--2---:R-:W-:Y:S02]  /*2310*/  SHF.L.U32 R3, R12, 0x1f, RZ ;  /* 0x0000001f0c037819 */ /* 0x004fe400000006ff */
[----:B------:R-:W-:Y:S02]  /*2320*/  LEA R4, R14, UR7, 0x4 ;  /* 0x000000070e047c11 */ /* 0x000fe4000f8e20ff */
[----:B------:R-:W1:Y:S02]  /*2330*/  SYNCS.PHASECHK.TRANS64.TRYWAIT P0, [R2+URZ+0x70], R3 ;  /* 0x00007003020075a7 */ /* 0x000e6400080011ff */
[----:B-1----:R-:W-:Y:S05]  /*2340*/  @!P0 BRA `(.L_x_43) ;  /* 0x0000009800c48947 */ /* 0x002fea0003800000 */
.L_x_146:
[----:B------:R-:W2:Y:S01]  /*2350*/  LDS.128 R4, [R4+0xd0] ;  /* 0x0000d00004047984 */ /* 0x000ea20000000c00 */
[----:B---3--:R-:W-:Y:S01]  /*2360*/  ISETP.GE.AND P0, PT, R72, 0x1, PT ;  /* 0x000000014800780c */ /* 0x008fe20003f06270 */
[----:B-1----:R-:W-:Y:S01]  /*2370*/  VIADD R2, R2, 0x80 ;  /* 0x0000008002027836 */ /* 0x002fe20000000000 */
[----:B------:R-:W-:Y:S01]  /*2380*/  @!PT LDS RZ, [RZ] ;  /* 0x00000000fffff984 */ /* 0x000fe20000000800 */
[----:B------:R-:W-:Y:S01]  /*2390*/  @!PT LDS RZ, [RZ] ;  /* 0x00000000fffff984 */ /* 0x000fe20000000800 */
[----:B------:R-:W-:Y:S01]  /*23a0*/  @!PT LDS RZ, [RZ] ;  /* 0x00000000fffff984 */ /* 0x000fe20000000800 */
[----:B------:R-:W-:Y:S01]  /*23b0*/  @!PT LDS RZ, [RZ] ;  /* 0x00000000fffff984 */ /* 0x000fe20000000800 */
[----:B------:R1:W-:Y:S06]  /*23c0*/  MEMBAR.ALL.CTA ;  /* 0x0000000000007992 */ /* 0x0003ec0000008000 */
[----:B-1----:R-:W1:Y:S01]  /*23d0*/  FENCE.VIEW.ASYNC.S ;  /* 0x00000000000073c6 */ /* 0x002e620000000000 */
[----:B------:R-:W-:-:S04]  /*23e0*/  PRMT R2, RZ, 0x654, R2 ;  /* 0x00000654ff027816 */ /* 0x000fc80000000002 */
[----:B-1----:R1:W-:Y:S01]  /*23f0*/  SYNCS.ARRIVE.TRANS64.RED.A1T0 RZ, [R2+URZ], RZ ;  /* 0x000000ff02ff79a7 */ /* 0x0023e200081004ff */
[----:B--2---:R-:W-:-:S13]  /*2400*/  LOP3.LUT P2, RZ, R6, 0x1, RZ, 0xc0, !PT ;  /* 0x0000000106ff7812 */ /* 0x004fda000784c0ff */
[----:B------:R-:W-:Y:S01]  /*2410*/  @P2 SHF.R.U32.HI R3, RZ, 0x10, R5 ;  /* 0x00000010ff032819 */ /* 0x000fe20000011605 */
[----:B------:R-:W-:Y:S01]  /*2420*/  VOTEU.ANY UP0, P2 ;  /* 0x0000000000ff7886 */ /* 0x000fe20001000100 */
[----:B------:R-:W-:Y:S02]  /*2430*/  @P2 MOV R13, R4 ;  /* 0x00000004000d2202 */ /* 0x000fe40000000f00 */
[----:B------:R-:W-:Y:S02]  /*2440*/  @P2 R2UR.BROADCAST UR8, R3 ;  /* 0x00000000030822ca */ /* 0x000fe400008e0000 */
[----:B------:R-:W-:-:S11]  /*2450*/  @P2 LOP3.LUT R11, R5, 0xffff, RZ, 0xc0, !PT ;  /* 0x0000ffff050b2812 */ /* 0x000fd600078ec0ff */
[----:B------:R-:W-:Y:S01]  /*2460*/  @UP0 UMOV UR36, UR8 ;  /* 0x0000000800240c82 */ /* 0x000fe20008000000 */
[----:B-1----:R-:W-:Y:S05]  /*2470*/  @!P0 BRA `(.L_x_44) ;  /* 0x0000000000b88947 */ /* 0x002fea0003800000 */
[----:B------:R-:W4:Y:S01]  /*2480*/  LDC.64 R4, c[0x0][0xf18] ;  /* 0x0003c600ff047b82 */ /* 0x000f220000000a00 */
[----:B------:R-:W-:-:S07]  /*2490*/  ISETP.NE.AND P3, PT, R72, 0x1, PT ;  /* 0x000000014800780c */ /* 0x000fce0003f65270 */
[----:B------:R-:W1:Y:S08]  /*24a0*/  LDC.64 R6, c[0x0][0xf10] ;  /* 0x0003c400ff067b82 */ /* 0x000e700000000a00 */
[----:B------:R-:W2:Y:S08]  /*24b0*/  LDC R16, c[0x0][0xf20] ;  /* 0x0003c800ff107b82 */ /* 0x000eb00000000800 */
[----:B------:R-:W3:Y:S01]  /*24c0*/  LDC R18, c[0x0][0xf0c] ;  /* 0x0003c300ff127b82 */ /* 0x000ee20000000800 */
[----:B----4-:R-:W-:Y:S01]  /*24d0*/  IMAD.HI.U32 R17, R0, R5, RZ ;  /* 0x0000000500117227 */ /* 0x010fe200078e00ff */
[----:B------:R-:W-:-:S03]  /*24e0*/  ISETP.NE.AND P0, PT, R4, 0x1, PT ;  /* 0x000000010400780c */ /* 0x000fc60003f05270 */
[----:B------:R-:W-:-:S03]  /*24f0*/  IMAD.HI.U32 R5, R11, R5, RZ ;  /* 0x000000050b057227 */ /* 0x000fc600078e00ff */
[----:B------:R-:W4:Y:S01]  /*2500*/  LDC.64 R2, c[0x0][0xf28] ;  /* 0x0003ca00ff027b82 */ /* 0x000f220000000a00 */
[----:B-1----:R-:W-:-:S04]  /*2510*/  IMAD.HI.U32 R20, R9, R6, RZ ;  /* 0x0000000609147227 */ /* 0x002fc800078e00ff */
[----:B------:R-:W-:Y:S01]  /*2520*/  IMAD.HI.U32 R22, R13, R6, RZ ;  /* 0x000000060d167227 */ /* 0x000fe200078e00ff */
[----:B------:R-:W-:Y:S02]  /*2530*/  SHF.R.U32.HI R20, RZ, R7, R20 ;  /* 0x00000007ff147219 */ /* 0x000fe40000011614 */
[-C--:B--2---:R-:W-:Y:S02]  /*2540*/  SHF.R.U32.HI R17, RZ, R16.reuse, R17 ;  /* 0x00000010ff117219 */ /* 0x084fe40000011611 */
[----:B------:R-:W-:Y:S02]  /*2550*/  SHF.R.U32.HI R16, RZ, R16, R5 ;  /* 0x00000010ff107219 */ /* 0x000fe40000011605 */
[----:B------:R-:W-:Y:S02]  /*2560*/  SEL R17, R0, R17, !P0 ;  /* 0x0000001100117207 */ /* 0x000fe40004000000 */
[----:B------:R-:W-:Y:S02]  /*2570*/  SHF.R.U32.HI R22, RZ, R7, R22 ;  /* 0x00000007ff167219 */ /* 0x000fe40000011616 */
[----:B---3--:R-:W-:-:S02]  /*2580*/  ISETP.NE.AND P1, PT, R18, 0x1, PT ;  /* 0x000000011200780c */ /* 0x008fc40003f25270 */
[----:B------:R-:W-:Y:S02]  /*2590*/  SEL R5, R11, R16, !P0 ;  /* 0x000000100b057207 */ /* 0x000fe40004000000 */
[----:B------:R-:W-:Y:S02]  /*25a0*/  SEL R19, R9, R20, !P1 ;  /* 0x0000001409137207 */ /* 0x000fe40004800000 */
[----:B------:R-:W-:Y:S01]  /*25b0*/  SEL R7, R13, R22, !P1 ;  /* 0x000000160d077207 */ /* 0x000fe20004800000 */
[----:B----4-:R-:W-:-:S04]  /*25c0*/  IMAD.HI.U32 R20, R17, R2, RZ ;  /* 0x0000000211147227 */ /* 0x010fc800078e00ff */
[----:B------:R-:W-:Y:S01]  /*25d0*/  IMAD.HI.U32 R6, R19, R2, RZ ;  /* 0x0000000213067227 */ /* 0x000fe200078e00ff */
[----:B------:R-:W-:-:S04]  /*25e0*/  @P3 SHF.R.U32.HI R17, RZ, R3, R20 ;  /* 0x00000003ff113219 */ /* 0x000fc80000011614 */
[----:B------:R-:W-:Y:S01]  /*25f0*/  @P3 SHF.R.U32.HI R19, RZ, R3, R6 ;  /* 0x00000003ff133219 */ /* 0x000fe20000011606 */
[----:B------:R-:W-:-:S04]  /*2600*/  IMAD R17, R72, R17, RZ ;  /* 0x0000001148117224 */ /* 0x000fc800078e02ff */
        /* <DEDUP_REMOVED lines=10> */
[----:B------:R-:W-:Y:S02]  /*26b0*/  @!P0 SEL R3, R7, R16, !P3 ;  /* 0x0000001007038207 */ /* 0x000fe40005800000 */
[----:B------:R-:W-:-:S03]  /*26c0*/  IADD3 R16, PT, PT, -R5, RZ, RZ ;  /* 0x000000ff05107210 */ /* 0x000fc60007ffe1ff */
[--C-:B------:R-:W-:Y:S02]  /*26d0*/  @!P0 IMAD.IADD R6, R6, 0x1, -R3.reuse ;  /* 0x0000000106068824 */ /* 0x100fe400078e0a03 */
[----:B------:R-:W-:Y:S01]  /*26e0*/  @!P0 IMAD R3, R2, R19, R3 ;  /* 0x0000001302038224 */ /* 0x000fe200078e0203 */
[----:B------:R-:W-:Y:S01]  /*26f0*/  IADD3 R2, PT, PT, -R7, RZ, RZ ;  /* 0x000000ff07027210 */ /* 0x000fe20007ffe1ff */
[----:B------:R-:W-:Y:S02]  /*2700*/  @!P0 IMAD R5, R72, R6, R7 ;  /* 0x0000000648058224 */ /* 0x000fe400078e0207 */
[----:B------:R-:W-:Y:S02]  /*2710*/  IMAD R11, R4, R16, R11 ;  /* 0x00000010040b7224 */ /* 0x000fe400078e020b */
[----:B------:R-:W-:Y:S02]  /*2720*/  @!P0 IMAD.MOV.U32 R7, RZ, RZ, R3 ;  /* 0x000000ffff078224 */ /* 0x000fe400078e0003 */
[----:B------:R-:W-:-:S02]  /*2730*/  IMAD R2, R18, R2, R13 ;  /* 0x0000000212027224 */ /* 0x000fc400078e020d */
[----:B------:R-:W-:Y:S02]  /*2740*/  IMAD R11, R5, R4, R11 ;  /* 0x00000004050b7224 */ /* 0x000fe400078e020b */
[----:B------:R-:W-:Y:S02]  /*2750*/  IMAD R13, R7, R18, R2 ;  /* 0x00000012070d7224 */ /* 0x000fe400078e0202 */
.L_x_44:
[----:B------:R-:W1:Y:S02]  /*2760*/  LDCU UR8, c[0x0][0xf30] ;  /* 0x0001e600ff0877ac */ /* 0x000e640008000800 */
[----:B-1----:R-:W-:-:S09]  /*2770*/  UISETP.NE.AND UP0, UPT, UR8, 0x1, UPT ;  /* 0x000000010800788c */ /* 0x002fd2000bf05270 */
[----:B------:R-:W-:Y:S05]  /*2780*/  BRA.U UP0, `(.L_x_45) ;  /* 0x0000000100407547 */ /* 0x000fea000b800000 */
[----:B------:R-:W1:Y:S08]  /*2790*/  LDC.64 R4, c[0x0][0xf10] ;  /* 0x0003c400ff047b82 */ /* 0x000e700000000a00 */
[----:B------:R-:W2:Y:S08]  /*27a0*/  LDC.64 R2, c[0x0][0xf18] ;  /* 0x0003c600ff027b82 */ /* 0x000eb00000000a00 */
[----:B------:R-:W3:Y:S08]  /*27b0*/  LDC R6, c[0x0][0xf20] ;  /* 0x0003c800ff067b82 */ /* 0x000ef00000000800 */
[----:B------:R-:W4:Y:S01]  /*27c0*/  LDC R16, c[0x0][0xf0c] ;  /* 0x0003c300ff107b82 */ /* 0x000f220000000800 */
[----:B-1----:R-:W-:-:S05]  /*27d0*/  IMAD.HI.U32 R4, R13, R4, RZ ;  /* 0x000000040d047227 */ /* 0x002fca00078e00ff */
[----:B------:R-:W-:Y:S01]  /*27e0*/  SHF.R.U32.HI R4, RZ, R5, R4 ;  /* 0x00000005ff047219 */ /* 0x000fe20000011604 */
[----:B--2---:R-:W-:Y:S01]  /*27f0*/  IMAD.HI.U32 R3, R11, R3, RZ ;  /* 0x000000030b037227 */ /* 0x004fe200078e00ff */
[----:B------:R-:W-:-:S04]  /*2800*/  ISETP.NE.AND P0, PT, R2, 0x1, PT ;  /* 0x000000010200780c */ /* 0x000fc80003f05270 */
[----:B---3--:R-:W-:-:S04]  /*2810*/  SHF.R.U32.HI R6, RZ, R6, R3 ;  /* 0x00000006ff067219 */ /* 0x008fc80000011603 */
[----:B------:R-:W-:Y:S02]  /*2820*/  SEL R3, R11, R6, !P0 ;  /* 0x000000060b037207 */ /* 0x000fe40004000000 */
[----:B----4-:R-:W-:-:S04]  /*2830*/  ISETP.NE.AND P1, PT, R16, 0x1, PT ;  /* 0x000000011000780c */ /* 0x010fc80003f25270 */
[----:B------:R-:W-:-:S05]  /*2840*/  SEL R4, R13, R4, !P1 ;  /* 0x000000040d047207 */ /* 0x000fca0004800000 */
[----:B------:R-:W-:Y:S02]  /*2850*/  IMAD.IADD R5, R3, 0x1, -R4 ;  /* 0x0000000103057824 */ /* 0x000fe400078e0a04 */
[----:B------:R-:W-:Y:S02]  /*2860*/  IMAD.IADD R3, R4, 0x1, -R3 ;  /* 0x0000000104037824 */ /* 0x000fe400078e0a03 */
[----:B------:R-:W-:Y:S02]  /*2870*/  IMAD R13, R5, R16, R13 ;  /* 0x00000010050d7224 */ /* 0x000fe400078e020d */
[----:B------:R-:W-:-:S07]  /*2880*/  IMAD R11, R3, R2, R11 ;  /* 0x00000002030b7224 */ /* 0x000fce00078e020b */
.L_x_45:
[----:B------:R-:W-:Y:S01]  /*2890*/  VIADD R14, R14, 0x1 ;  /* 0x000000010e0e7836 */ /* 0x000fe20000000000 */
[----:B------:R-:W-:Y:S01]  /*28a0*/  PLOP3.LUT P1, PT, PT, PT, PT, 0x80, 0x8 ;  /* 0x000000000008781c */ /* 0x000fe20003f2f070 */
[----:B------:R-:W-:Y:S02]  /*28b0*/  IMAD.IADD R2, R13, 0x1, R152 ;  /* 0x000000010d027824 */ /* 0x000fe400078e0298 */
[----:B------:R-:W-:Y:S01]  /*28c0*/  IMAD.IADD R20, R11, 0x1, R150 ;  /* 0x000000010b147824 */ /* 0x000fe200078e0296 */
[----:B------:R-:W-:Y:S02]  /*28d0*/  ISETP.NE.AND P0, PT, R14, 0x2, PT ;  /* 0x000000020e00780c */ /* 0x000fe40003f05270 */
[----:B------:R-:W-:Y:S02]  /*28e0*/  R2UR UR20, R2 ;  /* 0x00000000021472ca */ /* 0x000fe400000e0000 */
[----:B------:R-:W-:Y:S02]  /*28f0*/  SEL R3, RZ, 0x1, P0 ;  /* 0x00000001ff037807 */ /* 0x000fe40000000000 */
[----:B------:R-:W-:-:S02]  /*2900*/  SEL R14, R14, RZ, P0 ;  /* 0x000000ff0e0e7207 */ /* 0x000fc40000000000 */
[----:B------:R-:W-:Y:S01]  /*2910*/  LOP3.LUT R12, R12, R3, RZ, 0x3c, !PT ;  /* 0x000000030c0c7212 */ /* 0x000fe200078e3cff */
[----:B------:R-:W-:Y:S08]  /*2920*/  @P2 BRA `(.L_x_46) ;  /* 0xffffffec00d42947 */ /* 0x000ff0000383ffff */
[----:B------:R-:W-:Y:S01]  /*2930*/  UIADD3 UR7, UPT, UPT, UR7, 0x10, URZ ;  /* 0x0000001007077890 */ /* 0x000fe2000fffe0ff */
[----:B------:R-:W-:-:S03]  /*2940*/  SHF.L.U32 R3, R15, 0x1f, RZ ;  /* 0x0000001f0f037819 */ /* 0x000fc600000006ff */
[----:B------:R-:W-:-:S09]  /*2950*/  ULEA UR4, UR22, UR7, 0x3 ;  /* 0x0000000716047291 */ /* 0x000fd2000f8e18ff */
[----:B------:R-:W1:Y:S02]  /*2960*/  SYNCS.PHASECHK.TRANS64.TRYWAIT P0, [UR4], R3 ;  /* 0x00000003ff0075a7 */ /* 0x000e640008001104 */
[----:B-1----:R-:W-:Y:S05]  /*2970*/  @!P0 BRA `(.L_x_47) ;  /* 0x00000094004c8947 */ /* 0x002fea0003800000 */
.L_x_148:
[----:B------:R-:W-:-:S04]  /*2980*/  UIADD3 UR5, UPT, UPT, UR22, 0x1, URZ ;  /* 0x0000000116057890 */ /* 0x000fc8000fffe0ff */
[----:B------:R-:W-:-:S04]  /*2990*/  UISETP.NE.AND UP0, UPT, UR5, 0x2, UPT ;  /* 0x000000020500788c */ /* 0x000fc8000bf05270 */
[----:B------:R-:W-:Y:S02]  /*29a0*/  USEL UR4, URZ, 0x1, UP0 ;  /* 0x00000001ff047887 */ /* 0x000fe40008000000 */
[----:B------:R-:W-:-:S04]  /*29b0*/  USEL UR5, UR5, URZ, UP0 ;  /* 0x000000ff05057287 */ /* 0x000fc80008000000 */
[----:B------:R-:W-:Y:S01]  /*29c0*/  ULEA UR5, UR5, UR7, 0x3 ;  /* 0x0000000705057291 */ /* 0x000fe2000f8e18ff */
[----:B-1----:R-:W-:-:S04]  /*29d0*/  LOP3.LUT R3, R15, UR4, RZ, 0x3c, !PT ;  /* 0x000000040f037c12 */ /* 0x002fc8000f8e3cff */
[----:B------:R-:W-:Y:S01]  /*29e0*/  SHF.L.U32 R3, R3, 0x1f, RZ ;  /* 0x0000001f03037819 */ /* 0x000fe200000006ff */
[----:B----4-:R-:W-:-:S07]  /*29f0*/  IMAD.U32 R0, RZ, RZ, UR5 ;  /* 0x00000005ff007e24 */ /* 0x010fce000f8e00ff */
.L_x_48:
[----:B-1----:R1:W2:Y:S02]  /*2a00*/  SYNCS.PHASECHK.TRANS64.TRYWAIT P0, [R0+URZ], R3 ;  /* 0x00000003000075a7 */ /* 0x0022a400080011ff */
[----:B--2---:R-:W-:Y:S05]  /*2a10*/  @!P0 NANOSLEEP.SYNCS 0x989680 ;  /* 0x009896800000895d */ /* 0x004fea0003900000 */
[----:B------:R-:W2:Y:S02]  /*2a20*/  @!P0 SYNCS.PHASECHK.TRANS64 P0, [R0+URZ], R3 ;  /* 0x00000003000085a7 */ /* 0x000ea400080010ff */
[----:B--2---:R-:W-:Y:S05]  /*2a30*/  @P0 EXIT ;  /* 0x000000000000094d */ /* 0x004fea0003800000 */
[----:B------:R-:W-:Y:S05]  /*2a40*/  BRA `(.L_x_48) ;  /* 0xfffffffc00ec7947 */ /* 0x000fea000383ffff */
.L_x_22:
[----:B------:R-:W-:-:S04]  /*2a50*/  UISETP.NE.AND UP0, UPT, UR37, URZ, UPT ;  /* 0x000000ff2500728c */ /* 0x000fc8000bf05270 */
[----:B------:R-:W-:-:S09]  /*2a60*/  UISETP.NE.OR UP0, UPT, UR7, 0x1, UP0 ;  /* 0x000000010700788c */ /* 0x000fd20008705670 */
[----:B------:R-:W-:Y:S05]  /*2a70*/  BRA.U UP0, `(.L_x_49) ;  /* 0x00000005004c7547 */ /* 0x000fea000b800000 */
[----:B------:R-:W-:Y:S01]  /*2a80*/  HFMA2 R3, -RZ, RZ, 0, 0 ;  /* 0x00000000ff037431 */ /* 0x000fe200000001ff */
[----:B------:R-:W-:Y:S01]  /*2a90*/  ISETP.GE.U32.AND P2, PT, R8, 0x4, PT ;  /* 0x000000040800780c */ /* 0x000fe20003f46070 */
[----:B------:R-:W-:Y:S01]  /*2aa0*/  IMAD.MOV.U32 R12, RZ, RZ, 0x1 ;  /* 0x00000001ff0c7424 */ /* 0x000fe200078e00ff */
[----:B------:R-:W-:Y:S01]  /*2ab0*/  CS2R R10, SRZ ;  /* 0x00000000000a7805 */ /* 0x000fe2000001ff00 */
[----:B------:R-:W-:Y:S01]  /*2ac0*/  IMAD.MOV.U32 R9, RZ, RZ, RZ ;  /* 0x000000ffff097224 */ /* 0x000fe200078e00ff */
[----:B------:R-:W-:Y:S01]  /*2ad0*/  UMOV UR4, 0x400 ;  /* 0x0000040000047882 */ /* 0x000fe20000000000 */
[----:B------:R-:W-:Y:S01]  /*2ae0*/  UMOV UR6, URZ ;  /* 0x000000ff00067c82 */ /* 0x000fe20008000000 */
[----:B------:R-:W-:-:S12]  /*2af0*/  ULEA UR37, UR37, UR4, 0x18 ;  /* 0x0000000425257291 */ /* 0x000fd8000f8ec0ff */
.L_x_53:
[----:B------:R-:W-:Y:S02]  /*2b00*/  LEA R0, R3, UR37, 0x3 ;  /* 0x0000002503007c11 */ /* 0x000fe4000f8e18ff */
[----:B------:R-:W-:-:S03]  /*2b10*/  SHF.L.U32 R5, R9, 0x1f, RZ ;  /* 0x0000001f09057819 */ /* 0x000fc600000006ff */
[----:B------:R-:W-:Y:S01]  /*2b20*/  VIADD R4, R0, 0xb0 ;  /* 0x000000b000047836 */ /* 0x000fe20000000000 */
[----:B------:R-:W1:Y:S02]  /*2b30*/  SYNCS.PHASECHK.TRANS64.TRYWAIT P0, [R0+URZ+0xa0], R5 ;  /* 0x0000a005000075a7 */ /* 0x000e6400080011ff */
[----:B-1----:R-:W-:Y:S05]  /*2b40*/  @!P0 BRA `(.L_x_50) ;  /* 0x0000009000f08947 */ /* 0x002fea0003800000 */
.L_x_149:
[----:B------:R-:W-:Y:S01]  /*2b50*/  ULEA UR5, UR6, UR37, 0x3 ;  /* 0x0000002506057291 */ /* 0x000fe2000f8e18ff */
[----:B------:R-:W-:Y:S01]  /*2b60*/  PRMT R4, RZ, 0x654, R4 ;  /* 0x00000654ff047816 */ /* 0x000fe20000000004 */
[----:B-1----:R-:W-:Y:S01]  /*2b70*/  @!P2 IMAD.MOV.U32 R5, RZ, RZ, 0x10 ;  /* 0x00000010ff05a424 */ /* 0x002fe200078e00ff */
[----:B------:R-:W-:Y:S01]  /*2b80*/  SHF.L.U32 R7, R12, 0x1f, RZ ;  /* 0x0000001f0c077819 */ /* 0x000fe200000006ff */
[----:B------:R-:W-:Y:S01]  /*2b90*/  UIADD3 UR4, UPT, UPT, UR5, 0x70, URZ ;  /* 0x0000007005047890 */ /* 0x000fe2000fffe0ff */
[----:B------:R1:W-:Y:S05]  /*2ba0*/  SYNCS.ARRIVE.TRANS64.RED.A1T0 RZ, [R4+URZ], RZ ;  /* 0x000000ff04ff79a7 */ /* 0x0003ea00081004ff */
[----:B------:R-:W-:Y:S01]  /*2bb0*/  IMAD.U32 R13, RZ, RZ, UR4 ;  /* 0x00000004ff0d7e24 */ /* 0x000fe2000f8e00ff */
[----:B------:R-:W2:Y:S04]  /*2bc0*/  SYNCS.PHASECHK.TRANS64.TRYWAIT P0, [UR5+0x80], R7 ;  /* 0x00008007ff0075a7 */ /* 0x000ea80008001105 */
[----:B------:R-:W-:Y:S01]  /*2bd0*/  PRMT R13, R8, 0x654, R13 ;  /* 0x00000654080d7816 */ /* 0x000fe2000000000d */
[----:B-12---:R-:W-:Y:S06]  /*2be0*/  @!P0 BRA `(.L_x_51) ;  /* 0x0000009000dc8947 */ /* 0x006fec0003800000 */
.L_x_151:
[----:B------:R-:W-:Y:S01]  /*2bf0*/  ULEA UR4, UR6, UR37, 0x4 ;  /* 0x0000002506047291 */ /* 0x000fe2000f8e20ff */
[----:B------:R-:W-:Y:S01]  /*2c00*/  SEL R2, R13, R2, !P2 ;  /* 0x000000020d027207 */ /* 0x000fe20005000000 */
[----:B------:R-:W-:Y:S01]  /*2c10*/  UIADD3 UR5, UPT, UPT, UR5, 0x70, URZ ;  /* 0x0000007005057890 */ /* 0x000fe2000fffe0ff */
[----:B-1----:R-:W-:Y:S01]  /*2c20*/  LEA R0, R11, UR37, 0x3 ;  /* 0x000000250b007c11 */ /* 0x002fe2000f8e18ff */
[----:B------:R-:W-:Y:S01]  /*2c30*/  UIADD3 UR4, UPT, UPT, UR4, 0xd0, URZ ;  /* 0x000000d004047890 */ /* 0x000fe2000fffe0ff */
[----:B------:R1:W-:Y:S01]  /*2c40*/  @!P2 SYNCS.ARRIVE.TRANS64.RED RZ, [R2+URZ], R5 ;  /* 0x0000000502ffa9a7 */ /* 0x0003e200080004ff */
[----:B------:R-:W-:Y:S01]  /*2c50*/  UIADD3 UR6, UPT, UPT, UR6, 0x1, URZ ;  /* 0x0000000106067890 */ /* 0x000fe2000fffe0ff */
[----:B------:R-:W-:-:S03]  /*2c60*/  VIADD R3, R3, 0x1 ;  /* 0x0000000103037836 */ /* 0x000fc60000000000 */
[----:B------:R-:W-:Y:S02]  /*2c70*/  UISETP.NE.AND UP0, UPT, UR6, 0x2, UPT ;  /* 0x000000020600788c */ /* 0x000fe4000bf05270 */
[----:B------:R-:W-:Y:S01]  /*2c80*/  ISETP.NE.AND P0, PT, R3, 0x2, PT ;  /* 0x000000020300780c */ /* 0x000fe20003f05270 */
[----:B------:R-:W-:Y:S06]  /*2c90*/  UGETNEXTWORKID.BROADCAST [UR4], [UR5] ;  /* 0x00000000040073ca */ /* 0x000fec0008000100 */
[----:B------:R-:W-:Y:S02]  /*2ca0*/  USEL UR4, URZ, 0x1, UP0 ;  /* 0x00000001ff047887 */ /* 0x000fe40008000000 */
[----:B------:R-:W-:-:S04]  /*2cb0*/  USEL UR6, UR6, URZ, UP0 ;  /* 0x000000ff06067287 */ /* 0x000fc80008000000 */
[----:B------:R-:W-:Y:S02]  /*2cc0*/  LOP3.LUT R12, R12, UR4, RZ, 0x3c, !PT ;  /* 0x000000040c0c7c12 */ /* 0x000fe4000f8e3cff */
[----:B-1----:R-:W-:-:S04]  /*2cd0*/  SHF.L.U32 R5, R10, 0x1f, RZ ;  /* 0x0000001f0a057819 */ /* 0x002fc800000006ff */
[----:B------:R-:W1:Y:S02]  /*2ce0*/  SYNCS.PHASECHK.TRANS64.TRYWAIT P1, [R0+URZ+0x70], R5 ;  /* 0x00007005000075a7 */ /* 0x000e6400080211ff */
[----:B-1----:R-:W-:Y:S05]  /*2cf0*/  @!P1 BRA `(.L_x_52) ;  /* 0x0000009000b09947 */ /* 0x002fea0003800000 */
.L_x_152:
[----:B------:R-:W-:Y:S01]  /*2d00*/  LEA R4, R11, UR37, 0x4 ;  /* 0x000000250b047c11 */ /* 0x000fe2000f8e20ff */
[----:B-1----:R-:W-:Y:S01]  /*2d10*/  VIADD R0, R0, 0x80 ;  /* 0x0000008000007836 */ /* 0x002fe20000000000 */
[----:B------:R-:W-:Y:S01]  /*2d20*/  SEL R3, R3, RZ, P0 ;  /* 0x000000ff03037207 */ /* 0x000fe20000000000 */
[----:B------:R-:W-:-:S03]  /*2d30*/  VIADD R11, R11, 0x1 ;  /* 0x000000010b0b7836 */ /* 0x000fc60000000000 */
[----:B------:R-:W1:Y:S01]  /*2d40*/  LDS.128 R4, [R4+0xd0] ;  /* 0x0000d00004047984 */ /* 0x000e620000000c00 */
[----:B------:R-:W-:Y:S02]  /*2d50*/  PRMT R0, RZ, 0x654, R0 ;  /* 0x00000654ff007816 */ /* 0x000fe40000000000 */
[C---:B------:R-:W-:Y:S01]  /*2d60*/  ISETP.NE.AND P1, PT, R11.reuse, 0x2, PT ;  /* 0x000000020b00780c */ /* 0x040fe20003f25270 */
[----:B------:R-:W-:Y:S01]  /*2d70*/  @!PT LDS RZ, [RZ] ;  /* 0x00000000fffff984 */ /* 0x000fe20000000800 */
[----:B------:R-:W-:Y:S01]  /*2d80*/  @!PT LDS RZ, [RZ] ;  /* 0x00000000fffff984 */ /* 0x000fe20000000800 */
[----:B------:R-:W-:Y:S01]  /*2d90*/  @!PT LDS RZ, [RZ] ;  /* 0x00000000fffff984 */ /* 0x000fe20000000800 */
[----:B------:R-:W-:Y:S01]  /*2da0*/  @!PT LDS RZ, [RZ] ;  /* 0x00000000fffff984 */ /* 0x000fe20000000800 */
[----:B------:R2:W-:Y:S06]  /*2db0*/  MEMBAR.ALL.CTA ;  /* 0x0000000000007992 */ /* 0x0005ec0000008000 */
[----:B--2---:R-:W2:Y:S01]  /*2dc0*/  FENCE.VIEW.ASYNC.S ;  /* 0x00000000000073c6 */ /* 0x004ea20000000000 */
[----:B------:R-:W-:Y:S01]  /*2dd0*/  SEL R11, R11, RZ, P1 ;  /* 0x000000ff0b0b7207 */ /* 0x000fe20000800000 */
[----:B--2---:R2:W-:Y:S01]  /*2de0*/  SYNCS.ARRIVE.TRANS64.RED.A1T0 RZ, [R0+URZ], RZ ;  /* 0x000000ff00ff79a7 */ /* 0x0045e200081004ff */
[----:B-1----:R-:W-:-:S02]  /*2df0*/  LOP3.LUT P3, RZ, R6, 0x1, RZ, 0xc0, !PT ;  /* 0x0000000106ff7812 */ /* 0x002fc4000786c0ff */
[----:B------:R-:W-:-:S04]  /*2e00*/  SEL R5, RZ, 0x1, P1 ;  /* 0x00000001ff057807 */ /* 0x000fc80000800000 */
[----:B------:R-:W-:Y:S02]  /*2e10*/  LOP3.LUT R10, R10, R5, RZ, 0x3c, !PT ;  /* 0x000000050a0a7212 */ /* 0x000fe400078e3cff */
[----:B--2---:R-:W-:-:S04]  /*2e20*/  SEL R0, RZ, 0x1, P0 ;  /* 0x00000001ff007807 */ /* 0x004fc80000000000 */
[----:B------:R-:W-:Y:S01]  /*2e30*/  LOP3.LUT R9, R9, R0, RZ, 0x3c, !PT ;  /* 0x0000000009097212 */ /* 0x000fe200078e3cff */
[----:B------:R-:W-:Y:S06]  /*2e40*/  @P3 BRA `(.L_x_53) ;  /* 0xfffffffc002c3947 */ /* 0x000fec000383ffff */
[----:B------:R-:W-:Y:S01]  /*2e50*/  ULEA UR5, UR6, UR37, 0x3 ;  /* 0x0000002506057291 */ /* 0x000fe2000f8e18ff */
[----:B------:R-:W-:-:S08]  /*2e60*/  SHF.L.U32 R3, R12, 0x1f, RZ ;  /* 0x0000001f0c037819 */ /* 0x000fd000000006ff */
[----:B------:R-:W1:Y:S02]  /*2e70*/  SYNCS.PHASECHK.TRANS64 P0, [UR5+0x80], R3 ;  /* 0x00008003ff0075a7 */ /* 0x000e640008001005 */
[----:B-1----:R-:W-:Y:S05]  /*2e80*/  @P0 BRA `(.L_x_54) ;  /* 0x0000000000080947 */ /* 0x002fea0003800000 */
[----:B------:R-:W1:Y:S02]  /*2e90*/  SYNCS.PHASECHK.TRANS64.TRYWAIT P0, [UR5+0x80], R3 ;  /* 0x00008003ff0075a7 */ /* 0x000e640008001105 */
[----:B-1----:R-:W-:Y:S05]  /*2ea0*/  @!P0 BRA `(.L_x_55) ;  /* 0x0000009000588947 */ /* 0x002fea0003800000 */
.L_x_54:
[----:B------:R-:W-:-:S04]  /*2eb0*/  UIADD3 UR4, UPT, UPT, UR6, 0x1, URZ ;  /* 0x0000000106047890 */ /* 0x000fc8000fffe0ff */
[----:B------:R-:W-:-:S04]  /*2ec0*/  UISETP.NE.AND UP0, UPT, UR4, 0x2, UPT ;  /* 0x000000020400788c */ /* 0x000fc8000bf05270 */
[----:B------:R-:W-:Y:S02]  /*2ed0*/  USEL UR7, URZ, 0x1, UP0 ;  /* 0x00000001ff077887 */ /* 0x000fe40008000000 */
[----:B------:R-:W-:-:S04]  /*2ee0*/  USEL UR4, UR4, URZ, UP0 ;  /* 0x000000ff04047287 */ /* 0x000fc80008000000 */
[----:B------:R-:W-:Y:S01]  /*2ef0*/  ULEA UR4, UR4, UR37, 0x3 ;  /* 0x0000002504047291 */ /* 0x000fe2000f8e18ff */
[----:B-1----:R-:W-:-:S04]  /*2f00*/  LOP3.LUT R3, R12, UR7, RZ, 0x3c, !PT ;  /* 0x000000070c037c12 */ /* 0x002fc8000f8e3cff */
[----:B------:R-:W-:-:S04]  /*2f10*/  SHF.L.U32 R0, R3, 0x1f, RZ ;  /* 0x0000001f03007819 */ /* 0x000fc800000006ff */
[----:B------:R-:W1:Y:S02]  /*2f20*/  SYNCS.PHASECHK.TRANS64 P0, [UR4+0x80], R0 ;  /* 0x00008000ff0075a7 */ /* 0x000e640008001004 */
[----:B-1-3--:R-:W-:Y:S05]  /*2f30*/  @P0 EXIT ;  /* 0x000000000000094d */ /* 0x00afea0003800000 */
[----:B------:R-:W-:Y:S02]  /*2f40*/  SHF.L.U32 R3, R3, 0x1f, RZ ;  /* 0x0000001f03037819 */ /* 0x000fe400000006ff */
[----:B------:R-:W-:-:S07]  /*2f50*/  MOV R0, UR4 ;  /* 0x0000000400007c02 */ /* 0x000fce0008000f00 */
.L_x_56:
[----:B-1----:R1:W2:Y:S02]  /*2f60*/  SYNCS.PHASECHK.TRANS64.TRYWAIT P0, [R0+URZ+0x80], R3 ;  /* 0x00008003000075a7 */ /* 0x0022a400080011ff */
[----:B--2---:R-:W-:Y:S05]  /*2f70*/  @!P0 NANOSLEEP.SYNCS 0x989680 ;  /* 0x009896800000895d */ /* 0x004fea0003900000 */
[----:B------:R-:W2:Y:S02]  /*2f80*/  @!P0 SYNCS.PHASECHK.TRANS64 P0, [R0+URZ+0x80], R3 ;  /* 0x00008003000085a7 */ /* 0x000ea400080010ff */
[----:B--2---:R-:W-:Y:S05]  /*2f90*/  @P0 EXIT ;  /* 0x000000000000094d */ /* 0x004fea0003800000 */
[----:B------:R-:W-:Y:S05]  /*2fa0*/  BRA `(.L_x_56) ;  /* 0xfffffffc00ec7947 */ /* 0x000fea000383ffff */
.L_x_49:
[----:B------:R-:W-:Y:S05]  /*2fb0*/  BRA.U UP3, `(.L_x_57) ;  /* 0x0000001903047547 */ /* 0x000fea000b800000 */
[----:B------:R-:W-:Y:S01]  /*2fc0*/  UMOV UR4, 0x40 ;  /* 0x0000004000047882 */ /* 0x000fe20000000000 */
[----:B------:R-:W-:Y:S01]  /*2fd0*/  NOP ;  /* 0x0000000000007918 */ /* 0x000fe20000000000 */
[----:B------:R-:W-:Y:S01]  /*2fe0*/  ULEA UR4, UR37, UR4, 0x18 ;  /* 0x0000000425047291 */ /* 0x000fe2000f8ec0ff */
[----:B------:R-:W-:Y:S02]  /*2ff0*/  UMOV UR5, 0x400 ;  /* 0x0000040000057882 */ /* 0x000fe40000000000 */
[----:B------:R-:W-:-:S06]  /*3000*/  ULEA UR37, UR37, UR5, 0x18 ;  /* 0x0000000525257291 */ /* 0x000fcc000f8ec0ff */
[----:B------:R-:W1:Y:S02]  /*3010*/  LDS.U8 R2, [UR4+0x1c] ;  /* 0x00001c04ff027984 */ /* 0x000e640008000000 */
[----:B-1----:R-:W-:-:S13]  /*3020*/  ISETP.NE.AND P0, PT, R2, RZ, PT ;  /* 0x000000ff0200720c */ /* 0x002fda0003f05270 */
[----:B------:R-:W-:Y:S05]  /*3030*/  @P0 BRA `(.L_x_58) ;  /* 0x0000000000580947 */ /* 0x000fea0003800000 */
[----:B------:R-:W-:-:S13]  /*3040*/  ELECT P0, URZ, PT ;  /* 0x0000000000ff782f */ /* 0x000fda0003800000 */
[----:B------:R-:W-:Y:S05]  /*3050*/  @!P0 BRA `(.L_x_59) ;  /* 0x0000000000608947 */ /* 0x000fea0003800000 */
[----:B------:R-:W-:Y:S01]  /*3060*/  UMOV UR5, 0x10 ;  /* 0x0000001000057882 */ /* 0x000fe20000000000 */
[----:B------:R-:W-:Y:S01]  /*3070*/  HFMA2 R2, -RZ, RZ, 0, 5.9604644775390625e-08 ;  /* 0x00000001ff027431 */ /* 0x000fe200000001ff */
[----:B------:R-:W-:-:S03]  /*3080*/  MOV R3, 0xffff ;  /* 0x0000ffff00037802 */ /* 0x000fc60000000f00 */
[----:B------:R-:W-:Y:S04]  /*3090*/  DEPBAR.LE SB1, 0x36 ;  /* 0x00009d800000791a */ /* 0x000fe80000000000 */
[----:B------:R-:W1:Y:S02]  /*30a0*/  UTCATOMSWS.FIND_AND_SET.ALIGN UP0, UR5, UR5 ;  /* 0x00000005000575e3 */ /* 0x000e640008000800 */
[----:B-1----:R-:W-:Y:S01]  /*30b0*/  MOV R4, UR5 ;  /* 0x0000000500047c02 */ /* 0x002fe20008000f00 */
[----:B------:R-:W-:Y:S06]  /*30c0*/  BRA.U UP0, `(.L_x_60) ;  /* 0x0000000100187547 */ /* 0x000fec000b800000 */
.L_x_61:
[----:B------:R-:W-:Y:S05]  /*30d0*/  NANOSLEEP 0x64 ;  /* 0x000000640000795d */ /* 0x000fea0003800000 */
[----:B------:R-:W-:-:S05]  /*30e0*/  UMOV UR5, 0x10 ;  /* 0x0000001000057882 */ /* 0x000fca0000000000 */
[----:B------:R-:W-:Y:S04]  /*30f0*/  DEPBAR.LE SB1, 0x36 ;  /* 0x00009d800000791a */ /* 0x000fe80000000000 */
[----:B------:R-:W1:Y:S02]  /*3100*/  UTCATOMSWS.FIND_AND_SET.ALIGN UP0, UR5, UR5 ;  /* 0x00000005000575e3 */ /* 0x000e640008000800 */
[----:B-1----:R-:W-:Y:S01]  /*3110*/  MOV R4, UR5 ;  /* 0x0000000500047c02 */ /* 0x002fe20008000f00 */
[----:B------:R-:W-:Y:S05]  /*3120*/  BRA.U !UP0, `(.L_x_61) ;  /* 0xfffffffd08e87547 */ /* 0x000fea000b83ffff */
.L_x_60:
[-C--:B------:R-:W-:Y:S02]  /*3130*/  SHF.L.U32 R3, R3, R4.reuse, RZ ;  /* 0x0000000403037219 */ /* 0x080fe400000006ff */
[----:B------:R-:W-:Y:S01]  /*3140*/  SHF.L.U32 R2, R2, R4, RZ ;  /* 0x0000000402027219 */ /* 0x000fe200000006ff */
[----:B------:R-:W-:Y:S02]  /*3150*/  IMAD.SHL.U32 R4, R4, 0x20, RZ ;  /* 0x0000002004047824 */ /* 0x000fe400078e00ff */
[----:B------:R1:W-:Y:S04]  /*3160*/  ATOMS.OR RZ, [UR4+0x14], R3 ;  /* 0x00001403ffff798c */ /* 0x0003e8000b000004 */
[----:B------:R1:W-:Y:S04]  /*3170*/  ATOMS.OR RZ, [UR4+0x18], R2 ;  /* 0x00001802ffff798c */ /* 0x0003e8000b000004 */
[----:B------:R1:W-:Y:S01]  /*3180*/  STS [UR37+0xf0], R4 ;  /* 0x0000f004ff007988 */ /* 0x0003e20008000825 */
[----:B------:R-:W-:Y:S05]  /*3190*/  BRA `(.L_x_59) ;  /* 0x0000000000107947 */ /* 0x000fea0003800000 */
.L_x_58:
[----:B------:R-:W-:-:S05]  /*31a0*/  MOV R2, 0xffffffff ;  /* 0xffffffff00027802 */ /* 0x000fca0000000f00 */
[----:B------:R1:W-:Y:S02]  /*31b0*/  STS [UR37+0xf0], R2 ;  /* 0x0000f002ff007988 */ /* 0x0003e40008000825 */
[----:B-1----:R-:W-:Y:S02]  /*31c0*/  MOV R2, 0x31e0 ;  /* 0x000031e000027802 */ /* 0x002fe40000000f00 */
[----:B---3-5:R-:W-:Y:S05]  /*31d0*/  CALL.REL.NOINC `($__internal_1_$__cuda_sm10x_tcgen05_guardrail_trap_phase_invalid_during_alloc) ;  /* 0x0000009400787944 */ /* 0x028fea0003c00000 */
.L_x_59:
[----:B------:R-:W-:Y:S05]  /*31e0*/  WARPSYNC.ALL ;  /* 0x0000000000007948 */ /* 0x000fea0003800000 */
[----:B------:R-:W2:Y:S01]  /*31f0*/  S2UR UR14, SR_CgaCtaId ;  /* 0x00000000000e79c3 */ /* 0x000ea20000008800 */
[----:B------:R-:W-:Y:S01]  /*3200*/  UMOV UR4, 0x400 ;  /* 0x0000040000047882 */ /* 0x000fe20000000000 */
[----:B------:R-:W-:-:S06]  /*3210*/  NOP ;  /* 0x0000000000007918 */ /* 0x000fcc0000000000 */
[----:B------:R-:W-:Y:S06]  /*3220*/  BAR.ARV 0x6, 0xa0 ;  /* 0x0182800000007b1d */ /* 0x000fec0000002000 */
[----:B------:R-:W4:Y:S01]  /*3230*/  LDCU UR5, c[0x0][0x38c] ;  /* 0x00007180ff0577ac */ /* 0x000f220008000800 */
[----:B------:R-:W-:Y:S01]  /*3240*/  CS2R R8, SRZ ;  /* 0x0000000000087805 */ /* 0x000fe2000001ff00 */
[----:B-1----:R-:W-:Y:S01]  /*3250*/  IMAD.MOV.U32 R3, RZ, RZ, RZ ;  /* 0x000000ffff037224 */ /* 0x002fe200078e00ff */
[----:B------:R-:W-:Y:S01]  /*3260*/  UMOV UR34, URZ ;  /* 0x000000ff00227c82 */ /* 0x000fe20008000000 */
[----:B------:R-:W-:Y:S01]  /*3270*/  UMOV UR32, URZ ;  /* 0x000000ff00207c82 */ /* 0x000fe20008000000 */
[----:B------:R-:W-:Y:S01]  /*3280*/  UMOV UR30, URZ ;  /* 0x000000ff001e7c82 */ /* 0x000fe20008000000 */
[----:B------:R-:W-:Y:S01]  /*3290*/  MOV R14, UR34 ;  /* 0x00000022000e7c02 */ /* 0x000fe20008000f00 */
[----:B------:R-:W-:Y:S01]  /*32a0*/  UMOV UR22, 0x1 ;  /* 0x0000000100167882 */ /* 0x000fe20000000000 */
[----:B------:R-:W-:Y:S01]  /*32b0*/  MOV R12, UR32 ;  /* 0x00000020000c7c02 */ /* 0x000fe20008000f00 */
[----:B--2---:R-:W-:Y:S01]  /*32c0*/  ULEA UR14, UR14, UR4, 0x18 ;  /* 0x000000040e0e7291 */ /* 0x004fe2000f8ec0ff */
[----:B------:R-:W-:Y:S01]  /*32d0*/  MOV R10, UR30 ;  /* 0x0000001e000a7c02 */ /* 0x000fe20008000f00 */
[----:B------:R-:W1:Y:S02]  /*32e0*/  LDCU UR4, c[0x0][0x38c] ;  /* 0x00007180ff0477ac */ /* 0x000e640008000800 */
[----:B------:R-:W-:-:S02]  /*32f0*/  UIADD3 UR17, UPT, UPT, UR14, 0x10800, URZ ;  /* 0x000108000e117890 */ /* 0x000fc4000fffe0ff */
[----:B----4-:R-:W-:-:S03]  /*3300*/  UISETP.GE.AND UP0, UPT, UR5, 0x1, UPT ;  /* 0x000000010500788c */ /* 0x010fc6000bf06270 */
[----:B------:R-:W2:Y:S01]  /*3310*/  LDS R2, [UR14+0xf0] ;  /* 0x0000f00eff027984 */ /* 0x000ea20008000800 */
[----:B------:R-:W-:Y:S02]  /*3320*/  UISETP.GE.U32.AND UP3, UPT, UR5, 0x101, UPT ;  /* 0x000001010500788c */ /* 0x000fe4000bf66070 */
[----:B------:R-:W-:Y:S02]  /*3330*/  UIADD3 UR18, UPT, UPT, UR14, 0x18800, URZ ;  /* 0x000188000e127890 */ /* 0x000fe4000fffe0ff */
[----:B------:R-:W-:Y:S02]  /*3340*/  UIADD3 UR19, UPT, UPT, UR14, 0x28800, URZ ;  /* 0x000288000e137890 */ /* 0x000fe4000fffe0ff */
[----:B------:R-:W-:Y:S02]  /*3350*/  UIADD3 UR20, UPT, UPT, UR14, 0x29800, URZ ;  /* 0x000298000e147890 */ /* 0x000fe4000fffe0ff */
[----:B------:R-:W-:Y:S02]  /*3360*/  USHF.R.U32.HI UR17, URZ, 0x4, UR17 ;  /* 0x00000004ff117899 */ /* 0x000fe40008011611 */
[----:B-1----:R-:W-:-:S02]  /*3370*/  UIADD3 UR4, UPT, UPT, UR4, 0xff, URZ ;  /* 0x000000ff04047890 */ /* 0x002fc4000fffe0ff */
[----:B------:R-:W-:Y:S02]  /*3380*/  USHF.R.U32.HI UR18, URZ, 0x4, UR18 ;  /* 0x00000004ff127899 */ /* 0x000fe40008011612 */
[----:B------:R-:W-:Y:S02]  /*3390*/  USHF.R.S32.HI UR13, URZ, 0x1f, UR4 ;  /* 0x0000001fff0d7899 */ /* 0x000fe40008011404 */
[----:B------:R-:W-:Y:S02]  /*33a0*/  USHF.R.U32.HI UR19, URZ, 0x4, UR19 ;  /* 0x00000004ff137899 */ /* 0x000fe40008011613 */
[----:B------:R-:W-:Y:S02]  /*33b0*/  ULEA.HI UR13, UR13, UR4, URZ, 0x8 ;  /* 0x000000040d0d7291 */ /* 0x000fe4000f8f40ff */
[----:B------:R-:W-:Y:S02]  /*33c0*/  USHF.R.U32.HI UR20, URZ, 0x4, UR20 ;  /* 0x00000004ff147899 */ /* 0x000fe40008011614 */
[----:B------:R-:W-:-:S02]  /*33d0*/  ULOP3.LUT UR17, UR17, 0x3fff, URZ, 0xc0, !UPT ;  /* 0x00003fff11117892 */ /* 0x000fc4000f8ec0ff */
[----:B------:R-:W-:Y:S02]  /*33e0*/  ULOP3.LUT UR18, UR18, 0x3fff, URZ, 0xc0, !UPT ;  /* 0x00003fff12127892 */ /* 0x000fe4000f8ec0ff */
[----:B------:R-:W-:Y:S02]  /*33f0*/  ULOP3.LUT UR19, UR19, 0x3fff, URZ, 0xc0, !UPT ;  /* 0x00003fff13137892 */ /* 0x000fe4000f8ec0ff */
[----:B------:R-:W-:Y:S02]  /*3400*/  ULOP3.LUT UR20, UR20, 0x3fff, URZ, 0xc0, !UPT ;  /* 0x00003fff14147892 */ /* 0x000fe4000f8ec0ff */
[----:B------:R-:W-:Y:S01]  /*3410*/  USHF.R.S32.HI UR13, URZ, 0x8, UR13 ;  /* 0x00000008ff0d7899 */ /* 0x000fe2000801140d */
[----:B------:R-:W-:Y:S01]  /*3420*/  UMOV UR24, URZ ;  /* 0x000000ff00187c82 */ /* 0x000fe20008000000 */
[----:B------:R-:W-:Y:S02]  /*3430*/  UIADD3 UR21, UPT, UPT, UR14, 0x90, URZ ;  /* 0x000000900e157890 */ /* 0x000fe4000fffe0ff */
[----:B------:R-:W-:-:S02]  /*3440*/  ULOP3.LUT UR17, UR17, 0x10000, URZ, 0xfc, !UPT ;  /* 0x0001000011117892 */ /* 0x000fc4000f8efcff */
[----:B------:R-:W-:Y:S01]  /*3450*/  ULOP3.LUT UR18, UR18, 0x10000, URZ, 0xfc, !UPT ;  /* 0x0001000012127892 */ /* 0x000fe2000f8efcff */
[----:B--2---:R-:W-:Y:S01]  /*3460*/  R2UR UR26, R2 ;  /* 0x00000000021a72ca */ /* 0x004fe200000e0000 */
[----:B------:R-:W-:Y:S02]  /*3470*/  ULOP3.LUT UR19, UR19, 0x10000, URZ, 0xfc, !UPT ;  /* 0x0001000013137892 */ /* 0x000fe4000f8efcff */
[----:B------:R-:W-:Y:S02]  /*3480*/  ULOP3.LUT UR20, UR20, 0x10000, URZ, 0xfc, !UPT ;  /* 0x0001000014147892 */ /* 0x000fe4000f8efcff */
[----:B------:R-:W-:-:S08]  /*3490*/  UIADD3 UR25, UPT, UPT, UR13, -0x1, URZ ;  /* 0xffffffff0d197890 */ /* 0x000fd0000fffe0ff */
[----:B------:R-:W-:Y:S02]  /*34a0*/  UIADD3 UR10, UPT, UPT, UR26, 0x1c0, URZ ;  /* 0x000001c01a0a7890 */ /* 0x000fe4000fffe0ff */
[----:B------:R-:W-:Y:S02]  /*34b0*/  UIADD3 UR11, UPT, UPT, UR26, 0x1d0, URZ ;  /* 0x000001d01a0b7890 */ /* 0x000fe4000fffe0ff */
[----:B------:R-:W-:Y:S02]  /*34c0*/  UIADD3 UR8, UPT, UPT, UR26, 0x1c4, URZ ;  /* 0x000001c41a087890 */ /* 0x000fe4000fffe0ff */
[----:B------:R-:W-:Y:S02]  /*34d0*/  UIADD3 UR6, UPT, UPT, UR26, 0x1c8, URZ ;  /* 0x000001c81a067890 */ /* 0x000fe4000fffe0ff */
[----:B------:R-:W-:Y:S02]  /*34e0*/  UIADD3 UR9, UPT, UPT, UR26, 0x1d8, URZ ;  /* 0x000001d81a097890 */ /* 0x000fe4000fffe0ff */
[----:B------:R-:W-:-:S02]  /*34f0*/  UIADD3 UR7, UPT, UPT, UR26, 0x1e0, URZ ;  /* 0x000001e01a077890 */ /* 0x000fc4000fffe0ff */
[----:B------:R-:W-:Y:S02]  /*3500*/  UIADD3 UR4, UPT, UPT, UR26, 0x1cc, URZ ;  /* 0x000001cc1a047890 */ /* 0x000fe4000fffe0ff */
[----:B------:R-:W-:Y:S02]  /*3510*/  UIADD3 UR5, UPT, UPT, UR26, 0x1e8, URZ ;  /* 0x000001e81a057890 */ /* 0x000fe4000fffe0ff */
[----:B------:R-:W-:Y:S02]  /*3520*/  USHF.R.U32.HI UR28, URZ, 0x11, UR10 ;  /* 0x00000011ff1c7899 */ /* 0x000fe4000801160a */
[----:B------:R-:W-:Y:S02]  /*3530*/  USHF.R.U32.HI UR27, URZ, 0x1a, UR11 ;  /* 0x0000001aff1b7899 */ /* 0x000fe4000801160b */
[----:B------:R-:W-:Y:S02]  /*3540*/  USHF.R.U32.HI UR23, URZ, 0x11, UR8 ;  /* 0x00000011ff177899 */ /* 0x000fe40008011608 */
[----:B------:R-:W-:-:S02]  /*3550*/  USHF.R.U32.HI UR16, URZ, 0x1a, UR9 ;  /* 0x0000001aff107899 */ /* 0x000fc40008011609 */
[----:B------:R-:W-:Y:S02]  /*3560*/  USHF.R.U32.HI UR15, URZ, 0x11, UR6 ;  /* 0x00000011ff0f7899 */ /* 0x000fe40008011606 */
[----:B------:R-:W-:Y:S02]  /*3570*/  USHF.R.U32.HI UR12, URZ, 0x1a, UR7 ;  /* 0x0000001aff0c7899 */ /* 0x000fe40008011607 */
[----:B------:R-:W-:Y:S02]  /*3580*/  USHF.R.U32.HI UR77, URZ, 0x11, UR4 ;  /* 0x00000011ff4d7899 */ /* 0x000fe40008011604 */
[----:B------:R-:W-:Y:S02]  /*3590*/  USHF.R.U32.HI UR76, URZ, 0x1a, UR5 ;  /* 0x0000001aff4c7899 */ /* 0x000fe40008011605 */
[----:B------:R-:W-:Y:S02]  /*35a0*/  ULOP3.LUT UR28, UR28, 0x6000, URZ, 0xc0, !UPT ;  /* 0x000060001c1c7892 */ /* 0x000fe4000f8ec0ff */
[----:B------:R-:W-:-:S02]  /*35b0*/  ULOP3.LUT UR27, UR27, 0x30, URZ, 0xc0, !UPT ;  /* 0x000000301b1b7892 */ /* 0x000fc4000f8ec0ff */
[----:B------:R-:W-:Y:S02]  /*35c0*/  ULOP3.LUT UR23, UR23, 0x6000, URZ, 0xc0, !UPT ;  /* 0x0000600017177892 */ /* 0x000fe4000f8ec0ff */
[----:B------:R-:W-:Y:S02]  /*35d0*/  ULOP3.LUT UR16, UR16, 0x30, URZ, 0xc0, !UPT ;  /* 0x0000003010107892 */ /* 0x000fe4000f8ec0ff */
[----:B------:R-:W-:Y:S02]  /*35e0*/  ULOP3.LUT UR15, UR15, 0x6000, URZ, 0xc0, !UPT ;  /* 0x000060000f0f7892 */ /* 0x000fe4000f8ec0ff */
[----:B------:R-:W-:Y:S02]  /*35f0*/  ULOP3.LUT UR12, UR12, 0x30, URZ, 0xc0, !UPT ;  /* 0x000000300c0c7892 */ /* 0x000fe4000f8ec0ff */
        /* <DEDUP_REMOVED lines=10> */
[----:B------:R-:W-:Y:S02]  /*36a0*/  UPRMT UR35, UR27, 0x5410, UR28 ;  /* 0x000054101b237896 */ /* 0x000fe4000800001c */
[----:B------:R-:W-:Y:S02]  /*36b0*/  UPRMT UR33, UR16, 0x5410, UR23 ;  /* 0x0000541010217896 */ /* 0x000fe40008000017 */
[----:B------:R-:W-:Y:S02]  /*36c0*/  UPRMT UR31, UR12, 0x5410, UR15 ;  /* 0x000054100c1f7896 */ /* 0x000fe4000800000f */
[----:B------:R-:W-:Y:S01]  /*36d0*/  UPRMT UR77, UR76, 0x5410, UR77 ;  /* 0x000054104c4d7896 */ /* 0x000fe2000800004d */
[----:B------:R-:W-:Y:S01]  /*36e0*/  IMAD.U32 R15, RZ, RZ, UR35 ;  /* 0x00000023ff0f7e24 */ /* 0x000fe2000f8e00ff */
[----:B------:R-:W-:Y:S01]  /*36f0*/  UMOV UR28, URZ ;  /* 0x000000ff001c7c82 */ /* 0x000fe20008000000 */
[----:B------:R-:W-:Y:S01]  /*3700*/  IMAD.U32 R13, RZ, RZ, UR33 ;  /* 0x00000021ff0d7e24 */ /* 0x000fe2000f8e00ff */
[----:B------:R-:W-:Y:S01]  /*3710*/  UMOV UR76, URZ ;  /* 0x000000ff004c7c82 */ /* 0x000fe20008000000 */
[----:B------:R-:W-:-:S02]  /*3720*/  IMAD.U32 R11, RZ, RZ, UR31 ;  /* 0x0000001fff0b7e24 */ /* 0x000fc4000f8e00ff */
[----:B------:R-:W-:-:S05]  /*3730*/  UMOV UR29, UR77 ;  /* 0x0000004d001d7c82 */ /* 0x000fca0008000000 */
.L_x_73:
[C---:B------:R-:W-:Y:S02]  /*3740*/  LEA R2, R9.reuse, UR14, 0x3 ;  /* 0x0000000e09027c11 */ /* 0x040fe4000f8e18ff */
[----:B------:R-:W-:Y:S02]  /*3750*/  SHF.L.U32 R5, R8, 0x1f, RZ ;  /* 0x0000001f08057819 */ /* 0x000fe400000006ff */
[----:B------:R-:W-:Y:S02]  /*3760*/  LEA R4, R9, UR14, 0x4 ;  /* 0x0000000e09047c11 */ /* 0x000fe4000f8e20ff */
[----:B------:R-:W1:Y:S02]  /*3770*/  SYNCS.PHASECHK.TRANS64.TRYWAIT P0, [R2+URZ+0x70], R5 ;  /* 0x00007005020075a7 */ /* 0x000e6400080011ff */
[----:B-12---:R-:W-:Y:S05]  /*3780*/  @!P0 BRA `(.L_x_62) ;  /* 0x0000008800388947 */ /* 0x006fea0003800000 */
.L_x_154:
[----:B-1----:R-:W1:Y:S01]  /*3790*/  LDS.128 R4, [R4+0xd0] ;  /* 0x0000d00004047984 */ /* 0x002e620000000c00 */
[----:B------:R-:W-:Y:S01]  /*37a0*/  VIADD R2, R2, 0x80 ;  /* 0x0000008002027836 */ /* 0x000fe20000000000 */
[----:B------:R-:W-:Y:S01]  /*37b0*/  ULOP3.LUT UR16, UR22, 0x1, URZ, 0x3c, !UPT ;  /* 0x0000000116107892 */ /* 0x000fe2000f8e3cff */
[----:B------:R-:W-:Y:S01]  /*37c0*/  VIADD R9, R9, 0x1 ;  /* 0x0000000109097836 */ /* 0x000fe20000000000 */
[----:B------:R-:W-:Y:S01]  /*37d0*/  @!PT LDS RZ, [RZ] ;  /* 0x00000000fffff984 */ /* 0x000fe20000000800 */
[----:B------:R-:W-:Y:S01]  /*37e0*/  @!PT LDS RZ, [RZ] ;  /* 0x00000000fffff984 */ /* 0x000fe20000000800 */
[----:B------:R-:W-:Y:S01]  /*37f0*/  @!PT LDS RZ, [RZ] ;  /* 0x00000000fffff984 */ /* 0x000fe20000000800 */
[----:B------:R-:W-:Y:S01]  /*3800*/  @!PT LDS RZ, [RZ] ;  /* 0x00000000fffff984 */ /* 0x000fe20000000800 */
[----:B------:R2:W-:Y:S06]  /*3810*/  MEMBAR.ALL.CTA ;  /* 0x0000000000007992 */ /* 0x0005ec0000008000 */
[----:B--2---:R-:W2:Y:S01]  /*3820*/  FENCE.VIEW.ASYNC.S ;  /* 0x00000000000073c6 */ /* 0x004ea20000000000 */
[----:B------:R-:W-:Y:S01]  /*3830*/  UMOV UR52, 0x1 ;  /* 0x0000000100347882 */ /* 0x000fe20000000000 */
[----:B------:R-:W-:Y:S01]  /*3840*/  PRMT R2, RZ, 0x654, R2 ;  /* 0x00000654ff027816 */ /* 0x000fe20000000002 */
[----:B------:R-:W-:Y:S01]  /*3850*/  UIMAD UR15, UR16, 0xc0, UR26 ;  /* 0x000000c0100f78a4 */ /* 0x000fe2000f8e021a */
[----:B------:R-:W-:Y:S01]  /*3860*/  UMOV UR23, UR13 ;  /* 0x0000000d00177c82 */ /* 0x000fe20008000000 */
[----:B------:R-:W-:Y:S01]  /*3870*/  UMOV UR27, URZ ;  /* 0x000000ff001b7c82 */ /* 0x000fe20008000000 */
[----:B--2---:R2:W-:Y:S01]  /*3880*/  SYNCS.ARRIVE.TRANS64.RED.A1T0 RZ, [R2+URZ], RZ ;  /* 0x000000ff02ff79a7 */ /* 0x0045e200081004ff */
[----:B-1----:R-:W-:Y:S01]  /*3890*/  LOP3.LUT P2, RZ, R6, 0x1, RZ, 0xc0, !PT ;  /* 0x0000000106ff7812 */ /* 0x002fe2000784c0ff */
[----:B--2---:R-:W-:-:S12]  /*38a0*/  BRA.U !UP0, `(.L_x_63) ;  /* 0x0000000508847547 */ /* 0x004fd8000b800000 */
[----:B------:R-:W-:Y:S01]  /*38b0*/  ULEA UR23, UR24, UR14, 0x3 ;  /* 0x0000000e18177291 */ /* 0x000fe2000f8e18ff */
[----:B------:R-:W-:-:S08]  /*38c0*/  SHF.L.U32 R5, R3, 0x1f, RZ ;  /* 0x0000001f03057819 */ /* 0x000fd000000006ff */
[----:B------:R-:W1:Y:S02]  /*38d0*/  SYNCS.PHASECHK.TRANS64.TRYWAIT P0, [UR23], R5 ;  /* 0x00000005ff0075a7 */ /* 0x000e640008001117 */
[----:B-1----:R-:W-:Y:S05]  /*38e0*/  @P0 BRA `(.L_x_64) ;  /* 0x0000000000080947 */ /* 0x002fea0003800000 */
[----:B------:R-:W1:Y:S02]  /*38f0*/  SYNCS.PHASECHK.TRANS64.TRYWAIT P0, [UR23], R5 ;  /* 0x00000005ff0075a7 */ /* 0x000e640008001117 */
[----:B-1----:R-:W-:Y:S05]  /*3900*/  @!P0 BRA `(.L_x_65) ;  /* 0x0000008400ec8947 */ /* 0x002fea0003800000 */
.L_x_64:
[----:B------:R-:W-:Y:S01]  /*3910*/  UIADD3 UR12, UPT, UPT, UR24, 0x1, URZ ;  /* 0x00000001180c7890 */ /* 0x000fe2000fffe0ff */
[----:B------:R-:W-:Y:S02]  /*3920*/  PLOP3.LUT P1, PT, PT, PT, UP3, 0x80, 0x8 ;  /* 0x000000000008781c */ /* 0x000fe40003f2f038 */
[----:B------:R-:W-:Y:S01]  /*3930*/  ELECT P3, URZ, PT ;  /* 0x0000000000ff782f */ /* 0x000fe20003860000 */
[----:B-1----:R-:W-:Y:S01]  /*3940*/  IMAD.U32 R5, RZ, RZ, UR22 ;  /* 0x00000016ff057e24 */ /* 0x002fe2000f8e00ff */
[----:B------:R-:W-:Y:S01]  /*3950*/  UISETP.NE.AND UP1, UPT, UR12, 0x2, UPT ;  /* 0x000000020c00788c */ /* 0x000fe2000bf25270 */
[----:B------:R-:W-:Y:S01]  /*3960*/  BSSY.RECONVERGENT B0, `(.L_x_66) ;  /* 0x0000031000007945 */ /* 0x000fe20003800200 */
[----:B------:R-:W-:Y:S02]  /*3970*/  UMOV UR52, 0x1 ;  /* 0x0000000100347882 */ /* 0x000fe40000000000 */
[----:B---3--:R-:W-:Y:S01]  /*3980*/  USEL UR36, URZ, 0x1, UP1 ;  /* 0x00000001ff247887 */ /* 0x008fe20008800000 */
[----:B------:R-:W-:Y:S01]  /*3990*/  SHF.L.U32 R5, R5, 0x1f, RZ ;  /* 0x0000001f05057819 */ /* 0x000fe200000006ff */
[----:B------:R-:W-:-:S04]  /*39a0*/  USEL UR12, UR12, URZ, UP1 ;  /* 0x000000ff0c0c7287 */ /* 0x000fc80008800000 */
[----:B------:R-:W-:Y:S01]  /*39b0*/  @UP3 ULEA UR27, UR12, UR14, 0x3 ;  /* 0x0000000e0c1b3291 */ /* 0x000fe2000f8e18ff */
[----:B------:R-:W-:-:S04]  /*39c0*/  LOP3.LUT R3, R3, UR36, RZ, 0x3c, !PT ;  /* 0x0000002403037c12 */ /* 0x000fc8000f8e3cff */
[----:B------:R-:W-:-:S04]  /*39d0*/  @P1 SHF.L.U32 R2, R3, 0x1f, RZ ;  /* 0x0000001f03021819 */ /* 0x000fc800000006ff */
[----:B------:R-:W1:Y:S02]  /*39e0*/  @P1 SYNCS.PHASECHK.TRANS64.TRYWAIT P0, [UR27], R2 ;  /* 0x00000002ff0015a7 */ /* 0x000e64000800111b */
[----:B-1----:R-:W-:Y:S01]  /*39f0*/  @P1 VOTEU.ANY UP1, P0 ;  /* 0x0000000000ff1886 */ /* 0x002fe20000020100 */
[----:B------:R-:W-:Y:S01]  /*3a00*/  @UP3 USEL UR52, URZ, 0x1, !UP1 ;  /* 0x00000001ff343887 */ /* 0x000fe2000c800000 */
[----:B------:R-:W-:Y:S11]  /*3a10*/  @!P3 BRA `(.L_x_67) ;  /* 0x000000000094b947 */ /* 0x000ff60003800000 */
[----:B------:R-:W-:Y:S02]  /*3a20*/  ULEA UR54, UR24, UR19, 0x7 ;  /* 0x0000001318367291 */ /* 0x000fe4000f8e38ff */
[----:B------:R-:W-:Y:S02]  /*3a30*/  ULEA UR36, UR24, UR20, 0x8 ;  /* 0x0000001418247291 */ /* 0x000fe4000f8e40ff */
[----:B------:R-:W-:Y:S02]  /*3a40*/  UIADD3 UR56, UPT, UPT, UR54, 0x20, URZ ;  /* 0x0000002036387890 */ /* 0x000fe4000fffe0ff */
[----:B------:R-:W-:Y:S02]  /*3a50*/  UIADD3 UR58, UPT, UPT, UR54, 0x40, URZ ;  /* 0x00000040363a7890 */ /* 0x000fe4000fffe0ff */
[----:B------:R-:W-:Y:S02]  /*3a60*/  UIADD3 UR60, UPT, UPT, UR54, 0x60, URZ ;  /* 0x00000060363c7890 */ /* 0x000fe4000fffe0ff */
[----:B------:R-:W-:-:S02]  /*3a70*/  UIADD3 UR38, UPT, UPT, UR36, 0x20, URZ ;  /* 0x0000002024267890 */ /* 0x000fc4000fffe0ff */
[----:B------:R-:W-:Y:S02]  /*3a80*/  UIADD3 UR40, UPT, UPT, UR36, 0x40, URZ ;  /* 0x0000004024287890 */ /* 0x000fe4000fffe0ff */
[----:B------:R-:W-:Y:S01]  /*3a90*/  UIADD3 UR42, UPT, UPT, UR36, 0x60, URZ ;  /* 0x00000060242a7890 */ /* 0x000fe2000fffe0ff */
[----:B------:R-:W-:Y:S01]  /*3aa0*/  UMOV UR55, 0x4008 ;  /* 0x0000400800377882 */ /* 0x000fe20000000000 */
[----:B------:R-:W-:Y:S01]  /*3ab0*/  UIADD3 UR44, UPT, UPT, UR36, 0x80, URZ ;  /* 0x00000080242c7890 */ /* 0x000fe2000fffe0ff */
[----:B------:R1:W-:Y:S01]  /*3ac0*/  UTCCP.T.S.4x32dp128bit tmem[UR26+0x1c0], gdesc[UR54] ;  /* 0x0001c0361a0079e7 */ /* 0x0003e20009100000 */
        /* <DEDUP_REMOVED lines=10> */
[----:B------:R-:W-:Y:S01]  /*3b70*/  UMOV UR39, 0x4008 ;  /* 0x0000400800277882 */ /* 0x000fe20000000000 */
[----:B------:R-:W-:Y:S01]  /*3b80*/  UMOV UR41, 0x4008 ;  /* 0x0000400800297882 */ /* 0x000fe20000000000 */
[----:B------:R1:W-:Y:S01]  /*3b90*/  UTCCP.T.S.4x32dp128bit tmem[UR26+0x1d0], gdesc[UR36] ;  /* 0x0001d0241a0079e7 */ /* 0x0003e20009100000 */
        /* <DEDUP_REMOVED lines=10> */
[----:B------:R1:W-:Y:S01]  /*3c40*/  UTCCP.T.S.4x32dp128bit tmem[UR26+0x1e8], gdesc[UR48] ;  /* 0x0001e8301a0079e7 */ /* 0x0003e20009100000 */
[----:B------:R1:W-:Y:S01]  /*3c50*/  UTCCP.T.S.4x32dp128bit tmem[UR26+0x1ec], gdesc[UR50] ;  /* 0x0001ec321a0079e7 */ /* 0x0003e20009100000 */
[----:B------:R-:W-:Y:S01]  /*3c60*/  NOP ;  /* 0x0000000000007918 */ /* 0x000fe20000000000 */
.L_x_67:
[----:B-1----:R-:W-:Y:S05]  /*3c70*/  BSYNC.RECONVERGENT B0 ;  /* 0x0000000000007941 */ /* 0x002fea0003800200 */
.L_x_66:
[----:B------:R-:W1:Y:S02]  /*3c80*/  SYNCS.PHASECHK.TRANS64.TRYWAIT P0, [UR14+0x98], R5 ;  /* 0x00009805ff0075a7 */ /* 0x000e64000800110e */
[----:B-1----:R-:W-:Y:S05]  /*3c90*/  @!P0 BRA `(.L_x_68) ;  /* 0x0000008400208947 */ /* 0x002fea0003800000 */
.L_x_157:
[----:B------:R-:W-:Y:S02]  /*3ca0*/  ELECT P0, URZ, PT ;  /* 0x0000000000ff782f */ /* 0x000fe40003800000 */
[----:B------:R-:W-:Y:S01]  /*3cb0*/  R2UR UR60, R14 ;  /* 0x000000000e3c72ca */ /* 0x000fe200000e0000 */
[----:B------:R-:W-:Y:S01]  /*3cc0*/  ULEA UR38, UR24, UR18, 0xb ;  /* 0x0000001218267291 */ /* 0x000fe2000f8e58ff */
[----:B------:R-:W-:Y:S01]  /*3cd0*/  R2UR UR61, R15 ;  /* 0x000000000f3d72ca */ /* 0x000fe200000e0000 */
[----:B------:R-:W-:Y:S01]  /*3ce0*/  ULEA UR40, UR24, UR17, 0xa ;  /* 0x0000001118287291 */ /* 0x000fe2000f8e50ff */
[----:B------:R-:W-:Y:S01]  /*3cf0*/  R2UR UR58, R12 ;  /* 0x000000000c3a72ca */ /* 0x000fe200000e0000 */
[----:B------:R-:W-:Y:S01]  /*3d00*/  UIADD3 UR54, UPT, UPT, UR38, 0x2, URZ ;  /* 0x0000000226367890 */ /* 0x000fe2000fffe0ff */
[----:B------:R-:W-:Y:S01]  /*3d10*/  R2UR UR59, R13 ;  /* 0x000000000d3b72ca */ /* 0x000fe200000e0000 */
[----:B------:R-:W-:Y:S01]  /*3d20*/  UIADD3 UR50, UPT, UPT, UR40, 0x2, URZ ;  /* 0x0000000228327890 */ /* 0x000fe2000fffe0ff */
[----:B------:R-:W-:Y:S01]  /*3d30*/  R2UR UR56, R10 ;  /* 0x000000000a3872ca */ /* 0x000fe200000e0000 */
[----:B------:R-:W-:Y:S01]  /*3d40*/  UIADD3 UR48, UPT, UPT, UR38, 0x4, URZ ;  /* 0x0000000426307890 */ /* 0x000fe2000fffe0ff */
[----:B------:R-:W-:Y:S01]  /*3d50*/  R2UR UR57, R11 ;  /* 0x000000000b3972ca */ /* 0x000fe200000e0000 */
[----:B------:R-:W-:Y:S01]  /*3d60*/  UIADD3 UR46, UPT, UPT, UR40, 0x4, URZ ;  /* 0x00000004282e7890 */ /* 0x000fe2000fffe0ff */
[----:B-1----:R-:W-:Y:S01]  /*3d70*/  @P0 LOP3.LUT R2, R0, 0xffff, RZ, 0xc0, !PT ;  /* 0x0000ffff00020812 */ /* 0x002fe200078ec0ff */
[----:B------:R-:W-:-:S02]  /*3d80*/  UIADD3 UR42, UPT, UPT, UR40, 0x6, URZ ;  /* 0x00000006282a7890 */ /* 0x000fc4000fffe0ff */
[----:B------:R-:W-:Y:S01]  /*3d90*/  UIADD3 UR44, UPT, UPT, UR38, 0x6, URZ ;  /* 0x00000006262c7890 */ /* 0x000fe2000fffe0ff */
[----:B------:R-:W-:Y:S01]  /*3da0*/  @P0 R2UR UR22, R2 ;  /* 0x00000000021602ca */ /* 0x000fe200000e0000 */
[----:B------:R-:W-:Y:S01]  /*3db0*/  UIADD3 UR36, UPT, UPT, UR23, 0x10, URZ ;  /* 0x0000001017247890 */ /* 0x000fe2000fffe0ff */
[----:B------:R-:W-:Y:S01]  /*3dc0*/  UMOV UR39, 0x40004040 ;  /* 0x4000404000277882 */ /* 0x000fe20000000000 */
[----:B------:R-:W-:Y:S01]  /*3dd0*/  UMOV UR41, 0x40004040 ;  /* 0x4000404000297882 */ /* 0x000fe20000000000 */
[----:B------:R-:W-:Y:S01]  /*3de0*/  UMOV UR55, 0x40004040 ;  /* 0x4000404000377882 */ /* 0x000fe20000000000 */
[----:B------:R-:W-:Y:S01]  /*3df0*/  UMOV UR51, 0x40004040 ;  /* 0x4000404000337882 */ /* 0x000fe20000000000 */
[----:B------:R1:W-:Y:S01]  /*3e00*/  UTCOMMA.4X gdesc[UR40], gdesc[UR38], tmem[UR15], tmem[UR60], idesc[UR61], tmem[UR10], !UPT ;  /* 0x800a3c26280075ea */ /* 0x0003e2000f80000f */
[----:B------:R-:W-:Y:S01]  /*3e10*/  UMOV UR49, 0x40004040 ;  /* 0x4000404000317882 */ /* 0x000fe20000000000 */
[----:B------:R-:W-:Y:S01]  /*3e20*/  UMOV UR47, 0x40004040 ;  /* 0x40004040002f7882 */ /* 0x000fe20000000000 */
[----:B------:R-:W-:Y:S01]  /*3e30*/  UMOV UR45, 0x40004040 ;  /* 0x40004040002d7882 */ /* 0x000fe20000000000 */
[----:B------:R-:W-:Y:S01]  /*3e40*/  UMOV UR43, 0x40004040 ;  /* 0x40004040002b7882 */ /* 0x000fe20000000000 */
[----:B------:R1:W-:Y:S01]  /*3e50*/  UTCOMMA.4X gdesc[UR50], gdesc[UR54], tmem[UR15], tmem[UR58], idesc[UR59], tmem[UR8], UPT ;  /* 0x80083a36320075ea */ /* 0x0003e2000b80000f */
[----:B------:R1:W-:Y:S01]  /*3e60*/  UTCOMMA.4X gdesc[UR46], gdesc[UR48], tmem[UR15], tmem[UR56], idesc[UR57], tmem[UR6], UPT ;  /* 0x800638302e0075ea */ /* 0x0003e2000b80000f */
[----:B------:R1:W-:Y:S01]  /*3e70*/  UTCOMMA.4X gdesc[UR42], gdesc[UR44], tmem[UR15], tmem[UR76], idesc[UR77], tmem[UR4], UPT ;  /* 0x80044c2c2a0075ea */ /* 0x0003e2000b80000f */
[----:B------:R1:W-:Y:S01]  /*3e80*/  UTCBAR.MULTICAST [UR36], URZ, UR22 ;  /* 0x000000ff240073e9 */ /* 0x0003e20008000816 */
[----:B------:R-:W-:Y:S01]  /*3e90*/  UMOV UR27, 0x1 ;  /* 0x00000001001b7882 */ /* 0x000fe20000000000 */
[----:B------:R-:W-:Y:S01]  /*3ea0*/  UMOV UR23, UR25 ;  /* 0x0000001900177c82 */ /* 0x000fe20008000000 */
[----:B------:R-:W-:-:S05]  /*3eb0*/  UMOV UR24, UR12 ;  /* 0x0000000c00187c82 */ /* 0x000fca0008000000 */
.L_x_63:
[----:B------:R-:W-:-:S09]  /*3ec0*/  UISETP.GE.AND UP1, UPT, UR23, 0x1, UPT ;  /* 0x000000011700788c */ /* 0x000fd2000bf26270 */
[----:B------:R-:W-:Y:S05]  /*3ed0*/  BRA.U !UP1, `(.L_x_69) ;  /* 0x0000000509647547 */ /* 0x000fea000b800000 */
[----:B------:R-:W-:Y:S01]  /*3ee0*/  UIADD3 UR23, UPT, UPT, UR23, -0x1, URZ ;  /* 0xffffffff17177890 */ /* 0x000fe2000fffe0ff */
[----:B-1----:R-:W-:-:S11]  /*3ef0*/  UMOV UR40, UR24 ;  /* 0x0000001800287c82 */ /* 0x002fd60008000000 */
.L_x_72:
[----:B------:R-:W-:Y:S02]  /*3f00*/  UISETP.NE.AND UP1, UPT, UR52, URZ, UPT ;  /* 0x000000ff3400728c */ /* 0x000fe4000bf25270 */
[----:B------:R-:W-:Y:S07]  /*3f10*/  ULEA UR22, UR40, UR14, 0x3 ;  /* 0x0000000e28167291 */ /* 0x000fee000f8e18ff */
[----:B------:R-:W-:Y:S05]  /*3f20*/  BRA.U UP1, `(.L_x_70) ;  /* 0x00000001010c7547 */ /* 0x000fea000b800000 */
[----:B------:R-:W-:Y:S04]  /*3f30*/  SHF.L.U32 R5, R3, 0x1f, RZ ;  /* 0x0000001f03057819 */ /* 0x000fe800000006ff */
[----:B------:R-:W1:Y:S02]  /*3f40*/  SYNCS.PHASECHK.TRANS64.TRYWAIT P0, [UR22], R5 ;  /* 0x00000005ff0075a7 */ /* 0x000e640008001116 */
[----:B-1----:R-:W-:Y:S05]  /*3f50*/  @!P0 BRA `(.L_x_71) ;  /* 0x0000008000888947 */ /* 0x002fea0003800000 */
.L_x_70:
[----:B------:R-:W-:Y:S02]  /*3f60*/  UISETP.NE.AND UP1, UPT, UR23, URZ, UPT ;  /* 0x000000ff1700728c */ /* 0x000fe4000bf25270 */
[----:B------:R-:W-:Y:S02]  /*3f70*/  UIADD3 UR24, UPT, UPT, UR40, 0x1, URZ ;  /* 0x0000000128187890 */ /* 0x000fe4000fffe0ff */
[----:B------:R-:W-:Y:S02]  /*3f80*/  ULEA UR68, UR40, UR19, 0x7 ;  /* 0x0000001328447291 */ /* 0x000fe4000f8e38ff */
[----:B------:R-:W-:Y:S01]  /*3f90*/  UISETP.NE.AND UP2, UPT, UR24, 0x2, UPT ;  /* 0x000000021800788c */ /* 0x000fe2000bf45270 */
[----:B------:R-:W-:Y:S02]  /*3fa0*/  PLOP3.LUT P1, PT, PT, PT, UP1, 0x80, 0x8 ;  /* 0x000000000008781c */ /* 0x000fe40003f2f018 */
[----:B------:R-:W-:Y:S01]  /*3fb0*/  ELECT P3, URZ, PT ;  /* 0x0000000000ff782f */ /* 0x000fe20003860000 */
[----:B---3--:R-:W-:Y:S02]  /*3fc0*/  USEL UR36, URZ, 0x1, UP2 ;  /* 0x00000001ff247887 */ /* 0x008fe40009000000 */
[----:B------:R-:W-:Y:S02]  /*3fd0*/  USEL UR24, UR24, URZ, UP2 ;  /* 0x000000ff18187287 */ /* 0x000fe40009000000 */
[----:B------:R-:W-:Y:S02]  /*3fe0*/  UIADD3 UR70, UPT, UPT, UR68, 0x20, URZ ;  /* 0x0000002044467890 */ /* 0x000fe4000fffe0ff */
[----:B------:R-:W-:Y:S01]  /*3ff0*/  @UP1 ULEA UR12, UR24, UR14, 0x3 ;  /* 0x0000000e180c1291 */ /* 0x000fe2000f8e18ff */
[----:B------:R-:W-:Y:S01]  /*4000*/  LOP3.LUT R3, R3, UR36, RZ, 0x3c, !PT ;  /* 0x0000002403037c12 */ /* 0x000fe2000f8e3cff */
[----:B------:R-:W-:Y:S02]  /*4010*/  UIADD3 UR72, UPT, UPT, UR68, 0x40, URZ ;  /* 0x0000004044487890 */ /* 0x000fe4000fffe0ff */
[----:B------:R-:W-:Y:S01]  /*4020*/  UIADD3 UR74, UPT, UPT, UR68, 0x60, URZ ;  /* 0x00000060444a7890 */ /* 0x000fe2000fffe0ff */
[----:B------:R-:W-:Y:S01]  /*4030*/  @P1 SHF.L.U32 R4, R3, 0x1f, RZ ;  /* 0x0000001f03041819 */ /* 0x000fe200000006ff */
[----:B------:R-:W-:Y:S01]  /*4040*/  ULEA UR52, UR40, UR20, 0x8 ;  /* 0x0000001428347291 */ /* 0x000fe2000f8e40ff */
[----:B-1----:R-:W-:Y:S01]  /*4050*/  @P3 LOP3.LUT R2, R0, 0xffff, RZ, 0xc0, !PT ;  /* 0x0000ffff00023812 */ /* 0x002fe200078ec0ff */
[----:B------:R-:W-:Y:S01]  /*4060*/  ULEA UR50, UR40, UR18, 0xb ;  /* 0x0000001228327291 */ /* 0x000fe2000f8e58ff */
[----:B------:R-:W1:Y:S01]  /*4070*/  @P1 SYNCS.PHASECHK.TRANS64.TRYWAIT P0, [UR12], R4 ;  /* 0x00000004ff0015a7 */ /* 0x000e62000800110c */
[----:B------:R-:W-:Y:S01]  /*4080*/  UIADD3 UR54, UPT, UPT, UR52, 0x20, URZ ;  /* 0x0000002034367890 */ /* 0x000fe2000fffe0ff */
[----:B------:R-:W-:Y:S01]  /*4090*/  @P3 R2UR UR12, R2 ;  /* 0x00000000020c32ca */ /* 0x000fe200000e0000 */
[----:B------:R-:W-:Y:S02]  /*40a0*/  UIADD3 UR56, UPT, UPT, UR52, 0x40, URZ ;  /* 0x0000004034387890 */ /* 0x000fe4000fffe0ff */
[----:B------:R-:W-:Y:S02]  /*40b0*/  UIADD3 UR58, UPT, UPT, UR52, 0x60, URZ ;  /* 0x00000060343a7890 */ /* 0x000fe4000fffe0ff */
[----:B------:R-:W-:Y:S02]  /*40c0*/  UIADD3 UR60, UPT, UPT, UR52, 0x80, URZ ;  /* 0x00000080343c7890 */ /* 0x000fe4000fffe0ff */
[----:B------:R-:W-:Y:S02]  /*40d0*/  ULEA UR48, UR40, UR17, 0xa ;  /* 0x0000001128307291 */ /* 0x000fe4000f8e50ff */
[----:B------:R-:W-:Y:S02]  /*40e0*/  UIADD3 UR62, UPT, UPT, UR52, 0xa0, URZ ;  /* 0x000000a0343e7890 */ /* 0x000fe4000fffe0ff */
[----:B------:R-:W-:Y:S02]  /*40f0*/  UISETP.NE.U32.AND UP2, UPT, UR27, URZ, UPT ;  /* 0x000000ff1b00728c */ /* 0x000fe4000bf45070 */
[----:B------:R-:W-:Y:S02]  /*4100*/  UIADD3 UR64, UPT, UPT, UR52, 0xc0, URZ ;  /* 0x000000c034407890 */ /* 0x000fe4000fffe0ff */
        /* <DEDUP_REMOVED lines=9> */
[----:B------:R-:W-:Y:S01]  /*41a0*/  UIADD3 UR23, UPT, UPT, UR23, -0x1, URZ ;  /* 0xffffffff17177890 */ /* 0x000fe2000fffe0ff */
[----:B------:R-:W-:Y:S01]  /*41b0*/  UMOV UR69, 0x4008 ;  /* 0x0000400800457882 */ /* 0x000fe20000000000 */
[----:B------:R-:W-:Y:S01]  /*41c0*/  UMOV UR71, 0x4008 ;  /* 0x0000400800477882 */ /* 0x000fe20000000000 */
[----:B------:R-:W-:Y:S01]  /*41d0*/  UTCCP.T.S.4x32dp128bit tmem[UR26+0x1c0], gdesc[UR68] ;  /* 0x0001c0441a0079e7 */ /* 0x000fe20009100000 */
[----:B------:R-:W-:Y:S01]  /*41e0*/  UTCCP.T.S.4x32dp128bit tmem[UR26+0x1c4], gdesc[UR70] ;  /* 0x0001c4461a0079e7 */ /* 0x000fe20009100000 */
[----:B------:R-:W-:Y:S01]  /*41f0*/  UMOV UR73, 0x4008 ;  /* 0x0000400800497882 */ /* 0x000fe20000000000 */
[----:B------:R-:W-:Y:S01]  /*4200*/  UMOV UR75, 0x4008 ;  /* 0x00004008004b7882 */ /* 0x000fe20000000000 */
[----:B------:R-:W-:Y:S01]  /*4210*/  UTCCP.T.S.4x32dp128bit tmem[UR26+0x1c8], gdesc[UR72] ;  /* 0x0001c8481a0079e7 */ /* 0x000fe20009100000 */
[----:B------:R-:W-:Y:S01]  /*4220*/  UTCCP.T.S.4x32dp128bit tmem[UR26+0x1cc], gdesc[UR74] ;  /* 0x0001cc4a1a0079e7 */ /* 0x000fe20009100000 */
[----:B------:R-:W-:Y:S01]  /*4230*/  UMOV UR53, 0x4008 ;  /* 0x0000400800357882 */ /* 0x000fe20000000000 */
[----:B------:R-:W-:Y:S01]  /*4240*/  UMOV UR55, 0x4008 ;  /* 0x0000400800377882 */ /* 0x000fe20000000000 */
[----:B------:R2:W-:Y:S01]  /*4250*/  UTCCP.T.S.4x32dp128bit tmem[UR26+0x1d0], gdesc[UR52] ;  /* 0x0001d0341a0079e7 */ /* 0x0005e20009100000 */
[----:B------:R-:W-:Y:S01]  /*4260*/  UTCCP.T.S.4x32dp128bit tmem[UR26+0x1d4], gdesc[UR54] ;  /* 0x0001d4361a0079e7 */ /* 0x000fe20009100000 */
        /* <DEDUP_REMOVED lines=14> */
[----:B------:R-:W-:Y:S01]  /*4350*/  UMOV UR47, 0x40004040 ;  /* 0x40004040002f7882 */ /* 0x000fe20000000000 */
[----:B------:R-:W-:Y:S01]  /*4360*/  UTCOMMA.4X gdesc[UR48], gdesc[UR50], tmem[UR15], tmem[UR34], idesc[UR35], tmem[UR10], UP2 ;  /* 0x800a2232300075ea */ /* 0x000fe2000900000f */
[----:B------:R-:W-:Y:S01]  /*4370*/  UMOV UR45, 0x40004040 ;  /* 0x40004040002d7882 */ /* 0x000fe20000000000 */
[----:B------:R-:W-:Y:S01]  /*4380*/  UMOV UR43, 0x40004040 ;  /* 0x40004040002b7882 */ /* 0x000fe20000000000 */
[----:B------:R-:W-:Y:S01]  /*4390*/  UTCOMMA.4X gdesc[UR44], gdesc[UR46], tmem[UR15], tmem[UR32], idesc[UR33], tmem[UR8], UPT ;  /* 0x8008202e2c0075ea */ /* 0x000fe2000b80000f */
[----:B------:R-:W-:Y:S01]  /*43a0*/  UMOV UR41, 0x40004040 ;  /* 0x4000404000297882 */ /* 0x000fe20000000000 */
[----:B------:R-:W-:Y:S01]  /*43b0*/  UMOV UR39, 0x40004040 ;  /* 0x4000404000277882 */ /* 0x000fe20000000000 */
[----:B------:R3:W-:Y:S01]  /*43c0*/  UTCOMMA.4X gdesc[UR40], gdesc[UR42], tmem[UR15], tmem[UR30], idesc[UR31], tmem[UR6], UPT ;  /* 0x80061e2a280075ea */ /* 0x0007e2000b80000f */
[----:B------:R-:W-:Y:S01]  /*43d0*/  UMOV UR37, 0x40004040 ;  /* 0x4000404000257882 */ /* 0x000fe20000000000 */
[----:B--2---:R-:W-:Y:S01]  /*43e0*/  UMOV UR52, 0x1 ;  /* 0x0000000100347882 */ /* 0x004fe20000000000 */
[----:B------:R2:W-:Y:S01]  /*43f0*/  UTCOMMA.4X gdesc[UR36], gdesc[UR38], tmem[UR15], tmem[UR28], idesc[UR29], tmem[UR4], UPT ;  /* 0x80041c26240075ea */ /* 0x0005e2000b80000f */
[----:B------:R2:W-:Y:S01]  /*4400*/  UTCBAR.MULTICAST [UR22], URZ, UR12 ;  /* 0x000000ff160073e9 */ /* 0x0005e2000800080c */
[----:B-1----:R-:W-:Y:S01]  /*4410*/  @P1 VOTEU.ANY UP2, P0 ;  /* 0x0000000000ff1886 */ /* 0x002fe20000040100 */
[----:B------:R-:W-:Y:S02]  /*4420*/  @UP1 USEL UR52, URZ, 0x1, !UP2 ;  /* 0x00000001ff341887 */ /* 0x000fe4000d000000 */
[----:B------:R-:W-:Y:S03]  /*4430*/  UISETP.GT.U32.AND UP1, UPT, UR27, 0x1, UPT ;  /* 0x000000011b00788c */ /* 0x000fe6000bf24070 */
[----:B------:R-:W-:Y:S01]  /*4440*/  UMOV UR27, 0x1 ;  /* 0x00000001001b7882 */ /* 0x000fe20000000000 */
[----:B---3--:R-:W-:Y:S05]  /*4450*/  UMOV UR40, UR24 ;  /* 0x0000001800287c82 */ /* 0x008fea0008000000 */
[----:B--2---:R-:W-:Y:S05]  /*4460*/  BRA.U UP1, `(.L_x_72) ;  /* 0xfffffff901a47547 */ /* 0x004fea000b83ffff */
.L_x_69:
[C---:B------:R-:W-:Y:S01]  /*4470*/  ISETP.NE.AND P0, PT, R9.reuse, 0x2, PT ;  /* 0x000000020900780c */ /* 0x040fe20003f05270 */
[----:B------:R2:W-:Y:S01]  /*4480*/  UTCBAR [UR21], URZ ;  /* 0x000000ff150073e9 */ /* 0x0005e200080000ff */
[----:B-1----:R-:W-:Y:S02]  /*4490*/  UMOV UR22, UR16 ;  /* 0x0000001000167c82 */ /* 0x002fe40008000000 */
[----:B------:R-:W-:Y:S02]  /*44a0*/  SEL R5, RZ, 0x1, P0 ;  /* 0x00000001ff057807 */ /* 0x000fe40000000000 */
[----:B------:R-:W-:Y:S02]  /*44b0*/  SEL R9, R9, RZ, P0 ;  /* 0x000000ff09097207 */ /* 0x000fe40000000000 */
[----:B------:R-:W-:Y:S01]  /*44c0*/  LOP3.LUT R8, R8, R5, RZ, 0x3c, !PT ;  /* 0x0000000508087212 */ /* 0x000fe200078e3cff */
[----:B------:R-:W-:Y:S06]  /*44d0*/  @P2 BRA `(.L_x_73) ;  /* 0xfffffff000982947 */ /* 0x000fec000383ffff */
[----:B------:R-:W1:Y:S01]  /*44e0*/  S2UR UR4, SR_CgaCtaId ;  /* 0x00000000000479c3 */ /* 0x000e620000008800 */
[----:B------:R-:W-:Y:S01]  /*44f0*/  ELECT P0, URZ, PT ;  /* 0x0000000000ff782f */ /* 0x000fe20003800000 */
[----:B------:R-:W-:Y:S01]  /*4500*/  IMAD.MOV.U32 R0, RZ, RZ, 0x1 ;  /* 0x00000001ff007424 */ /* 0x000fe200078e00ff */
[----:B------:R-:W-:Y:S01]  /*4510*/  UMOV UR5, 0x40 ;  /* 0x0000004000057882 */ /* 0x000fe20000000000 */
[----:B------:R-:W-:-:S04]  /*4520*/  SHF.L.U32 R3, RZ, 0x1f, RZ ;  /* 0x0000001fff037819 */ /* 0x000fc800000006ff */
[----:B------:R-:W-:Y:S01]  /*4530*/  UVIRTCOUNT.DEALLOC.SMPOOL 0x80 ;  /* 0x000000800000784c */ /* 0x000fe20000000000 */
[----:B-1----:R-:W-:-:S09]  /*4540*/  ULEA UR4, UR4, UR5, 0x18 ;  /* 0x0000000504047291 */ /* 0x002fd2000f8ec0ff */
[----:B------:R1:W-:Y:S01]  /*4550*/  @P0 STS.U8 [UR4+0x1c], R0 ;  /* 0x00001c00ff000988 */ /* 0x0003e20008000004 */
[----:B------:R-:W4:Y:S02]  /*4560*/  SYNCS.PHASECHK.TRANS64.TRYWAIT P0, [UR14+0xc0], R3 ;  /* 0x0000c003ff0075a7 */ /* 0x000f24000800110e */
[----:B-1--4-:R-:W-:Y:S05]  /*4570*/  @!P0 BRA `(.L_x_74) ;  /* 0x0000007c00188947 */ /* 0x012fea0003800000 */
.L_x_160:
[----:B------:R-:W-:Y:S01]  /*4580*/  NOP ;  /* 0x0000000000007918 */ /* 0x000fe20000000000 */
[----:B-1----:R-:W1:Y:S01]  /*4590*/  LDS R0, [UR4+0x14] ;  /* 0x00001404ff007984 */ /* 0x002e620008000800 */
[----:B------:R-:W-:Y:S01]  /*45a0*/  ULOP3.LUT UR6, UR26, 0xffff, URZ, 0xc0, !UPT ;  /* 0x0000ffff1a067892 */ /* 0x000fe2000f8ec0ff */
[----:B------:R-:W-:Y:S01]  /*45b0*/  UMOV UR8, 0xffff ;  /* 0x0000ffff00087882 */ /* 0x000fe20000000000 */
[----:B------:R-:W-:Y:S02]  /*45c0*/  UMOV UR5, 0x1 ;  /* 0x0000000100057882 */ /* 0x000fe40000000000 */
[----:B------:R-:W-:-:S04]  /*45d0*/  USHF.R.U32.HI UR6, URZ, 0x5, UR6 ;  /* 0x00000005ff067899 */ /* 0x000fc80008011606 */
[----:B------:R-:W-:Y:S02]  /*45e0*/  USHF.L.U32 UR8, UR8, UR6, URZ ;  /* 0x0000000608087299 */ /* 0x000fe400080006ff */
[----:B------:R-:W-:-:S04]  /*45f0*/  USHF.L.U32 UR5, UR5, UR6, URZ ;  /* 0x0000000605057299 */ /* 0x000fc800080006ff */
[----:B-1----:R-:W-:-:S04]  /*4600*/  LOP3.LUT R0, R0, UR8, RZ, 0xc0, !PT ;  /* 0x0000000800007c12 */ /* 0x002fc8000f8ec0ff */
[----:B------:R-:W-:-:S13]  /*4610*/  ISETP.NE.AND P0, PT, R0, UR8, PT ;  /* 0x0000000800007c0c */ /* 0x000fda000bf05270 */
[----:B------:R-:W-:Y:S05]  /*4620*/  @P0 BRA `(.L_x_75) ;  /* 0x0000000000580947 */ /* 0x000fea0003800000 */
[----:B------:R-:W1:Y:S02]  /*4630*/  LDS R0, [UR4+0x18] ;  /* 0x00001804ff007984 */ /* 0x000e640008000800 */
[----:B-1----:R-:W-:-:S04]  /*4640*/  LOP3.LUT R0, R0, UR5, RZ, 0xc0, !PT ;  /* 0x0000000500007c12 */ /* 0x002fc8000f8ec0ff */
[----:B------:R-:W-:-:S13]  /*4650*/  ISETP.NE.AND P0, PT, R0, UR5, PT ;  /* 0x0000000500007c0c */ /* 0x000fda000bf05270 */
[----:B------:R-:W-:Y:S05]  /*4660*/  @P0 BRA `(.L_x_76) ;  /* 0x00000000003c0947 */ /* 0x000fea0003800000 */
[----:B------:R-:W1:Y:S01]  /*4670*/  S2R R2, SR_LANEID ;  /* 0x0000000000027919 */ /* 0x000e620000000000 */
[----:B------:R-:W-:Y:S01]  /*4680*/  ULOP3.LUT UR8, URZ, UR8, URZ, 0x33, !UPT ;  /* 0x00000008ff087292 */ /* 0x000fe2000f8e33ff */
[----:B------:R-:W-:Y:S01]  /*4690*/  LOP3.LUT R4, RZ, UR5, RZ, 0x33, !PT ;  /* 0x00000005ff047c12 */ /* 0x000fe2000f8e33ff */
[----:B------:R-:W-:Y:S02]  /*46a0*/  VOTEU.ANY UR7, UPT, PT ;  /* 0x0000000000077886 */ /* 0x000fe400038e0100 */
[----:B------:R-:W-:Y:S01]  /*46b0*/  UFLO.U32 UR7, UR7 ;  /* 0x00000007000772bd */ /* 0x000fe200080e0000 */
[----:B------:R-:W4:Y:S01]  /*46c0*/  REDUX UR5, R4 ;  /* 0x00000000040573c4 */ /* 0x000f220000000000 */
[----:B------:R-:W-:-:S06]  /*46d0*/  IMAD.U32 R0, RZ, RZ, UR8 ;  /* 0x00000008ff007e24 */ /* 0x000fcc000f8e00ff */
[----:B------:R1:W-:Y:S01]  /*46e0*/  UTCATOMSWS.AND URZ, UR8 ;  /* 0x0000000800ff79e3 */ /* 0x0003e20008000000 */
[----:B------:R-:W2:Y:S01]  /*46f0*/  REDUX UR6, R0 ;  /* 0x00000000000673c4 */ /* 0x000ea20000000000 */
[----:B-1----:R-:W-:Y:S01]  /*4700*/  ISETP.EQ.U32.AND P0, PT, R2, UR7, PT ;  /* 0x0000000702007c0c */ /* 0x002fe2000bf02070 */
[----:B----4-:R-:W-:Y:S01]  /*4710*/  IMAD.U32 R2, RZ, RZ, UR5 ;  /* 0x00000005ff027e24 */ /* 0x010fe2000f8e00ff */
[----:B--2---:R-:W-:-:S11]  /*4720*/  MOV R3, UR6 ;  /* 0x0000000600037c02 */ /* 0x004fd60008000f00 */
[----:B------:R1:W-:Y:S04]  /*4730*/  @P0 ATOMS.AND RZ, [UR4+0x14], R3 ;  /* 0x00001403ffff098c */ /* 0x0003e8000a800004 */
[----:B------:R1:W-:Y:S01]  /*4740*/  @P0 ATOMS.AND RZ, [UR4+0x18], R2 ;  /* 0x00001802ffff098c */ /* 0x0003e2000a800004 */
[----:B------:R-:W-:Y:S05]  /*4750*/  BRA `(.L_x_77) ;  /* 0x0000000000147947 */ /* 0x000fea0003800000 */
.L_x_76:
[----:B------:R-:W-:Y:S02]  /*4760*/  MOV R2, 0x4780 ;  /* 0x0000478000027802 */ /* 0x000fe40000000f00 */
[----:B--23-5:R-:W-:Y:S05]  /*4770*/  CALL.REL.NOINC `($__internal_0_$__cuda_sm10x_tcgen05_guardrail_trap_col_being_dealloced_not_returned_by_alloc) ;  /* 0x0000008000047944 */ /* 0x02cfea0003c00000 */
[----:B------:R-:W-:Y:S05]  /*4780*/  BRA `(.L_x_77) ;  /* 0x0000000000087947 */ /* 0x000fea0003800000 */
.L_x_75:
[----:B------:R-:W-:Y:S02]  /*4790*/  MOV R2, 0x47b0 ;  /* 0x000047b000027802 */ /* 0x000fe40000000f00 */
[----:B--23-5:R-:W-:Y:S05]  /*47a0*/  CALL.REL.NOINC `($__internal_2_$__cuda_sm10x_tcgen05_guardrail_trap_unallocated_columns_being_dealloced) ;  /* 0x0000008000107944 */ /* 0x02cfea0003c00000 */
.L_x_77:
[----:B------:R-:W-:Y:S01]  /*47b0*/  NOP ;  /* 0x0000000000007918 */ /* 0x000fe20000000000 */
[----:B---3--:R-:W-:Y:S05]  /*47c0*/  EXIT ;  /* 0x000000000000794d */ /* 0x008fea0003800000 */
.L_x_57:
[----:B------:R-:W-:-:S09]  /*47d0*/  UISETP.NE.OR UP4, UPT, UR7, 0x3, !UP4 ;  /* 0x000000030700788c */ /* 0x000fd2000e785670 */
[----:B------:R-:W-:Y:S05]  /*47e0*/  BRA.U UP4, `(.L_x_78) ;  /* 0x0000001104347547 */ /* 0x000fea000b800000 */
[----:B------:R-:W1:Y:S01]  /*47f0*/  LDC R0, c[0x0][0xf30] ;  /* 0x0003cc00ff007b82 */ /* 0x000e620000000800 */
[----:B------:R-:W-:Y:S01]  /*4800*/  UMOV UR4, 0x400 ;  /* 0x0000040000047882 */ /* 0x000fe20000000000 */
[----:B------:R-:W-:Y:S01]  /*4810*/  HFMA2 R34, -RZ, RZ, 0, 0 ;  /* 0x00000000ff227431 */ /* 0x000fe200000001ff */
[----:B------:R-:W-:Y:S01]  /*4820*/  ULEA UR4, UR37, UR4, 0x18 ;  /* 0x0000000425047291 */ /* 0x000fe2000f8ec0ff */
[----:B------:R-:W-:Y:S01]  /*4830*/  IMAD.MOV.U32 R35, RZ, RZ, 0x1 ;  /* 0x00000001ff237424 */ /* 0x000fe200078e00ff */
[----:B------:R-:W-:Y:S01]  /*4840*/  CS2R R32, SRZ ;  /* 0x0000000000207805 */ /* 0x000fe2000001ff00 */
[----:B------:R-:W-:Y:S01]  /*4850*/  IMAD.MOV.U32 R30, RZ, RZ, 0x4000 ;  /* 0x00004000ff1e7424 */ /* 0x000fe200078e00ff */
[----:B------:R-:W-:Y:S01]  /*4860*/  UIADD3 UR5, UPT, UPT, UR4, 0x38, URZ ;  /* 0x0000003804057890 */ /* 0x000fe2000fffe0ff */
[----:B------:R-:W2:Y:S01]  /*4870*/  LDC R29, c[0x0][0x370] ;  /* 0x0000dc00ff1d7b82 */ /* 0x000ea20000000800 */
[----:B------:R-:W-:Y:S02]  /*4880*/  UIADD3 UR33, UPT, UPT, UR4, 0x20, URZ ;  /* 0x0000002004217890 */ /* 0x000fe4000fffe0ff */
[----:B------:R-:W-:-:S02]  /*4890*/  UIADD3 UR25, UPT, UPT, UR4, 0x28, URZ ;  /* 0x0000002804197890 */ /* 0x000fc4000fffe0ff */
[----:B------:R-:W-:Y:S02]  /*48a0*/  UIADD3 UR17, UPT, UPT, UR4, 0x30, URZ ;  /* 0x0000003004117890 */ /* 0x000fe4000fffe0ff */
[----:B------:R-:W-:Y:S01]  /*48b0*/  UPRMT UR5, UR37, 0x654, UR5 ;  /* 0x0000065425057896 */ /* 0x000fe20008000005 */
[----:B------:R-:W4:Y:S01]  /*48c0*/  LDC R2, c[0x0][0xf0c] ;  /* 0x0003c300ff027b82 */ /* 0x000f220000000800 */
[----:B------:R-:W-:Y:S02]  /*48d0*/  UPRMT UR7, UR37, 0x654, UR33 ;  /* 0x0000065425077896 */ /* 0x000fe40008000021 */
[----:B------:R-:W-:Y:S02]  /*48e0*/  UPRMT UR6, UR37, 0x654, UR25 ;  /* 0x0000065425067896 */ /* 0x000fe40008000019 */
[----:B------:R-:W-:Y:S02]  /*48f0*/  UPLOP3.LUT UP0, UPT, UPT, UPT, UPT, 0x40, 0x4 ;  /* 0x000000000004789c */ /* 0x000fe40003f0e870 */
[----:B------:R-:W-:Y:S01]  /*4900*/  UPRMT UR37, UR37, 0x654, UR17 ;  /* 0x0000065425257896 */ /* 0x000fe20008000011 */
[----:B------:R-:W2:Y:S01]  /*4910*/  LDC R21, c[0x0][0xf20] ;  /* 0x0003c800ff157b82 */ /* 0x000ea20000000800 */
[----:B-1----:R-:W-:-:S07]  /*4920*/  ISETP.NE.AND P1, PT, R0, 0x1, PT ;  /* 0x000000010000780c */ /* 0x002fce0003f25270 */
[----:B------:R-:W1:Y:S08]  /*4930*/  LDC.64 R36, c[0x0][0x348] ;  /* 0x0000d200ff247b82 */ /* 0x000e700000000a00 */
[----:B------:R-:W1:Y:S08]  /*4940*/  LDC.64 R16, c[0x0][0xc88] ;  /* 0x00032200ff107b82 */ /* 0x000e700000000a00 */
[----:B------:R-:W1:Y:S08]  /*4950*/  LDC.64 R22, c[0x0][0xf10] ;  /* 0x0003c400ff167b82 */ /* 0x000e700000000a00 */
[----:B------:R-:W1:Y:S08]  /*4960*/  LDC.64 R6, c[0x0][0xf18] ;  /* 0x0003c600ff067b82 */ /* 0x000e700000000a00 */
[----:B------:R-:W1:Y:S08]  /*4970*/  LDC.64 R4, c[0x0][0xf28] ;  /* 0x0003ca00ff047b82 */ /* 0x000e700000000a00 */
[----:B------:R-:W1:Y:S08]  /*4980*/  LDC.64 R18, c[0x0][0xc90] ;  /* 0x00032400ff127b82 */ /* 0x000e700000000a00 */
[----:B--2-4-:R-:W1:Y:S02]  /*4990*/  LDC R28, c[0x0][0x374] ;  /* 0x0000dd00ff1c7b82 */ /* 0x014e640000000800 */
.L_x_89:
[C---:B------:R-:W-:Y:S02]  /*49a0*/  LEA R0, R34.reuse, UR4, 0x3 ;  /* 0x0000000422007c11 */ /* 0x040fe4000f8e18ff */
[----:B------:R-:W-:Y:S02]  /*49b0*/  SHF.L.U32 R3, R33, 0x1f, RZ ;  /* 0x0000001f21037819 */ /* 0x000fe400000006ff */
[----:B------:R-:W-:Y:S02]  /*49c0*/  LEA R24, R34, UR4, 0x4 ;  /* 0x0000000422187c11 */ /* 0x000fe4000f8e20ff */
[----:B------:R-:W2:Y:S02]  /*49d0*/  SYNCS.PHASECHK.TRANS64.TRYWAIT P0, [R0+URZ+0x70], R3 ;  /* 0x00007003000075a7 */ /* 0x000ea400080011ff */
[----:B--2---:R-:W-:Y:S05]  /*49e0*/  @!P0 BRA `(.L_x_79) ;  /* 0x0000007800148947 */ /* 0x004fea0003800000 */
.L_x_161:
[----:B---3--:R-:W-:Y:S01]  /*49f0*/  ISETP.GE.AND P0, PT, R72, 0x1, PT ;  /* 0x000000014800780c */ /* 0x008fe20003f06270 */
[----:B------:R-:W3:Y:S01]  /*4a00*/  LDS.128 R24, [R24+0xd0] ;  /* 0x0000d00018187984 */ /* 0x000ee20000000c00 */
[----:B-1----:R-:W-:Y:S01]  /*4a10*/  ISETP.NE.U32.AND P5, PT, R18, RZ, PT ;  /* 0x000000ff1200720c */ /* 0x002fe20003fa5070 */
[----:B--2---:R-:W-:Y:S01]  /*4a20*/  VIADD R0, R0, 0x80 ;  /* 0x0000008000007836 */ /* 0x004fe20000000000 */
[----:B------:R-:W-:Y:S01]  /*4a30*/  ISETP.NE.U32.AND P4, PT, R18, RZ, PT ;  /* 0x000000ff1200720c */ /* 0x000fe20003f85070 */
[----:B------:R-:W-:Y:S01]  /*4a40*/  USHF.L.U32 UR35, UR20, 0x7, URZ ;  /* 0x0000000714237899 */ /* 0x000fe200080006ff */
[C---:B------:R-:W-:Y:S02]  /*4a50*/  ISETP.NE.AND.EX P5, PT, R19.reuse, RZ, PT, P5 ;  /* 0x000000ff1300720c */ /* 0x040fe40003fa5350 */
[----:B------:R-:W-:Y:S01]  /*4a60*/  PRMT R0, RZ, 0x654, R0 ;  /* 0x00000654ff007816 */ /* 0x000fe20000000000 */
[----:B------:R-:W-:Y:S01]  /*4a70*/  @!PT LDS RZ, [RZ] ;  /* 0x00000000fffff984 */ /* 0x000fe20000000800 */
[----:B------:R-:W-:Y:S01]  /*4a80*/  @!PT LDS RZ, [RZ] ;  /* 0x00000000fffff984 */ /* 0x000fe20000000800 */
[----:B------:R-:W-:Y:S01]  /*4a90*/  @!PT LDS RZ, [RZ] ;  /* 0x00000000fffff984 */ /* 0x000fe20000000800 */
[----:B------:R-:W-:Y:S01]  /*4aa0*/  @!PT LDS RZ, [RZ] ;  /* 0x00000000fffff984 */ /* 0x000fe20000000800 */
[----:B------:R1:W-:Y:S06]  /*4ab0*/  MEMBAR.ALL.CTA ;  /* 0x0000000000007992 */ /* 0x0003ec0000008000 */
[----:B-1----:R-:W1:Y:S01]  /*4ac0*/  FENCE.VIEW.ASYNC.S ;  /* 0x00000000000073c6 */ /* 0x002e620000000000 */
[----:B------:R-:W-:Y:S02]  /*4ad0*/  ISETP.NE.AND.EX P4, PT, R19, RZ, PT, P4 ;  /* 0x000000ff1300720c */ /* 0x000fe40003f85340 */
[----:B------:R-:W-:Y:S01]  /*4ae0*/  SHF.L.U32 R38, R35, 0x1f, RZ ;  /* 0x0000001f23267819 */ /* 0x000fe200000006ff */
[----:B-1----:R1:W-:Y:S01]  /*4af0*/  SYNCS.ARRIVE.TRANS64.RED.A1T0 RZ, [R0+URZ], RZ ;  /* 0x000000ff00ff79a7 */ /* 0x0023e200081004ff */
[----:B---3--:R-:W-:Y:S11]  /*4b00*/  LOP3.LUT P3, RZ, R26, 0x1, RZ, 0xc0, !PT ;  /* 0x000000011aff7812 */ /* 0x008ff6000786c0ff */
[----:B------:R-:W-:Y:S02]  /*4b10*/  @!UPT UIADD3 URZ, UPT, UPT, URZ, URZ, URZ ;  /* 0x000000fffffff290 */ /* 0x000fe4000fffe0ff */
[----:B------:R-:W-:Y:S02]  /*4b20*/  @P3 MOV R13, R24 ;  /* 0x00000018000d3202 */ /* 0x000fe40000000f00 */
[----:B------:R-:W-:Y:S01]  /*4b30*/  @P3 LOP3.LUT R8, R25, 0xffff, RZ, 0xc0, !PT ;  /* 0x0000ffff19083812 */ /* 0x000fe200078ec0ff */
[----:B-1----:R-:W-:Y:S06]  /*4b40*/  @!P0 BRA `(.L_x_80) ;  /* 0x0000000000a48947 */ /* 0x002fec0003800000 */
[----:B------:R-:W-:Y:S01]  /*4b50*/  IMAD.HI.U32 R42, R28, R7, RZ ;  /* 0x000000071c2a7227 */ /* 0x000fe200078e00ff */
[----:B------:R-:W-:Y:S02]  /*4b60*/  ISETP.NE.AND P0, PT, R6, 0x1, PT ;  /* 0x000000010600780c */ /* 0x000fe40003f05270 */
[----:B------:R-:W-:Y:S01]  /*4b70*/  ISETP.NE.AND P2, PT, R72, 0x1, PT ;  /* 0x000000014800780c */ /* 0x000fe20003f45270 */
[-C--:B------:R-:W-:Y:S01]  /*4b80*/  IMAD.HI.U32 R40, R29, R22.reuse, RZ ;  /* 0x000000161d287227 */ /* 0x080fe200078e00ff */
[----:B------:R-:W-:Y:S02]  /*4b90*/  SHF.R.U32.HI R39, RZ, R21, R42 ;  /* 0x00000015ff277219 */ /* 0x000fe4000001162a */
[----:B------:R-:W-:Y:S01]  /*4ba0*/  ISETP.NE.AND P6, PT, R2, 0x1, PT ;  /* 0x000000010200780c */ /* 0x000fe20003fc5270 */
[----:B------:R-:W-:Y:S01]  /*4bb0*/  IMAD.HI.U32 R46, R8, R7, RZ ;  /* 0x00000007082e7227 */ /* 0x000fe200078e00ff */
[----:B------:R-:W-:Y:S02]  /*4bc0*/  SHF.R.U32.HI R40, RZ, R23, R40 ;  /* 0x00000017ff287219 */ /* 0x000fe40000011628 */
[----:B------:R-:W-:Y:S01]  /*4bd0*/  SEL R3, R28, R39, !P0 ;  /* 0x000000271c037207 */ /* 0x000fe20004000000 */
[----:B------:R-:W-:Y:S01]  /*4be0*/  IMAD.HI.U32 R42, R13, R22, RZ ;  /* 0x000000160d2a7227 */ /* 0x000fe200078e00ff */
[----:B------:R-:W-:Y:S02]  /*4bf0*/  SEL R11, R29, R40, !P6 ;  /* 0x000000281d0b7207 */ /* 0x000fe40007000000 */
[----:B------:R-:W-:Y:S01]  /*4c00*/  SHF.R.U32.HI R39, RZ, R21, R46 ;  /* 0x00000015ff277219 */ /* 0x000fe2000001162e */
[-C--:B------:R-:W-:Y:S01]  /*4c10*/  IMAD.HI.U32 R44, R3, R4.reuse, RZ ;  /* 0x00000004032c7227 */ /* 0x080fe200078e00ff */
[----:B------:R-:W-:Y:S02]  /*4c20*/  SHF.R.U32.HI R42, RZ, R23, R42 ;  /* 0x00000017ff2a7219 */ /* 0x000fe4000001162a */
[----:B------:R-:W-:Y:S01]  /*4c30*/  SEL R9, R8, R39, !P0 ;  /* 0x0000002708097207 */ /* 0x000fe20004000000 */
[-C--:B------:R-:W-:Y:S01]  /*4c40*/  IMAD.HI.U32 R40, R11, R4.reuse, RZ ;  /* 0x000000040b287227 */ /* 0x080fe200078e00ff */
[-C--:B------:R-:W-:Y:S03]  /*4c50*/  @P2 SHF.R.U32.HI R3, RZ, R5.reuse, R44 ;  /* 0x00000005ff032219 */ /* 0x080fe6000001162c */
[----:B------:R-:W-:Y:S01]  /*4c60*/  IMAD.HI.U32 R14, R9, R4, RZ ;  /* 0x00000004090e7227 */ /* 0x000fe200078e00ff */
[----:B------:R-:W-:Y:S03]  /*4c70*/  @P2 SHF.R.U32.HI R11, RZ, R5, R40 ;  /* 0x00000005ff0b2219 */ /* 0x000fe60000011628 */
[C---:B------:R-:W-:Y:S01]  /*4c80*/  IMAD R10, R72.reuse, R3, RZ ;  /* 0x00000003480a7224 */ /* 0x040fe200078e02ff */
[----:B------:R-:W-:Y:S01]  /*4c90*/  SEL R3, R13, R42, !P6 ;  /* 0x0000002a0d037207 */ /* 0x000fe20007000000 */
[C---:B------:R-:W-:Y:S01]  /*4ca0*/  IMAD R12, R72.reuse, R11, RZ ;  /* 0x0000000b480c7224 */ /* 0x040fe200078e02ff */
[-C--:B------:R-:W-:Y:S02]  /*4cb0*/  SHF.R.U32.HI R14, RZ, R5.reuse, R14 ;  /* 0x00000005ff0e7219 */ /* 0x080fe4000001160e */
[C---:B------:R-:W-:Y:S02]  /*4cc0*/  ISETP.GE.AND P0, PT, R9.reuse, R10, PT ;  /* 0x0000000a0900720c */ /* 0x040fe40003f06270 */
[----:B------:R-:W-:Y:S02]  /*4cd0*/  SEL R15, R9, R14, !P2 ;  /* 0x0000000e090f7207 */ /* 0x000fe40005000000 */
[C---:B------:R-:W-:Y:S03]  /*4ce0*/  ISETP.GE.OR P0, PT, R3.reuse, R12, P0 ;  /* 0x0000000c0300720c */ /* 0x040fe60000706670 */
[----:B------:R-:W-:Y:S04]  /*4cf0*/  IMAD.MOV R14, RZ, RZ, -R15 ;  /* 0x000000ffff0e7224 */ /* 0x000fe800078e0a0f */
[----:B------:R-:W-:Y:S06]  /*4d00*/  IMAD R14, R72, R14, R9 ;  /* 0x0000000e480e7224 */ /* 0x000fec00078e0209 */
[C---:B------:R-:W-:Y:S05]  /*4d10*/  @!P0 IMAD.HI.U32 R10, R3.reuse, R4, RZ ;  /* 0x00000004030a8227 */ /* 0x040fea00078e00ff */
[----:B------:R-:W-:Y:S04]  /*4d20*/  @!P0 SHF.R.U32.HI R10, RZ, R5, R10 ;  /* 0x00000005ff0a8219 */ /* 0x000fe8000001160a */
[----:B------:R-:W-:Y:S01]  /*4d30*/  @!P0 SEL R0, R3, R10, !P2 ;  /* 0x0000000a03008207 */ /* 0x000fe20005000000 */
[----:B------:R-:W-:Y:S03]  /*4d40*/  IMAD.MOV R10, RZ, RZ, -R3 ;  /* 0x000000ffff0a7224 */ /* 0x000fe600078e0a03 */
[----:B------:R-:W-:Y:S01]  /*4d50*/  @!P0 IADD3 R15, PT, PT, R15, -R0, RZ ;  /* 0x800000000f0f8210 */ /* 0x000fe20007ffe0ff */
[----:B------:R-:W-:Y:S01]  /*4d60*/  @!P0 IMAD R0, R11, R14, R0 ;  /* 0x0000000e0b008224 */ /* 0x000fe200078e0200 */
[----:B------:R-:W-:Y:S01]  /*4d70*/  IADD3 R11, PT, PT, -R9, RZ, RZ ;  /* 0x000000ff090b7210 */ /* 0x000fe20007ffe1ff */
[----:B------:R-:W-:Y:S02]  /*4d80*/  IMAD R13, R2, R10, R13 ;  /* 0x0000000a020d7224 */ /* 0x000fe400078e020d */
[----:B------:R-:W-:Y:S02]  /*4d90*/  @!P0 IMAD R9, R15, R72, R3 ;  /* 0x000000480f098224 */ /* 0x000fe400078e0203 */
[----:B------:R-:W-:Y:S02]  /*4da0*/  @!P0 IMAD.MOV.U32 R3, RZ, RZ, R0 ;  /* 0x000000ffff038224 */ /* 0x000fe400078e0000 */
[----:B------:R-:W-:Y:S02]  /*4db0*/  IMAD R8, R6, R11, R8 ;  /* 0x0000000b06087224 */ /* 0x000fe400078e0208 */
[----:B------:R-:W-:Y:S02]  /*4dc0*/  IMAD R13, R3, R2, R13 ;  /* 0x00000002030d7224 */ /* 0x000fe400078e020d */
[----:B------:R-:W-:Y:S02]  /*4dd0*/  IMAD R8, R9, R6, R8 ;  /* 0x0000000609087224 */ /* 0x000fe400078e0208 */
.L_x_80:
[----:B------:R-:W-:Y:S05]  /*4de0*/  BRA.U UP0, `(.L_x_81) ;  /* 0x0000000100107547 */ /* 0x000fea000b800000 */
[----:B------:R-:W-:Y:S04]  /*4df0*/  MOV R0, UR15 ;  /* 0x0000000f00007c02 */ /* 0x000fe80008000f00 */
[----:B------:R-:W-:Y:S04]  /*4e00*/  SHF.L.U32 R3, R0, 0x1f, RZ ;  /* 0x0000001f00037819 */ /* 0x000fe800000006ff */
[----:B------:R-:W1:Y:S02]  /*4e10*/  SYNCS.PHASECHK.TRANS64.TRYWAIT P0, [UR4+0x68], R3 ;  /* 0x00006803ff0075a7 */ /* 0x000e640008001104 */
[----:B-1----:R-:W-:Y:S05]  /*4e20*/  @!P0 BRA `(.L_x_82) ;  /* 0x0000007400188947 */ /* 0x002fea0003800000 */
.L_x_81:
[----:B------:R-:W-:Y:S05]  /*4e30*/  @!P5 BRA `(.L_x_83) ;  /* 0x00000000002cd947 */ /* 0x000fea0003800000 */
[----:B------:R-:W-:Y:S01]  /*4e40*/  ISETP.NE.U32.AND P0, PT, R16, RZ, PT ;  /* 0x000000ff1000720c */ /* 0x000fe20003f05070 */
[----:B------:R-:W-:Y:S03]  /*4e50*/  IMAD.MOV.U32 R151, RZ, RZ, 0x1 ;  /* 0x00000001ff977424 */ /* 0x000fe600078e00ff */
[----:B------:R-:W-:Y:S11]  /*4e60*/  ISETP.NE.AND.EX P0, PT, R17, RZ, PT, P0 ;  /* 0x000000ff1100720c */ /* 0x000ff60003f05300 */
[----:B------:R-:W-:Y:S02]  /*4e70*/  @!UPT UIADD3 URZ, UPT, UPT, URZ, URZ, URZ ;  /* 0x000000fffffff290 */ /* 0x000fe4000fffe0ff */
[----:B------:R-:W2:Y:S01]  /*4e80*/  @P0 LDC.64 R10, c[0x0][0xc88] ;  /* 0x00032200ff0a0b82 */ /* 0x000ea20000000a00 */
[----:B-1----:R-:W-:Y:S04]  /*4e90*/  @P0 IMAD R0, R18, UR36, RZ ;  /* 0x0000002412000c24 */ /* 0x002fe8000f8e02ff */
[----:B--2---:R-:W-:Y:S04]  /*4ea0*/  @P0 IMAD.WIDE R10, R0, 0x4, R10 ;  /* 0x00000004000a0825 */ /* 0x004fe800078e020a */
[----:B------:R-:W-:Y:S01]  /*4eb0*/  HFMA2 R0, -RZ, RZ, 0, 5.9604644775390625e-08 ;  /* 0x00000001ff007431 */ /* 0x000fe200000001ff */
[----:B-----5:R2:W5:Y:S04]  /*4ec0*/  @P0 LDG.E R83, desc[UR42][R10.64] ;  /* 0x0000002a0a530981 */ /* 0x020568000c1e1900 */
[----:B------:R-:W-:Y:S01]  /*4ed0*/  @!P0 PRMT R151, R0, 0x7610, R151 ;  /* 0x0000761000978816 */ /* 0x000fe20000000097 */
[----:B--2---:R-:W3:Y:S06]  /*4ee0*/  @!P0 LDC R83, c[0x0][0xc80] ;  /* 0x00032000ff538b82 */ /* 0x004eec0000000800 */
.L_x_83:
[----:B---3-5:R-:W-:Y:S01]  /*4ef0*/  @!P4 FSETP.EQ.AND P0, PT, R83, RZ, PT ;  /* 0x000000ff5300c20b */ /* 0x028fe20003f02000 */
[----:B------:R-:W-:Y:S01]  /*4f00*/  @!UPT UIADD3 URZ, UPT, UPT, URZ, URZ, URZ ;  /* 0x000000fffffff290 */ /* 0x000fe2000fffe0ff */
[----:B------:R-:W-:Y:S11]  /*4f10*/  @!P4 BRA `(.L_x_84) ;  /* 0x000000000018c947 */ /* 0x000ff60003800000 */
[----:B------:R-:W-:Y:S02]  /*4f20*/  LOP3.LUT P2, RZ, R151, 0xff, RZ, 0xc0, !PT ;  /* 0x000000ff97ff7812 */ /* 0x000fe4000784c0ff */
[----:B------:R-:W-:Y:S04]  /*4f30*/  ISETP.NE.U32.AND P0, PT, R16, RZ, PT ;  /* 0x000000ff1000720c */ /* 0x000fe80003f05070 */
[----:B------:R-:W-:Y:S04]  /*4f40*/  ISETP.NE.AND.EX P0, PT, R17, RZ, PT, P0 ;  /* 0x000000ff1100720c */ /* 0x000fe80003f05300 */
[----:B------:R-:W-:Y:S03]  /*4f50*/  PLOP3.LUT P0, PT, P0, PT, PT, 0x8, 0x80 ;  /* 0x000000000080781c */ /* 0x000fe6000070e170 */
[----:B------:R-:W-:Y:S11]  /*4f60*/  @P2 FSETP.EQ.AND P0, PT, R83, RZ, PT ;  /* 0x000000ff5300220b */ /* 0x000ff60003f02000 */
[----:B------:R-:W-:Y:S02]  /*4f70*/  @!UPT UIADD3 URZ, UPT, UPT, URZ, URZ, URZ ;  /* 0x000000fffffff290 */ /* 0x000fe4000fffe0ff */
.L_x_84:
[----:B------:R-:W2:Y:S01]  /*4f80*/  SYNCS.PHASECHK.TRANS64.TRYWAIT P5, [UR4+0x40], R38 ;  /* 0x00004026ff0075a7 */ /* 0x000ea200080a1104 */
[----:B------:R-:W-:Y:S02]  /*4f90*/  LOP3.LUT R39, R32, 0x1, RZ, 0xc0, !PT ;  /* 0x0000000120277812 */ /* 0x000fe400078ec0ff */
[----:B------:R-:W-:Y:S04]  /*4fa0*/  ELECT P4, URZ, PT ;  /* 0x0000000000ff782f */ /* 0x000fe80003880000 */
[----:B------:R-:W-:Y:S04]  /*4fb0*/  PLOP3.LUT P4, PT, P0, P4, PT, 0xf2, 0x2f ;  /* 0x00000000002f781c */ /* 0x000fe80000789e72 */
[----:B------:R-:W-:Y:S09]  /*4fc0*/  ISETP.NE.AND P0, PT, R39, RZ, !P4 ;  /* 0x000000ff2700720c */ /* 0x000ff20006705270 */
[----:B------:R-:W-:Y:S05]  /*4fd0*/  @!P4 IADD3 R9, P2, PT, R36, 0x980, RZ ;  /* 0x000009802409c810 */ /* 0x000fea0007f5e0ff */
[----:B-1----:R-:W-:Y:S01]  /*4fe0*/  @!P4 IMAD.X R0, RZ, RZ, R37, P2 ;  /* 0x000000ffff00c224 */ /* 0x002fe200010e0625 */
[----:B--2---:R-:W-:Y:S07]  /*4ff0*/  @!P5 BRA `(.L_x_85) ;  /* 0x0000007000bcd947 */ /* 0x004fee0003800000 */
.L_x_164:
[----:B------:R-:W-:Y:S01]  /*5000*/  @!P4 R2UR UR9, R9 ;  /* 0x000000000909c2ca */ /* 0x000fe200000e0000 */
[----:B------:R-:W-:Y:S01]  /*5010*/  IMAD.SHL.U32 R20, R20, 0x100, RZ ;  /* 0x0000010014147824 */ /* 0x000fe200078e00ff */
[----:B------:R-:W-:Y:S01]  /*5020*/  @!P4 R2UR UR8, R0 ;  /* 0x000000000008c2ca */ /* 0x000fe200000e0000 */
[----:B------:R-:W-:Y:S02]  /*5030*/  VOTEU.ALL UP0, P4 ;  /* 0x0000000000ff7886 */ /* 0x000fe40002000000 */
[----:B------:R-:W-:Y:S02]  /*5040*/  @!P4 VIADD R0, R20, 0xc0 ;  /* 0x000000c01400c836 */ /* 0x000fe40000000000 */
[----:B------:R-:W-:Y:S01]  /*5050*/  @P0 IMAD.MOV R0, RZ, RZ, R20 ;  /* 0x000000ffff000224 */ /* 0x000fe200078e0214 */
[----:B------:R-:W-:Y:S01]  /*5060*/  PLOP3.LUT P0, PT, P4, PT, PT, 0x8, 0x80 ;  /* 0x000000000080781c */ /* 0x000fe2000270e170 */
[----:B------:R-:W-:Y:S01]  /*5070*/  @!UP0 UIADD3 UR32, UPT, UPT, UR4, 0x400, URZ ;  /* 0x0000040004208890 */ /* 0x000fe2000fffe0ff */
[----:B------:R-:W-:Y:S11]  /*5080*/  VOTEU.ALL UP0, P4 ;  /* 0x0000000000ff7886 */ /* 0x000ff60002000000 */
[----:B------:R-:W-:Y:S01]  /*5090*/  @P0 R2UR.BROADCAST UR34, R0 ;  /* 0x00000000002202ca */ /* 0x000fe200008e0000 */
[----:B------:R-:W-:Y:S01]  /*50a0*/  IMAD.U32 R10, RZ, RZ, UR9 ;  /* 0x00000009ff0a7e24 */ /* 0x000fe2000f8e00ff */
[----:B------:R-:W-:Y:S01]  /*50b0*/  UMOV UR9, 0x10000000 ;  /* 0x1000000000097882 */ /* 0x000fe20000000000 */
[----:B------:R-:W-:Y:S01]  /*50c0*/  IMAD.U32 R11, RZ, RZ, UR8 ;  /* 0x00000008ff0b7e24 */ /* 0x000fe2000f8e00ff */
[----:B------:R-:W-:Y:S01]  /*50d0*/  UMOV UR8, 0x0 ;  /* 0x0000000000087882 */ /* 0x000fe20000000000 */
[----:B------:R-:W-:Y:S01]  /*50e0*/  @!P4 IMAD.MOV.U32 R0, RZ, RZ, 0x4000 ;  /* 0x00004000ff00c424 */ /* 0x000fe200078e00ff */
[----:B------:R-:W-:Y:S02]  /*50f0*/  @!P4 R2UR UR10, R10 ;  /* 0x000000000a0ac2ca */ /* 0x000fe400000e0000 */
[----:B------:R-:W-:Y:S02]  /*5100*/  @!P4 R2UR UR11, R11 ;  /* 0x000000000b0bc2ca */ /* 0x000fe400000e0000 */
[----:B------:R-:W-:Y:S11]  /*5110*/  @!P4 IADD3 R9, P0, PT, R36, 0x980, RZ ;  /* 0x000009802409c810 */ /* 0x000ff60007f1e0ff */
[----:B------:R2:W-:Y:S01]  /*5120*/  @!UP0 UTMALDG.3D [UR32], [UR10], desc[UR8] ;  /* 0x000008200a0085b4 */ /* 0x0005e20008011000 */
[----:B------:R3:W-:Y:S01]  /*5130*/  @!P4 SYNCS.ARRIVE.TRANS64.RED.A0TR RZ, [UR4+0x20], R0 ;  /* 0x00002000ffffc9a7 */ /* 0x0007e20008300404 */
[----:B------:R-:W-:Y:S01]  /*5140*/  SYNCS.ARRIVE.TRANS64.RED.A1T0 RZ, [UR7], RZ ;  /* 0x000000ffffff79a7 */ /* 0x000fe20008100407 */
[----:B---3--:R-:W-:Y:S01]  /*5150*/  @!P4 IMAD.X R0, RZ, RZ, R37, P0 ;  /* 0x000000ffff00c224 */ /* 0x008fe200000e0625 */
[----:B------:R-:W3:Y:S02]  /*5160*/  SYNCS.PHASECHK.TRANS64.TRYWAIT P2, [UR4+0x48], R38 ;  /* 0x00004826ff0075a7 */ /* 0x000ee40008041104 */
[----:B--23--:R-:W-:Y:S05]  /*5170*/  @!P2 BRA `(.L_x_86) ;  /* 0x000000700074a947 */ /* 0x00cfea0003800000 */
.L_x_166:
[----:B------:R-:W-:Y:S01]  /*5180*/  @!P4 R2UR UR9, R9 ;  /* 0x000000000909c2ca */ /* 0x000fe200000e0000 */
[----:B------:R-:W-:Y:S01]  /*5190*/  VOTEU.ALL UP0, P4 ;  /* 0x0000000000ff7886 */ /* 0x000fe20002000000 */
[----:B------:R-:W-:Y:S01]  /*51a0*/  @!P4 R2UR UR8, R0 ;  /* 0x000000000008c2ca */ /* 0x000fe200000e0000 */
[----:B------:R-:W-:Y:S01]  /*51b0*/  @!P4 IMAD R0, R39, -0x40, R20 ;  /* 0xffffffc02700c824 */ /* 0x000fe200078e0214 */
[----:B------:R-:W-:Y:S01]  /*51c0*/  UMOV UR27, UR35 ;  /* 0x00000023001b7c82 */ /* 0x000fe20008000000 */
[----:B------:R-:W-:Y:S01]  /*51d0*/  UMOV UR28, UR36 ;  /* 0x00000024001c7c82 */ /* 0x000fe20008000000 */
[----:B------:R-:W-:Y:S01]  /*51e0*/  @!UP0 UIADD3 UR24, UPT, UPT, UR4, 0x4400, URZ ;  /* 0x0000440004188890 */ /* 0x000fe2000fffe0ff */
[----:B------:R-:W-:Y:S02]  /*51f0*/  @!P4 IADD3 R9, P0, PT, R36, 0x980, RZ ;  /* 0x000009802409c810 */ /* 0x000fe40007f1e0ff */
[----:B------:R-:W-:Y:S01]  /*5200*/  @!P4 R2UR UR26, R0 ;  /* 0x00000000001ac2ca */ /* 0x000fe200000e0000 */
[----:B------:R-:W-:Y:S03]  /*5210*/  @!P4 IMAD.MOV.U32 R0, RZ, RZ, 0x4000 ;  /* 0x00004000ff00c424 */ /* 0x000fe600078e00ff */
[----:B------:R-:W-:Y:S01]  /*5220*/  IMAD.U32 R10, RZ, RZ, UR9 ;  /* 0x00000009ff0a7e24 */ /* 0x000fe2000f8e00ff */
[----:B------:R-:W-:Y:S01]  /*5230*/  UMOV UR9, 0x10000000 ;  /* 0x1000000000097882 */ /* 0x000fe20000000000 */
[----:B------:R-:W-:Y:S01]  /*5240*/  IMAD.U32 R11, RZ, RZ, UR8 ;  /* 0x00000008ff0b7e24 */ /* 0x000fe2000f8e00ff */
[----:B------:R-:W-:Y:S02]  /*5250*/  UMOV UR8, 0x0 ;  /* 0x0000000000087882 */ /* 0x000fe40000000000 */
[----:B------:R-:W-:Y:S02]  /*5260*/  @!P4 R2UR UR10, R10 ;  /* 0x000000000a0ac2ca */ /* 0x000fe400000e0000 */
[----:B------:R-:W-:Y:S02]  /*5270*/  @!P4 R2UR UR11, R11 ;  /* 0x000000000b0bc2ca */ /* 0x000fe400000e0000 */
[----:B------:R-:W-:Y:S01]  /*5280*/  @!UP0 UIADD3 UR26, UPT, UPT, UR26, 0x80, URZ ;  /* 0x000000801a1a8890 */ /* 0x000fe2000fffe0ff */
[----:B------:R-:W-:Y:S10]  /*5290*/  VOTEU.ALL UP0, P4 ;  /* 0x0000000000ff7886 */ /* 0x000ff40002000000 */
[----:B------:R2:W-:Y:S01]  /*52a0*/  @!UP0 UTMALDG.3D [UR24], [UR10], desc[UR8] ;  /* 0x000008180a0085b4 */ /* 0x0005e20008011000 */
[----:B------:R3:W-:Y:S01]  /*52b0*/  @!P4 SYNCS.ARRIVE.TRANS64.RED.A0TR RZ, [UR4+0x28], R0 ;  /* 0x00002800ffffc9a7 */ /* 0x0007e20008300404 */
[----:B------:R-:W-:Y:S01]  /*52c0*/  SYNCS.ARRIVE.TRANS64.RED.A1T0 RZ, [UR6], RZ ;  /* 0x000000ffffff79a7 */ /* 0x000fe20008100406 */
[----:B---3--:R-:W-:Y:S01]  /*52d0*/  @!P4 IMAD.X R0, RZ, RZ, R37, P0 ;  /* 0x000000ffff00c224 */ /* 0x008fe200000e0625 */
[----:B------:R-:W3:Y:S02]  /*52e0*/  SYNCS.PHASECHK.TRANS64.TRYWAIT P2, [UR4+0x50], R38 ;  /* 0x00005026ff0075a7 */ /* 0x000ee40008041104 */
[----:B--23--:R-:W-:Y:S05]  /*52f0*/  @!P2 BRA `(.L_x_87) ;  /* 0x00000070002ca947 */ /* 0x00cfea0003800000 */
.L_x_168:
[----:B------:R-:W-:Y:S01]  /*5300*/  @!P4 R2UR UR9, R9 ;  /* 0x000000000909c2ca */ /* 0x000fe200000e0000 */
[----:B------:R-:W-:Y:S01]  /*5310*/  VOTEU.ALL UP0, P4 ;  /* 0x0000000000ff7886 */ /* 0x000fe20002000000 */
[----:B------:R-:W-:Y:S01]  /*5320*/  @!P4 R2UR UR8, R0 ;  /* 0x000000000008c2ca */ /* 0x000fe200000e0000 */
[----:B------:R-:W-:Y:S01]  /*5330*/  @!P4 IMAD R0, R39, 0x40, R20 ;  /* 0x000000402700c824 */ /* 0x000fe200078e0214 */
[----:B------:R-:W-:Y:S01]  /*5340*/  UMOV UR19, UR35 ;  /* 0x0000002300137c82 */ /* 0x000fe20008000000 */
[----:B------:R-:W-:Y:S01]  /*5350*/  UMOV UR20, UR36 ;  /* 0x0000002400147c82 */ /* 0x000fe20008000000 */
[----:B------:R-:W-:Y:S01]  /*5360*/  @!UP0 UIADD3 UR16, UPT, UPT, UR4, 0x8400, URZ ;  /* 0x0000840004108890 */ /* 0x000fe2000fffe0ff */
[----:B------:R-:W-:Y:S02]  /*5370*/  @!P4 IADD3 R40, P0, PT, R36, 0x980, RZ ;  /* 0x000009802428c810 */ /* 0x000fe40007f1e0ff */
[----:B------:R-:W-:Y:S01]  /*5380*/  @!P4 R2UR UR18, R0 ;  /* 0x000000000012c2ca */ /* 0x000fe200000e0000 */
[----:B------:R-:W-:Y:S02]  /*5390*/  @!P4 IMAD.MOV.U32 R0, RZ, RZ, 0x4000 ;  /* 0x00004000ff00c424 */ /* 0x000fe400078e00ff */
[----:B------:R-:W-:Y:S02]  /*53a0*/  @!P4 IMAD.X R12, RZ, RZ, R37, P0 ;  /* 0x000000ffff0cc224 */ /* 0x000fe400000e0625 */
[----:B------:R-:W-:Y:S01]  /*53b0*/  IMAD.U32 R10, RZ, RZ, UR9 ;  /* 0x00000009ff0a7e24 */ /* 0x000fe2000f8e00ff */
[----:B------:R-:W-:Y:S01]  /*53c0*/  UMOV UR9, 0x10000000 ;  /* 0x1000000000097882 */ /* 0x000fe20000000000 */
[----:B------:R-:W-:Y:S01]  /*53d0*/  IMAD.U32 R11, RZ, RZ, UR8 ;  /* 0x00000008ff0b7e24 */ /* 0x000fe2000f8e00ff */
[----:B------:R-:W-:Y:S02]  /*53e0*/  UMOV UR8, 0x0 ;  /* 0x0000000000087882 */ /* 0x000fe40000000000 */
[----:B------:R-:W-:Y:S02]  /*53f0*/  @!P4 R2UR UR10, R10 ;  /* 0x000000000a0ac2ca */ /* 0x000fe400000e0000 */
[----:B------:R-:W-:Y:S01]  /*5400*/  @!P4 R2UR UR11, R11 ;  /* 0x000000000b0bc2ca */ /* 0x000fe200000e0000 */
[----:B------:R-:W-:Y:S01]  /*5410*/  @!UP0 UIADD3 UR18, UPT, UPT, UR18, 0x40, URZ ;  /* 0x0000004012128890 */ /* 0x000fe2000fffe0ff */
[----:B------:R-:W-:Y:S11]  /*5420*/  VOTEU.ALL UP0, P4 ;  /* 0x0000000000ff7886 */ /* 0x000ff60002000000 */
[----:B------:R2:W-:Y:S01]  /*5430*/  @!UP0 UTMALDG.3D [UR16], [UR10], desc[UR8] ;  /* 0x000008100a0085b4 */ /* 0x0005e20008011000 */
[----:B------:R2:W-:Y:S01]  /*5440*/  @!P4 SYNCS.ARRIVE.TRANS64.RED.A0TR RZ, [UR4+0x30], R0 ;  /* 0x00003000ffffc9a7 */ /* 0x0005e20008300404 */
[----:B------:R-:W-:Y:S01]  /*5450*/  SYNCS.ARRIVE.TRANS64.RED.A1T0 RZ, [UR37], RZ ;  /* 0x000000ffffff79a7 */ /* 0x000fe20008100425 */
[----:B------:R-:W3:Y:S02]  /*5460*/  SYNCS.PHASECHK.TRANS64.TRYWAIT P2, [UR4+0x58], R38 ;  /* 0x00005826ff0075a7 */ /* 0x000ee40008041104 */
[----:B--23--:R-:W-:Y:S05]  /*5470*/  @!P2 BRA `(.L_x_88) ;  /* 0x0000006c00e4a947 */ /* 0x00cfea0003800000 */
.L_x_170:
[----:B------:R-:W2:Y:S01]  /*5480*/  LDC.64 R14, c[0x0][0xf10] ;  /* 0x0003c400ff0e7b82 */ /* 0x000ea20000000a00 */
[----:B------:R-:W-:Y:S01]  /*5490*/  @!P4 R2UR UR9, R40 ;  /* 0x000000002809c2ca */ /* 0x000fe200000e0000 */
[----:B------:R-:W-:Y:S01]  /*54a0*/  UMOV UR18, 0x0 ;  /* 0x0000000000127882 */ /* 0x000fe20000000000 */
[----:B------:R-:W-:Y:S01]  /*54b0*/  @!P4 R2UR UR8, R12 ;  /* 0x000000000c08c2ca */ /* 0x000fe200000e0000 */
[----:B------:R-:W-:Y:S01]  /*54c0*/  @!P4 VIADD R12, R20, 0xc0 ;  /* 0x000000c0140cc836 */ /* 0x000fe20000000000 */
[----:B------:R-:W-:Y:S03]  /*54d0*/  ISETP.NE.OR P0, PT, R39, RZ, P4 ;  /* 0x000000ff2700720c */ /* 0x000fe60002705670 */
[----:B------:R-:W3:Y:S01]  /*54e0*/  LDC.64 R10, c[0x0][0xf18] ;  /* 0x0003c600ff0a7b82 */ /* 0x000ee20000000a00 */
[----:B------:R-:W-:Y:S01]  /*54f0*/  @P3 SHF.R.U32.HI R31, RZ, 0x10, R25 ;  /* 0x00000010ff1f3819 */ /* 0x000fe20000011619 */
[----:B------:R-:W-:Y:S01]  /*5500*/  VOTEU.ALL UP0, P4 ;  /* 0x0000000000ff7886 */ /* 0x000fe20002000000 */
[----:B------:R-:W-:Y:S01]  /*5510*/  LOP3.LUT R35, R35, 0x1, RZ, 0x3c, !PT ;  /* 0x0000000123237812 */ /* 0x000fe200078e3cff */
[----:B------:R-:W-:Y:S01]  /*5520*/  UMOV UR19, 0x10000000 ;  /* 0x1000000000137882 */ /* 0x000fe20000000000 */
[----:B------:R-:W-:Y:S03]  /*5530*/  UMOV UR11, UR35 ;  /* 0x00000023000b7c82 */ /* 0x000fe60008000000 */
[----:B------:R-:W4:Y:S01]  /*5540*/  @!P1 LDC R0, c[0x0][0xf20] ;  /* 0x0003c800ff009b82 */ /* 0x000f220000000800 */
[----:B------:R-:W-:Y:S01]  /*5550*/  UMOV UR12, UR36 ;  /* 0x00000024000c7c82 */ /* 0x000fe20008000000 */
[----:B------:R-:W-:Y:S01]  /*5560*/  @P3 R2UR UR36, R31 ;  /* 0x000000001f2432ca */ /* 0x000fe200000e0000 */
[----:B-1----:R-:W-:Y:S05]  /*5570*/  IMAD.U32 R38, RZ, RZ, UR9 ;  /* 0x00000009ff267e24 */ /* 0x002fea000f8e00ff */
[----:B------:R-:W1:Y:S01]  /*5580*/  @!P1 LDC R3, c[0x0][0xf0c] ;  /* 0x0003c300ff039b82 */ /* 0x000e620000000800 */
[----:B------:R-:W-:Y:S01]  /*5590*/  IMAD.U32 R39, RZ, RZ, UR8 ;  /* 0x00000008ff277e24 */ /* 0x000fe2000f8e00ff */
[----:B------:R-:W-:Y:S01]  /*55a0*/  @!UP0 UIADD3 UR8, UPT, UPT, UR4, 0xc400, URZ ;  /* 0x0000c40004088890 */ /* 0x000fe2000fffe0ff */
[----:B------:R-:W-:Y:S01]  /*55b0*/  @!P0 IMAD.MOV R12, RZ, RZ, R20 ;  /* 0x000000ffff0c8224 */ /* 0x000fe200078e0214 */
[----:B------:R-:W-:Y:S01]  /*55c0*/  @!P4 R2UR UR20, R38 ;  /* 0x000000002614c2ca */ /* 0x000fe200000e0000 */
[----:B------:R-:W-:Y:S01]  /*55d0*/  @!UP0 UIADD3 UR9, UPT, UPT, UR4, 0x38, URZ ;  /* 0x0000003804098890 */ /* 0x000fe2000fffe0ff */
[----:B------:R-:W-:Y:S01]  /*55e0*/  @!P4 R2UR UR21, R39 ;  /* 0x000000002715c2ca */ /* 0x000fe200000e0000 */
[----:B------:R-:W-:Y:S01]  /*55f0*/  VOTEU.ALL UP0, P4 ;  /* 0x0000000000ff7886 */ /* 0x000fe20002000000 */
[----:B------:R-:W-:Y:S01]  /*5600*/  PLOP3.LUT P0, PT, P4, PT, PT, 0x8, 0x80 ;  /* 0x000000000080781c */ /* 0x000fe2000270e170 */
[----:B------:R-:W-:Y:S11]  /*5610*/  VIADD R34, R34, 0x1 ;  /* 0x0000000122227836 */ /* 0x000ff60000000000 */
[----:B------:R-:W-:Y:S01]  /*5620*/  @!UPT UIADD3 URZ, UPT, UPT, URZ, URZ, URZ ;  /* 0x000000fffffff290 */ /* 0x000fe2000fffe0ff */
[----:B------:R-:W-:Y:S01]  /*5630*/  @P0 R2UR.BROADCAST UR10, R12 ;  /* 0x000000000c0a02ca */ /* 0x000fe200008e0000 */
[----:B------:R-:W-:Y:S11]  /*5640*/  VIADD R32, R32, 0x1 ;  /* 0x0000000120207836 */ /* 0x000ff60000000000 */
[----:B------:R-:W-:Y:S01]  /*5650*/  @!UPT UIADD3 URZ, UPT, UPT, URZ, URZ, URZ ;  /* 0x000000fffffff290 */ /* 0x000fe2000fffe0ff */
[----:B------:R5:W-:Y:S01]  /*5660*/  @!UP0 UTMALDG.3D [UR8], [UR20], desc[UR18] ;  /* 0x00001208140085b4 */ /* 0x000be20008011000 */
[----:B------:R5:W-:Y:S01]  /*5670*/  @!P4 SYNCS.ARRIVE.TRANS64.RED.A0TR RZ, [UR4+0x38], R30 ;  /* 0x0000381effffc9a7 */ /* 0x000be20008300404 */
[----:B---3--:R-:W-:Y:S01]  /*5680*/  @!P1 ISETP.NE.AND P0, PT, R10, 0x1, PT ;  /* 0x000000010a00980c */ /* 0x008fe20003f05270 */
[----:B--2---:R-:W-:Y:S01]  /*5690*/  @!P1 IMAD.HI.U32 R14, R13, R14, RZ ;  /* 0x0000000e0d0e9227 */ /* 0x004fe200078e00ff */
[----:B-1----:R-:W-:Y:S01]  /*56a0*/  @!P1 ISETP.NE.AND P2, PT, R3, 0x1, PT ;  /* 0x000000010300980c */ /* 0x002fe20003f45270 */
[----:B------:R-:W-:Y:S02]  /*56b0*/  UPLOP3.LUT UP0, UPT, UPT, UPT, UPT, 0x80, 0x8 ;  /* 0x000000000008789c */ /* 0x000fe40003f0f070 */
[C---:B------:R-:W-:Y:S01]  /*56c0*/  @!P1 IMAD.HI.U32 R11, R8.reuse, R11, RZ ;  /* 0x0000000b080b9227 */ /* 0x040fe200078e00ff */
[----:B------:R-:W-:Y:S04]  /*56d0*/  @!P1 SHF.R.U32.HI R14, RZ, R15, R14 ;  /* 0x0000000fff0e9219 */ /* 0x000fe8000001160e */
[----:B----4-:R-:W-:Y:S02]  /*56e0*/  @!P1 SHF.R.U32.HI R9, RZ, R0, R11 ;  /* 0x00000000ff099219 */ /* 0x010fe4000001160b */
[----:B------:R-:W-:Y:S02]  /*56f0*/  @!P1 SEL R14, R13, R14, !P2 ;  /* 0x0000000e0d0e9207 */ /* 0x000fe40005000000 */
[----:B------:R-:W-:Y:S01]  /*5700*/  @!P1 SEL R9, R8, R9, !P0 ;  /* 0x0000000908099207 */ /* 0x000fe20004000000 */
[----:B------:R-:W-:Y:S01]  /*5710*/  SYNCS.ARRIVE.TRANS64.RED.A1T0 RZ, [UR5], RZ ;  /* 0x000000ffffff79a7 */ /* 0x000fe20008100405 */
[C---:B------:R-:W-:Y:S03]  /*5720*/  ISETP.NE.AND P0, PT, R34.reuse, 0x2, PT ;  /* 0x000000022200780c */ /* 0x040fe60003f05270 */
[----:B------:R-:W-:Y:S01]  /*5730*/  @!P1 IMAD.IADD R0, R9, 0x1, -R14 ;  /* 0x0000000109009824 */ /* 0x000fe200078e0a0e */
[----:B------:R-:W-:Y:S01]  /*5740*/  SEL R34, R34, RZ, P0 ;  /* 0x000000ff22227207 */ /* 0x000fe20000000000 */
[----:B------:R-:W-:Y:S02]  /*5750*/  @!P1 IMAD.IADD R9, R14, 0x1, -R9 ;  /* 0x000000010e099824 */ /* 0x000fe400078e0a09 */
[----:B------:R-:W-:Y:S02]  /*5760*/  @!P1 IMAD R13, R0, R3, R13 ;  /* 0x00000003000d9224 */ /* 0x000fe400078e020d */
[----:B------:R-:W-:Y:S02]  /*5770*/  @!P1 IMAD R8, R9, R10, R8 ;  /* 0x0000000a09089224 */ /* 0x000fe400078e0208 */
[----:B------:R-:W-:Y:S02]  /*5780*/  IMAD.IADD R12, R13, 0x1, R152 ;  /* 0x000000010d0c7824 */ /* 0x000fe400078e0298 */
[----:B------:R-:W-:Y:S03]  /*5790*/  IMAD.IADD R20, R8, 0x1, R150 ;  /* 0x0000000108147824 */ /* 0x000fe600078e0296 */
[----:B-----5:R-:W-:Y:S02]  /*57a0*/  R2UR UR20, R12 ;  /* 0x000000000c1472ca */ /* 0x020fe400000e0000 */
[----:B------:R-:W-:Y:S04]  /*57b0*/  SEL R12, RZ, 0x1, P0 ;  /* 0x00000001ff0c7807 */ /* 0x000fe80000000000 */
[----:B------:R-:W-:Y:S01]  /*57c0*/  LOP3.LUT R33, R33, R12, RZ, 0x3c, !PT ;  /* 0x0000000c21217212 */ /* 0x000fe200078e3cff */
[----:B------:R-:W-:Y:S08]  /*57d0*/  @P3 BRA `(.L_x_89) ;  /* 0xfffffff000703947 */ /* 0x000ff0000383ffff */
[----:B------:R-:W-:-:S04]  /*57e0*/  SHF.L.U32 R3, R35, 0x1f, RZ ;  /* 0x0000001f23037819 */ /* 0x000fc800000006ff */
[----:B------:R-:W1:Y:S02]  /*57f0*/  SYNCS.PHASECHK.TRANS64.TRYWAIT P0, [UR4+0x40], R3 ;  /* 0x00004003ff0075a7 */ /* 0x000e640008001104 */
[----:B-1----:R-:W-:Y:S05]  /*5800*/  @!P0 BRA `(.L_x_90) ;  /* 0x0000006c00188947 */ /* 0x002fea0003800000 */
.L_x_172:
[----:B------:R-:W2:Y:S02]  /*5810*/  SYNCS.PHASECHK.TRANS64.TRYWAIT P0, [UR4+0x48], R3 ;  /* 0x00004803ff0075a7 */ /* 0x000ea40008001104 */
[----:B--2---:R-:W-:Y:S05]  /*5820*/  @!P0 BRA `(.L_x_91) ;  /* 0x0000006c00288947 */ /* 0x004fea0003800000 */
.L_x_174:
[----:B------:R-:W2:Y:S02]  /*5830*/  SYNCS.PHASECHK.TRANS64.TRYWAIT P0, [UR4+0x50], R3 ;  /* 0x00005003ff0075a7 */ /* 0x000ea40008001104 */
[----:B--2---:R-:W-:Y:S05]  /*5840*/  @!P0 BRA `(.L_x_92) ;  /* 0x0000006c00388947 */ /* 0x004fea0003800000 */
.L_x_176:
[----:B-1----:R-:W-:-:S07]  /*5850*/  MOV R0, UR4 ;  /* 0x0000000400007c02 */ /* 0x002fce0008000f00 */
.L_x_93:
[----:B-1----:R-:W-:-:S04]  /*5860*/  SHF.L.U32 R3, R35, 0x1f, RZ ;  /* 0x0000001f23037819 */ /* 0x002fc800000006ff */
[----:B------:R1:W2:Y:S03]  /*5870*/  SYNCS.PHASECHK.TRANS64.TRYWAIT P0, [R0+URZ+0x58], R3 ;  /* 0x00005803000075a7 */ /* 0x0002a600080011ff */
[----:B--2---:R-:W-:Y:S05]  /*5880*/  @!P0 NANOSLEEP.SYNCS 0x989680 ;  /* 0x009896800000895d */ /* 0x004fea0003900000 */
[----:B------:R-:W2:Y:S02]  /*5890*/  @!P0 SYNCS.PHASECHK.TRANS64 P0, [R0+URZ+0x58], R3 ;  /* 0x00005803000085a7 */ /* 0x000ea400080010ff */
[----:B--2---:R-:W-:Y:S05]  /*58a0*/  @P0 EXIT ;  /* 0x000000000000094d */ /* 0x004fea0003800000 */
[----:B------:R-:W-:Y:S05]  /*58b0*/  BRA `(.L_x_93) ;  /* 0xfffffffc00e87947 */ /* 0x000fea000383ffff */
.L_x_78:
[----:B------:R-:W-:-:S06]  /*58c0*/  UISETP.GE.AND UP0, UPT, UR7, 0x4, UPT ;  /* 0x000000040700788c */ /* 0x000fcc000bf06270 */
[----:B------:R-:W-:-:S13]  /*58d0*/  PLOP3.LUT P0, PT, PT, PT, UP0, 0x80, 0x8 ;  /* 0x000000000008781c */ /* 0x000fda0003f0f008 */
[----:B---3--:R-:W-:Y:S05]  /*58e0*/  @!P0 EXIT ;  /* 0x000000000000894d */ /* 0x008fea0003800000 */
[----:B------:R-:W-:Y:S01]  /*58f0*/  BAR.SYNC.DEFER_BLOCKING 0x6, 0xa0 ;  /* 0x0182800000007b1d */ /* 0x000fe20000010000 */
[C---:B------:R-:W-:Y:S01]  /*5900*/  IMAD.SHL.U32 R5, R165.reuse, 0x40, RZ ;  /* 0x00000040a5057824 */ /* 0x040fe200078e00ff */
[C---:B------:R-:W-:Y:S01]  /*5910*/  LOP3.LUT R157, R165.reuse, 0x1, RZ, 0xc0, !PT ;  /* 0x00000001a59d7812 */ /* 0x040fe200078ec0ff */
[C---:B------:R-:W-:Y:S02]  /*5920*/  IMAD.U32 R2, R165.reuse, 0x10000, RZ ;  /* 0x00010000a5027824 */ /* 0x040fe400078e00ff */
[----:B------:R-:W-:Y:S01]  /*5930*/  IMAD.SHL.U32 R156, R165, 0x8, RZ ;  /* 0x00000008a59c7824 */ /* 0x000fe200078e00ff */
[----:B------:R-:W-:Y:S02]  /*5940*/  UMOV UR48, 0x400 ;  /* 0x0000040000307882 */ /* 0x000fe40000000000 */
[----:B------:R-:W1:Y:S01]  /*5950*/  LDC R155, c[0x0][0x370] ;  /* 0x0000dc00ff9b7b82 */ /* 0x000e620000000800 */
[----:B------:R-:W-:Y:S01]  /*5960*/  ULEA UR48, UR37, UR48, 0x18 ;  /* 0x0000003025307291 */ /* 0x000fe2000f8ec0ff */
[----:B------:R-:W-:Y:S01]  /*5970*/  ISETP.NE.U32.AND P0, PT, R157, 0x1, PT ;  /* 0x000000019d00780c */ /* 0x000fe20003f05070 */
[----:B------:R-:W-:Y:S01]  /*5980*/  IMAD.MOV.U32 R164, RZ, RZ, 0x2 ;  /* 0x00000002ffa47424 */ /* 0x000fe200078e00ff */
[----:B------:R-:W-:Y:S01]  /*5990*/  LOP3.LUT R7, R5, 0x1c0, RZ, 0xc0, !PT ;  /* 0x000001c005077812 */ /* 0x000fe200078ec0ff */
[----:B------:R-:W-:Y:S01]  /*59a0*/  UIADD3 UR4, UPT, UPT, UR48, 0x400, URZ ;  /* 0x0000040030047890 */ /* 0x000fe2000fffe0ff */
[----:B------:R-:W-:Y:S01]  /*59b0*/  LOP3.LUT R2, R2, 0x600000, RZ, 0xc0, !PT ;  /* 0x0060000002027812 */ /* 0x000fe200078ec0ff */
[----:B------:R-:W-:Y:S01]  /*59c0*/  IMAD.MOV.U32 R163, RZ, RZ, 0x4 ;  /* 0x00000004ffa37424 */ /* 0x000fe200078e00ff */
[----:B------:R-:W2:Y:S01]  /*59d0*/  LDC R74, c[0x0][0xf0c] ;  /* 0x0003c300ff4a7b82 */ /* 0x000ea20000000800 */
[----:B------:R-:W-:Y:S01]  /*59e0*/  R2P PR, R165, 0x6 ;  /* 0x00000006a5007804 */ /* 0x000fe20000000000 */
[----:B------:R-:W-:Y:S01]  /*59f0*/  IMAD.MOV.U32 R162, RZ, RZ, 0x1 ;  /* 0x00000001ffa27424 */ /* 0x000fe200078e00ff */
[----:B------:R-:W-:Y:S01]  /*5a00*/  LOP3.LUT R156, R7, 0x38, R156, 0xf8, !PT ;  /* 0x00000038079c7812 */ /* 0x000fe200078ef89c */
[----:B------:R-:W-:Y:S01]  /*5a10*/  IMAD.MOV.U32 R79, RZ, RZ, RZ ;  /* 0x000000ffff4f7224 */ /* 0x000fe200078e00ff */
[----:B------:R-:W-:Y:S01]  /*5a20*/  P2R R0, PR, RZ, 0x1 ;  /* 0x00000001ff007803 */ /* 0x000fe20000000000 */
[----:B------:R-:W-:Y:S01]  /*5a30*/  IMAD.MOV.U32 R169, RZ, RZ, RZ ;  /* 0x000000ffffa97224 */ /* 0x000fe200078e00ff */
[----:B------:R-:W-:Y:S01]  /*5a40*/  LOP3.LUT R156, R156, 0x1e00, R5, 0xf8, !PT ;  /* 0x00001e009c9c7812 */ /* 0x000fe200078ef805 */
[----:B------:R-:W3:Y:S01]  /*5a50*/  LDC R153, c[0x0][0xf20] ;  /* 0x0003c800ff997b82 */ /* 0x000ee20000000800 */
[----:B------:R-:W4:Y:S01]  /*5a60*/  LDS R3, [UR48+0xf0] ;  /* 0x0000f030ff037984 */ /* 0x000f220008000800 */
[----:B------:R-:W-:Y:S01]  /*5a70*/  LOP3.LUT R165, R165, 0x60, RZ, 0xc0, !PT ;  /* 0x00000060a5a57812 */ /* 0x000fe200078ec0ff */
[----:B------:R-:W-:Y:S01]  /*5a80*/  IMAD.MOV.U32 R161, RZ, RZ, RZ ;  /* 0x000000ffffa17224 */ /* 0x000fe200078e00ff */
[----:B------:R-:W-:Y:S01]  /*5a90*/  SEL R164, R164, 0xfffffffe, !P1 ;  /* 0xfffffffea4a47807 */ /* 0x000fe20004800000 */
[----:B------:R-:W-:Y:S01]  /*5aa0*/  IMAD.U32 R159, RZ, RZ, UR4 ;  /* 0x00000004ff9f7e24 */ /* 0x000fe2000f8e00ff */
[----:B------:R-:W-:Y:S01]  /*5ab0*/  SEL R163, R163, 0xfffffffc, !P2 ;  /* 0xfffffffca3a37807 */ /* 0x000fe20005000000 */
[----:B------:R-:W1:Y:S01]  /*5ac0*/  LDCU.64 UR52, c[0x0][0x348] ;  /* 0x00006900ff3477ac */ /* 0x000e620008000a00 */
[----:B------:R-:W1:Y:S01]  /*5ad0*/  LDC R73, c[0x0][0xf30] ;  /* 0x0003cc00ff497b82 */ /* 0x000e620000000800 */
[----:B------:R-:W1:Y:S01]  /*5ae0*/  LDCU.64 UR38, c[0x0][0xc88] ;  /* 0x00019100ff2677ac */ /* 0x000e620008000a00 */
[----:B------:R-:W1:Y:S06]  /*5af0*/  LDCU.64 UR40, c[0x0][0xc90] ;  /* 0x00019200ff2877ac */ /* 0x000e6c0008000a00 */
[----:B------:R-:W1:Y:S01]  /*5b00*/  LDC.64 R148, c[0x0][0xf10] ;  /* 0x0003c400ff947b82 */ /* 0x000e620000000a00 */
[----:B------:R-:W-:Y:S01]  /*5b10*/  UMOV UR49, URZ ;  /* 0x000000ff00317c82 */ /* 0x000fe20008000000 */
[----:B------:R-:W-:-:S06]  /*5b20*/  UMOV UR51, URZ ;  /* 0x000000ff00337c82 */ /* 0x000fcc0008000000 */
[----:B------:R-:W1:Y:S08]  /*5b30*/  LDC.64 R70, c[0x0][0xf18] ;  /* 0x0003c600ff467b82 */ /* 0x000e700000000a00 */
[----:B------:R-:W1:Y:S08]  /*5b40*/  LDC.64 R68, c[0x0][0xf28] ;  /* 0x0003ca00ff447b82 */ /* 0x000e700000000a00 */
[----:B------:R-:W1:Y:S01]  /*5b50*/  LDC.64 R146, c[0x0][0xcb0] ;  /* 0x00032c00ff927b82 */ /* 0x000e620000000a00 */
[----:B----4-:R-:W-:-:S07]  /*5b60*/  IMAD.IADD R2, R3, 0x1, R2 ;  /* 0x0000000103027824 */ /* 0x010fce00078e0202 */
[----:B------:R-:W4:Y:S08]  /*5b70*/  LDC.64 R144, c[0x0][0xca8] ;  /* 0x00032a00ff907b82 */ /* 0x000f300000000a00 */
[----:B--23--:R-:W1:Y:S02]  /*5b80*/  LDC R154, c[0x0][0x374] ;  /* 0x0000dd00ff9a7b82 */ /* 0x00ce640000000800 */
.L_x_138:
[----:B------:R-:W-:Y:S02]  /*5b90*/  LEA R0, R169, UR48, 0x3 ;  /* 0x00000030a9007c11 */ /* 0x000fe4000f8e18ff */
[----:B------:R-:W-:Y:S02]  /*5ba0*/  SHF.L.U32 R3, R161, 0x1f, RZ ;  /* 0x0000001fa1037819 */ /* 0x000fe400000006ff */
[----:B-1----:R-:W-:Y:S02]  /*5bb0*/  LEA R16, R169, UR48, 0x4 ;  /* 0x00000030a9107c11 */ /* 0x002fe4000f8e20ff */
[----:B------:R-:W2:Y:S02]  /*5bc0*/  SYNCS.PHASECHK.TRANS64.TRYWAIT P0, [R0+URZ+0x70], R3 ;  /* 0x00007003000075a7 */ /* 0x000ea400080011ff */
[----:B--23--:R-:W-:Y:S05]  /*5bd0*/  @!P0 BRA `(.L_x_94) ;  /* 0x00000068006c8947 */ /* 0x00cfea0003800000 */
.L_x_177:
[----:B------:R-:W3:Y:S01]  /*5be0*/  LDC.64 R14, c[0x0][0xf10] ;  /* 0x0003c400ff0e7b82 */ /* 0x000ee20000000a00 */
[----:B------:R-:W4:Y:S01]  /*5bf0*/  LDS.128 R16, [R16+0xd0] ;  /* 0x0000d00010107984 */ /* 0x000f220000000c00 */
[----:B-1----:R-:W-:Y:S01]  /*5c00*/  ISETP.NE.AND P1, PT, R73, 0x1, PT ;  /* 0x000000014900780c */ /* 0x002fe20003f25270 */
[----:B--2---:R-:W-:Y:S01]  /*5c10*/  VIADD R0, R0, 0x80 ;  /* 0x0000008000007836 */ /* 0x004fe20000000000 */
[----:B------:R-:W-:Y:S04]  /*5c20*/  ISETP.GE.AND P0, PT, R72, 0x1, PT ;  /* 0x000000014800780c */ /* 0x000fe80003f06270 */
[----:B------:R-:W1:Y:S01]  /*5c30*/  LDC.64 R12, c[0x0][0xf18] ;  /* 0x0003c600ff0c7b82 */ /* 0x000e620000000a00 */
[----:B------:R-:W-:Y:S01]  /*5c40*/  PRMT R0, RZ, 0x654, R0 ;  /* 0x00000654ff007816 */ /* 0x000fe20000000000 */
[----:B------:R-:W-:Y:S01]  /*5c50*/  @!PT LDS RZ, [RZ] ;  /* 0x00000000fffff984 */ /* 0x000fe20000000800 */
[----:B------:R-:W-:Y:S01]  /*5c60*/  @!PT LDS RZ, [RZ] ;  /* 0x00000000fffff984 */ /* 0x000fe20000000800 */
[----:B------:R-:W-:Y:S01]  /*5c70*/  @!PT LDS RZ, [RZ] ;  /* 0x00000000fffff984 */ /* 0x000fe20000000800 */
[----:B------:R-:W-:Y:S01]  /*5c80*/  @!PT LDS RZ, [RZ] ;  /* 0x00000000fffff984 */ /* 0x000fe20000000800 */
[----:B------:R2:W-:Y:S06]  /*5c90*/  MEMBAR.ALL.CTA ;  /* 0x0000000000007992 */ /* 0x0005ec0000008000 */
[----:B--2---:R-:W2:Y:S01]  /*5ca0*/  FENCE.VIEW.ASYNC.S ;  /* 0x00000000000073c6 */ /* 0x004ea20000000000 */
[----:B------:R-:W1:Y:S08]  /*5cb0*/  @!P1 LDC R11, c[0x0][0xf20] ;  /* 0x0003c800ff0b9b82 */ /* 0x000e700000000800 */
[----:B------:R-:W1:Y:S01]  /*5cc0*/  @!P1 LDC R10, c[0x0][0xf0c] ;  /* 0x0003c300ff0a9b82 */ /* 0x000e620000000800 */
[----:B--2---:R2:W-:Y:S01]  /*5cd0*/  SYNCS.ARRIVE.TRANS64.RED.A1T0 RZ, [R0+URZ], RZ ;  /* 0x000000ff00ff79a7 */ /* 0x0045e200081004ff */
[----:B----4-:R-:W-:Y:S04]  /*5ce0*/  LOP3.LUT P4, RZ, R18, 0x1, RZ, 0xc0, !PT ;  /* 0x0000000112ff7812 */ /* 0x010fe8000788c0ff */
[----:B------:R-:W-:Y:S09]  /*5cf0*/  P2R R166, PR, RZ, 0x10 ;  /* 0x00000010ffa67803 */ /* 0x000ff20000000000 */
[----:B------:R-:W-:Y:S02]  /*5d00*/  @P4 MOV R77, R16 ;  /* 0x00000010004d4202 */ /* 0x000fe40000000f00 */
[----:B------:R-:W-:Y:S01]  /*5d10*/  @P4 LOP3.LUT R75, R17, 0xffff, RZ, 0xc0, !PT ;  /* 0x0000ffff114b4812 */ /* 0x000fe200078ec0ff */
[----:B--23--:R-:W-:Y:S06]  /*5d20*/  @!P0 BRA `(.L_x_95) ;  /* 0x0000000000a48947 */ /* 0x00cfec0003800000 */
        /* <DEDUP_REMOVED lines=10> */
[----:B------:R-:W-:Y:S03]  /*5dd0*/  SEL R7, R155, R22, !P3 ;  /* 0x000000169b077207 */ /* 0x000fe60005800000 */
[-C--:B------:R-:W-:Y:S01]  /*5de0*/  IMAD.HI.U32 R22, R3, R68.reuse, RZ ;  /* 0x0000004403167227 */ /* 0x080fe200078e00ff */
[----:B------:R-:W-:Y:S03]  /*5df0*/  SHF.R.U32.HI R26, RZ, R149, R26 ;  /* 0x00000095ff1a7219 */ /* 0x000fe6000001161a */
[----:B------:R-:W-:Y:S01]  /*5e00*/  IMAD.HI.U32 R24, R7, R68, RZ ;  /* 0x0000004407187227 */ /* 0x000fe200078e00ff */
[----:B------:R-:W-:Y:S02]  /*5e10*/  @P2 SHF.R.U32.HI R3, RZ, R69, R22 ;  /* 0x00000045ff032219 */ /* 0x000fe40000011616 */
[----:B------:R-:W-:Y:S02]  /*5e20*/  SHF.R.U32.HI R22, RZ, R153, R28 ;  /* 0x00000099ff167219 */ /* 0x000fe4000001161c */
[----:B------:R-:W-:Y:S01]  /*5e30*/  @P2 SHF.R.U32.HI R7, RZ, R69, R24 ;  /* 0x00000045ff072219 */ /* 0x000fe20000011618 */
[C---:B------:R-:W-:Y:S01]  /*5e40*/  IMAD R4, R72.reuse, R3, RZ ;  /* 0x0000000348047224 */ /* 0x040fe200078e02ff */
[----:B------:R-:W-:Y:S02]  /*5e50*/  SEL R5, R75, R22, !P0 ;  /* 0x000000164b057207 */ /* 0x000fe40004000000 */
[----:B------:R-:W-:Y:S01]  /*5e60*/  SEL R3, R77, R26, !P3 ;  /* 0x0000001a4d037207 */ /* 0x000fe20005800000 */
[----:B------:R-:W-:Y:S01]  /*5e70*/  IMAD R6, R72, R7, RZ ;  /* 0x0000000748067224 */ /* 0x000fe200078e02ff */
[C---:B------:R-:W-:Y:S01]  /*5e80*/  ISETP.GE.AND P0, PT, R5.reuse, R4, PT ;  /* 0x000000040500720c */ /* 0x040fe20003f06270 */
[----:B------:R-:W-:Y:S03]  /*5e90*/  IMAD.HI.U32 R8, R5, R68, RZ ;  /* 0x0000004405087227 */ /* 0x000fe600078e00ff */
[----:B------:R-:W-:Y:S01]  /*5ea0*/  ISETP.GE.OR P0, PT, R3, R6, P0 ;  /* 0x000000060300720c */ /* 0x000fe20000706670 */
[----:B------:R-:W-:Y:S01]  /*5eb0*/  IMAD.MOV R6, RZ, RZ, -R3 ;  /* 0x000000ffff067224 */ /* 0x000fe200078e0a03 */
[-C--:B------:R-:W-:Y:S03]  /*5ec0*/  SHF.R.U32.HI R8, RZ, R69.reuse, R8 ;  /* 0x00000045ff087219 */ /* 0x080fe60000011608 */
[----:B------:R-:W-:Y:S01]  /*5ed0*/  IMAD R77, R74, R6, R77 ;  /* 0x000000064a4d7224 */ /* 0x000fe200078e024d */
[----:B------:R-:W-:Y:S05]  /*5ee0*/  SEL R9, R5, R8, !P2 ;  /* 0x0000000805097207 */ /* 0x000fea0005000000 */
[----:B------:R-:W-:Y:S02]  /*5ef0*/  IMAD.MOV R8, RZ, RZ, -R9 ;  /* 0x000000ffff087224 */ /* 0x000fe400078e0a09 */
[C---:B------:R-:W-:Y:S04]  /*5f00*/  @!P0 IMAD.HI.U32 R4, R3.reuse, R68, RZ ;  /* 0x0000004403048227 */ /* 0x040fe800078e00ff */
[----:B------:R-:W-:Y:S01]  /*5f10*/  IMAD R8, R72, R8, R5 ;  /* 0x0000000848087224 */ /* 0x000fe200078e0205 */
[----:B------:R-:W-:Y:S04]  /*5f20*/  @!P0 SHF.R.U32.HI R4, RZ, R69, R4 ;  /* 0x00000045ff048219 */ /* 0x000fe80000011604 */
[----:B------:R-:W-:Y:S02]  /*5f30*/  @!P0 SEL R0, R3, R4, !P2 ;  /* 0x0000000403008207 */ /* 0x000fe40005000000 */
[----:B------:R-:W-:Y:S02]  /*5f40*/  IADD3 R4, PT, PT, -R5, RZ, RZ ;  /* 0x000000ff05047210 */ /* 0x000fe40007ffe1ff */
[----:B------:R-:W-:Y:S01]  /*5f50*/  @!P0 IADD3 R9, PT, PT, R9, -R0, RZ ;  /* 0x8000000009098210 */ /* 0x000fe20007ffe0ff */
[----:B------:R-:W-:Y:S02]  /*5f60*/  @!P0 IMAD R0, R7, R8, R0 ;  /* 0x0000000807008224 */ /* 0x000fe400078e0200 */
[----:B------:R-:W-:Y:S02]  /*5f70*/  IMAD R75, R70, R4, R75 ;  /* 0x00000004464b7224 */ /* 0x000fe400078e024b */
[----:B------:R-:W-:Y:S02]  /*5f80*/  @!P0 IMAD R5, R9, R72, R3 ;  /* 0x0000004809058224 */ /* 0x000fe400078e0203 */
[----:B------:R-:W-:Y:S04]  /*5f90*/  @!P0 IMAD.MOV.U32 R3, RZ, RZ, R0 ;  /* 0x000000ffff038224 */ /* 0x000fe800078e0000 */
[----:B------:R-:W-:Y:S02]  /*5fa0*/  IMAD R77, R3, R74, R77 ;  /* 0x0000004a034d7224 */ /* 0x000fe400078e024d */
[----:B------:R-:W-:Y:S07]  /*5fb0*/  IMAD R75, R5, R70, R75 ;  /* 0x00000046054b7224 */ /* 0x000fee00078e024b */
.L_x_95:
[----:B-1----:R-:W-:Y:S01]  /*5fc0*/  @!P1 IMAD.HI.U32 R4, R75, R13, RZ ;  /* 0x0000000d4b049227 */ /* 0x002fe200078e00ff */
[----:B------:R-:W-:Y:S01]  /*5fd0*/  @!P1 ISETP.NE.AND P0, PT, R12, 0x1, PT ;  /* 0x000000010c00980c */ /* 0x000fe20003f05270 */
[----:B------:R-:W-:Y:S01]  /*5fe0*/  USHF.L.U32 UR46, UR20, 0x7, URZ ;  /* 0x00000007142e7899 */ /* 0x000fe200080006ff */
[----:B------:R-:W-:Y:S01]  /*5ff0*/  @!P1 ISETP.NE.AND P2, PT, R10, 0x1, PT ;  /* 0x000000010a00980c */ /* 0x000fe20003f45270 */
[----:B------:R-:W-:Y:S01]  /*6000*/  @!P1 IMAD.HI.U32 R0, R77, R14, RZ ;  /* 0x0000000e4d009227 */ /* 0x000fe200078e00ff */
[----:B------:R-:W-:Y:S01]  /*6010*/  @!P1 SHF.R.U32.HI R4, RZ, R11, R4 ;  /* 0x0000000bff049219 */ /* 0x000fe20000011604 */
[----:B------:R-:W-:Y:S01]  /*6020*/  BSSY.RECONVERGENT B6, `(.L_x_96) ;  /* 0x000002c000067945 */ /* 0x000fe20003800200 */
[----:B------:R-:W-:Y:S01]  /*6030*/  @P4 SHF.R.U32.HI R160, RZ, 0x10, R17 ;  /* 0x00000010ffa04819 */ /* 0x000fe20000011611 */
[----:B------:R-:W-:Y:S01]  /*6040*/  VIADD R169, R169, 0x1 ;  /* 0x00000001a9a97836 */ /* 0x000fe20000000000 */
[----:B------:R-:W-:Y:S01]  /*6050*/  @!P1 SEL R3, R75, R4, !P0 ;  /* 0x000000044b039207 */ /* 0x000fe20004000000 */
[----:B------:R-:W-:Y:S01]  /*6060*/  IMAD.SHL.U32 R168, R20, 0x100, RZ ;  /* 0x0000010014a87824 */ /* 0x000fe200078e00ff */
[----:B------:R-:W-:Y:S02]  /*6070*/  @!P1 SHF.R.U32.HI R0, RZ, R15, R0 ;  /* 0x0000000fff009219 */ /* 0x000fe40000011600 */
[----:B------:R-:W-:Y:S02]  /*6080*/  LOP3.LUT P0, RZ, R159, 0x3f0, RZ, 0xc0, !PT ;  /* 0x000003f09fff7812 */ /* 0x000fe4000780c0ff */
[----:B------:R-:W-:Y:S05]  /*6090*/  @!P1 SEL R4, R77, R0, !P2 ;  /* 0x000000004d049207 */ /* 0x000fea0005000000 */
[----:B------:R-:W-:Y:S02]  /*60a0*/  @!P1 IMAD.IADD R0, R3, 0x1, -R4 ;  /* 0x0000000103009824 */ /* 0x000fe400078e0a04 */
[----:B------:R-:W-:Y:S02]  /*60b0*/  @!P1 IMAD.IADD R3, R4, 0x1, -R3 ;  /* 0x0000000104039824 */ /* 0x000fe400078e0a03 */
[----:B------:R-:W-:Y:S02]  /*60c0*/  @!P1 IMAD R77, R0, R10, R77 ;  /* 0x0000000a004d9224 */ /* 0x000fe400078e024d */
[----:B------:R-:W-:Y:S01]  /*60d0*/  @!P1 IMAD R75, R3, R12, R75 ;  /* 0x0000000c034b9224 */ /* 0x000fe200078e024b */
[----:B------:R-:W-:Y:S06]  /*60e0*/  @!P0 BRA `(.L_x_97) ;  /* 0x00000000007c8947 */ /* 0x000fec0003800000 */
[----:B------:R-:W1:Y:S01]  /*60f0*/  LDCU.64 UR8, c[0x4][0x80] ;  /* 0x01001000ff0877ac */ /* 0x000e620008000a00 */
[----:B------:R-:W-:Y:S01]  /*6100*/  MOV R16, 0x0 ;  /* 0x0000000000107802 */ /* 0x000fe20000000f00 */
[----:B------:R-:W-:Y:S02]  /*6110*/  HFMA2 R12, -RZ, RZ, 0, 5.9604644775390625e-08 ;  /* 0x00000001ff0c7431 */ /* 0x000fe400000001ff */
[----:B------:R-:W-:Y:S01]  /*6120*/  IMAD.MOV.U32 R8, RZ, RZ, 0x70 ;  /* 0x00000070ff087424 */ /* 0x000fe200078e00ff */
[----:B------:R2:W3:Y:S01]  /*6130*/  LDC.64 R14, c[0x4][R16] ;  /* 0x01000000100e7b82 */ /* 0x0004e20000000a00 */
[----:B------:R-:W4:Y:S01]  /*6140*/  LDCU.64 UR6, c[0x4][0x88] ;  /* 0x01001100ff0677ac */ /* 0x000f220008000a00 */
[----:B------:R-:W-:Y:S01]  /*6150*/  IMAD.MOV.U32 R13, RZ, RZ, RZ ;  /* 0x000000ffff0d7224 */ /* 0x000fe200078e00ff */
[----:B------:R-:W2:Y:S01]  /*6160*/  LDCU.64 UR4, c[0x4][0x8] ;  /* 0x01000100ff0477ac */ /* 0x000ea20008000a00 */
[----:B-1----:R-:W-:Y:S01]  /*6170*/  MOV R5, UR9 ;  /* 0x0000000900057c02 */ /* 0x002fe20008000f00 */
[----:B------:R-:W-:Y:S01]  /*6180*/  IMAD.U32 R4, RZ, RZ, UR8 ;  /* 0x00000008ff047e24 */ /* 0x000fe2000f8e00ff */
[----:B----4-:R-:W-:Y:S01]  /*6190*/  MOV R7, UR7 ;  /* 0x0000000700077c02 */ /* 0x010fe20008000f00 */
[----:B------:R-:W-:Y:S01]  /*61a0*/  IMAD.U32 R6, RZ, RZ, UR6 ;  /* 0x00000006ff067e24 */ /* 0x000fe2000f8e00ff */
[----:B--2---:R-:W-:Y:S01]  /*61b0*/  MOV R11, UR5 ;  /* 0x00000005000b7c02 */ /* 0x004fe20008000f00 */
[----:B------:R-:W-:Y:S02]  /*61c0*/  IMAD.U32 R10, RZ, RZ, UR4 ;  /* 0x00000004ff0a7e24 */ /* 0x000fe4000f8e00ff */
[----:B------:R-:W-:Y:S07]  /*61d0*/  LEPC R20, `(.L_x_98) ;  /* 0x000000001014794e */ /* 0x000fee0000000000 */
[----:B---3-5:R-:W-:Y:S05]  /*61e0*/  CALL.ABS.NOINC R14 ;  /* 0x000000000e007343 */ /* 0x028fea0003c00000 */
.L_x_98:
[----:B------:R-:W1:Y:S01]  /*61f0*/  LDCU.64 UR8, c[0x4][0x80] ;  /* 0x01001000ff0877ac */ /* 0x000e620008000a00 */
[----:B------:R-:W2:Y:S01]  /*6200*/  LDC.64 R16, c[0x4][R16] ;  /* 0x0100000010107b82 */ /* 0x000ea20000000a00 */
[----:B------:R-:W-:Y:S02]  /*6210*/  HFMA2 R12, -RZ, RZ, 0, 5.9604644775390625e-08 ;  /* 0x00000001ff0c7431 */ /* 0x000fe400000001ff */
[----:B------:R-:W-:Y:S02]  /*6220*/  IMAD.MOV.U32 R8, RZ, RZ, 0x70 ;  /* 0x00000070ff087424 */ /* 0x000fe400078e00ff */
[----:B------:R-:W-:Y:S01]  /*6230*/  IMAD.MOV.U32 R13, RZ, RZ, RZ ;  /* 0x000000ffff0d7224 */ /* 0x000fe200078e00ff */
[----:B------:R-:W3:Y:S01]  /*6240*/  LDCU.64 UR6, c[0x4][0x88] ;  /* 0x01001100ff0677ac */ /* 0x000ee20008000a00 */
[----:B------:R-:W4:Y:S01]  /*6250*/  LDCU.64 UR4, c[0x4][0x8] ;  /* 0x01000100ff0477ac */ /* 0x000f220008000a00 */
[----:B-1----:R-:W-:Y:S02]  /*6260*/  MOV R4, UR8 ;  /* 0x0000000800047c02 */ /* 0x002fe40008000f00 */
[----:B------:R-:W-:Y:S02]  /*6270*/  MOV R5, UR9 ;  /* 0x0000000900057c02 */ /* 0x000fe40008000f00 */
[----:B---3--:R-:W-:Y:S01]  /*6280*/  MOV R7, UR7 ;  /* 0x0000000700077c02 */ /* 0x008fe20008000f00 */
[----:B------:R-:W-:Y:S01]  /*6290*/  IMAD.U32 R6, RZ, RZ, UR6 ;  /* 0x00000006ff067e24 */ /* 0x000fe2000f8e00ff */
[----:B----4-:R-:W-:Y:S01]  /*62a0*/  MOV R11, UR5 ;  /* 0x00000005000b7c02 */ /* 0x010fe20008000f00 */
[----:B------:R-:W-:Y:S02]  /*62b0*/  IMAD.U32 R10, RZ, RZ, UR4 ;  /* 0x00000004ff0a7e24 */ /* 0x000fe4000f8e00ff */
[----:B------:R-:W-:Y:S07]  /*62c0*/  LEPC R20, `(.L_x_97) ;  /* 0x000000001014794e */ /* 0x000fee0000000000 */
[----:B--2---:R-:W-:Y:S05]  /*62d0*/  CALL.ABS.NOINC R16 ;  /* 0x0000000010007343 */ /* 0x004fea0003c00000 */
.L_x_97:
[----:B------:R-:W-:Y:S05]  /*62e0*/  BSYNC.RECONVERGENT B6 ;  /* 0x0000000000067941 */ /* 0x000fea0003800200 */
.L_x_96:
[----:B------:R-:W-:Y:S01]  /*62f0*/  ISETP.NE.U32.AND P4, PT, R146, RZ, PT ;  /* 0x000000ff9200720c */ /* 0x000fe20003f85070 */
[----:B------:R-:W-:Y:S01]  /*6300*/  UISETP.NE.AND UP2, UPT, UR50, URZ, UPT ;  /* 0x000000ff3200728c */ /* 0x000fe2000bf45270 */
[----:B------:R-:W-:Y:S01]  /*6310*/  ISETP.NE.U32.AND P2, PT, RZ, UR38, PT ;  /* 0x00000026ff007c0c */ /* 0x000fe2000bf45070 */
[----:B------:R-:W-:Y:S01]  /*6320*/  UISETP.NE.U32.AND UP1, UPT, UR40, URZ, UPT ;  /* 0x000000ff2800728c */ /* 0x000fe2000bf25070 */
[----:B------:R-:W-:Y:S01]  /*6330*/  ISETP.NE.AND.EX P4, PT, R147, RZ, PT, P4 ;  /* 0x000000ff9300720c */ /* 0x000fe20003f85340 */
[----:B------:R-:W-:Y:S01]  /*6340*/  UPLOP3.LUT UP0, UPT, UPT, UPT, UPT, 0x40, 0x4 ;  /* 0x000000000004789c */ /* 0x000fe20003f0e870 */
[----:B------:R-:W-:Y:S01]  /*6350*/  ISETP.NE.AND.EX P2, PT, RZ, UR39, PT, P2 ;  /* 0x00000027ff007c0c */ /* 0x000fe2000bf45320 */
[----:B------:R-:W-:Y:S01]  /*6360*/  UISETP.NE.AND.EX UP1, UPT, UR41, URZ, UPT, UP1 ;  /* 0x000000ff2900728c */ /* 0x000fe2000bf25310 */
[----:B------:R-:W-:Y:S04]  /*6370*/  PLOP3.LUT P1, PT, PT, PT, UP2, 0x80, 0x8 ;  /* 0x000000000008781c */ /* 0x000fe80003f2f028 */
[----:B------:R-:W-:Y:S06]  /*6380*/  @UP2 UPLOP3.LUT UP0, UPT, UPT, UPT, UP1, 0x80, 0x8 ;  /* 0x000000000008289c */ /* 0x000fec0003f0f010 */
[----:B------:R-:W-:Y:S01]  /*6390*/  PLOP3.LUT P0, PT, PT, PT, UP0, 0x80, 0x8 ;  /* 0x000000000008781c */ /* 0x000fe20003f0f008 */
[----:B------:R-:W-:Y:S01]  /*63a0*/  @!UPT UIADD3 URZ, UPT, UPT, URZ, URZ, URZ ;  /* 0x000000fffffff290 */ /* 0x000fe2000fffe0ff */
[----:B------:R-:W-:Y:S11]  /*63b0*/  BRA.U !UP1, `(.L_x_99) ;  /* 0x0000000109387547 */ /* 0x000ff6000b800000 */
[----:B------:R-:W-:Y:S01]  /*63c0*/  UISETP.NE.U32.AND UP0, UPT, UR38, URZ, UPT ;  /* 0x000000ff2600728c */ /* 0x000fe2000bf05070 */
[----:B------:R-:W-:Y:S02]  /*63d0*/  HFMA2 R0, -RZ, RZ, 0, 5.9604644775390625e-08 ;  /* 0x00000001ff007431 */ /* 0x000fe400000001ff */
[----:B------:R-:W-:Y:S01]  /*63e0*/  IMAD.MOV.U32 R151, RZ, RZ, 0x1 ;  /* 0x00000001ff977424 */ /* 0x000fe200078e00ff */
[----:B------:R-:W-:Y:S06]  /*63f0*/  UISETP.NE.AND.EX UP0, UPT, UR39, URZ, UPT, UP0 ;  /* 0x000000ff2700728c */ /* 0x000fec000bf05300 */
[----:B------:R-:W-:Y:S05]  /*6400*/  PLOP3.LUT P3, PT, PT, PT, UP0, 0x80, 0x8 ;  /* 0x000000000008781c */ /* 0x000fea0003f6f008 */
[----:B------:R-:W1:Y:S01]  /*6410*/  @UP0 LDCU.64 UR6, c[0x0][0xc88] ;  /* 0x00019100ff0607ac */ /* 0x000e620008000a00 */
[----:B------:R-:W-:Y:S07]  /*6420*/  @UP0 UIMAD UR4, UR36, UR40, URZ ;  /* 0x00000028240402a4 */ /* 0x000fee000f8e02ff */
[----:B------:R-:W-:Y:S01]  /*6430*/  @!P3 PRMT R151, R0, 0x7610, R151 ;  /* 0x000076100097b816 */ /* 0x000fe20000000097 */
[----:B-1----:R-:W-:Y:S03]  /*6440*/  @UP0 UIMAD.WIDE UR6, UR4, 0x4, UR6 ;  /* 0x00000004040608a5 */ /* 0x002fe6000f8e0206 */
[----:B------:R-:W1:Y:S03]  /*6450*/  @!UP0 LDCU UR4, c[0x0][0xc80] ;  /* 0x00019000ff0487ac */ /* 0x000e660008000800 */
[----:B------:R-:W-:Y:S01]  /*6460*/  IMAD.U32 R4, RZ, RZ, UR6 ;  /* 0x00000006ff047e24 */ /* 0x000fe2000f8e00ff */
[----:B------:R-:W-:Y:S05]  /*6470*/  MOV R5, UR7 ;  /* 0x0000000700057c02 */ /* 0x000fea0008000f00 */
[----:B-----5:R2:W5:Y:S02]  /*6480*/  @P3 LDG.E R83, desc[UR42][R4.64] ;  /* 0x0000002a04533981 */ /* 0x020564000c1e1900 */
[----:B-12---:R-:W-:Y:S02]  /*6490*/  @!P3 IMAD.U32 R83, RZ, RZ, UR4 ;  /* 0x00000004ff53be24 */ /* 0x006fe4000f8e00ff */
.L_x_99:
[----:B------:R-:W-:Y:S05]  /*64a0*/  @!P4 BRA `(.L_x_100) ;  /* 0x000000000020c947 */ /* 0x000fea0003800000 */
[----:B------:R-:W-:Y:S04]  /*64b0*/  ISETP.NE.U32.AND P3, PT, R144, RZ, PT ;  /* 0x000000ff9000720c */ /* 0x000fe80003f65070 */
[----:B------:R-:W-:Y:S11]  /*64c0*/  ISETP.NE.AND.EX P3, PT, R145, RZ, PT, P3 ;  /* 0x000000ff9100720c */ /* 0x000ff60003f65330 */
[----:B------:R-:W-:Y:S02]  /*64d0*/  @!UPT UIADD3 URZ, UPT, UPT, URZ, URZ, URZ ;  /* 0x000000fffffff290 */ /* 0x000fe4000fffe0ff */
[----:B------:R-:W1:Y:S01]  /*64e0*/  @P3 LDC.64 R4, c[0x0][0xca8] ;  /* 0x00032a00ff043b82 */ /* 0x000e620000000a00 */
[----:B------:R-:W-:Y:S04]  /*64f0*/  @P3 IMAD R0, R146, UR36, RZ ;  /* 0x0000002492003c24 */ /* 0x000fe8000f8e02ff */
[----:B-1----:R-:W-:Y:S05]  /*6500*/  @P3 IMAD.WIDE R4, R0, 0x4, R4 ;  /* 0x0000000400043825 */ /* 0x002fea00078e0204 */
[----:B-----5:R1:W5:Y:S02]  /*6510*/  @P3 LDG.E R76, desc[UR42][R4.64] ;  /* 0x0000002a044c3981 */ /* 0x020364000c1e1900 */
[----:B-1----:R-:W2:Y:S02]  /*6520*/  @!P3 LDC R76, c[0x0][0xca0] ;  /* 0x00032800ff4cbb82 */ /* 0x002ea40000000800 */
.L_x_100:
[----:B-----5:R-:W-:Y:S01]  /*6530*/  FSETP.NEU.AND P3, PT, R83, RZ, PT ;  /* 0x000000ff5300720b */ /* 0x020fe20003f6d000 */
[----:B------:R-:W-:Y:S01]  /*6540*/  IMAD.SHL.U32 R178, R156, 0x2, RZ ;  /* 0x000000029cb27824 */ /* 0x000fe200078e00ff */
[----:B------:R-:W-:Y:S01]  /*6550*/  SEL R5, RZ, 0xffffffff, P2 ;  /* 0xffffffffff057807 */ /* 0x000fe20001000000 */
[----:B------:R-:W-:Y:S01]  /*6560*/  IMAD.SHL.U32 R86, R163, 0x10, RZ ;  /* 0x00000010a3567824 */ /* 0x000fe200078e00ff */
[----:B------:R-:W-:Y:S01]  /*6570*/  @P1 LOP3.LUT P2, RZ, R151, 0xff, RZ, 0xc0, !PT ;  /* 0x000000ff97ff1812 */ /* 0x000fe2000784c0ff */
[----:B------:R-:W-:Y:S01]  /*6580*/  VIADD R177, R178, UR48 ;  /* 0x00000030b2b17c36 */ /* 0x000fe20008000000 */
[----:B------:R-:W-:Y:S01]  /*6590*/  @P1 SEL R0, RZ, 0xffffffff, P3 ;  /* 0xffffffffff001807 */ /* 0x000fe20001800000 */
[----:B------:R-:W-:Y:S01]  /*65a0*/  IMAD.MOV.U32 R106, RZ, RZ, -0x10 ;  /* 0xfffffff0ff6a7424 */ /* 0x000fe200078e00ff */
[----:B------:R-:W-:Y:S01]  /*65b0*/  LOP3.LUT R162, R162, 0x1, RZ, 0x3c, !PT ;  /* 0x00000001a2a27812 */ /* 0x000fe200078e3cff */
[----:B------:R-:W-:Y:S01]  /*65c0*/  IMAD.SHL.U32 R104, R164, 0x10, RZ ;  /* 0x00000010a4687824 */ /* 0x000fe200078e00ff */
[----:B------:R-:W-:Y:S01]  /*65d0*/  @P0 SEL R0, R5, R0, !P2 ;  /* 0x0000000005000207 */ /* 0x000fe20005000000 */
[----:B------:R-:W-:Y:S01]  /*65e0*/  IMAD.IADD R173, R177, 0x1, R86 ;  /* 0x00000001b1ad7824 */ /* 0x000fe200078e0256 */
[----:B------:R-:W-:Y:S01]  /*65f0*/  SHF.L.U32 R3, R79, 0x1f, RZ ;  /* 0x0000001f4f037819 */ /* 0x000fe200000006ff */
[----:B------:R-:W-:Y:S01]  /*6600*/  IMAD.IADD R176, R177, 0x1, R104 ;  /* 0x00000001b1b07824 */ /* 0x000fe200078e0268 */
[----:B------:R-:W-:Y:S01]  /*6610*/  @P1 LOP3.LUT R0, R0, 0x1, RZ, 0xc0, !PT ;  /* 0x0000000100001812 */ /* 0x000fe200078ec0ff */
[--C-:B------:R-:W-:Y:S01]  /*6620*/  IMAD.IADD R171, R104, 0x1, R173.reuse ;  /* 0x0000000168ab7824 */ /* 0x100fe200078e02ad */
[----:B------:R-:W-:Y:S01]  /*6630*/  PLOP3.LUT P0, PT, PT, PT, UP1, 0x80, 0x8 ;  /* 0x000000000008781c */ /* 0x000fe20003f0f018 */
[----:B------:R-:W-:Y:S01]  /*6640*/  BSSY B1, `(.L_x_101) ;  /* 0x000004b000017945 */ /* 0x000fe20003800000 */
[----:B------:R-:W-:Y:S01]  /*6650*/  ISETP.NE.U32.OR P4, PT, R0, 0x1, !P1 ;  /* 0x000000010000780c */ /* 0x000fe20004f85470 */
[----:B------:R-:W-:Y:S01]  /*6660*/  IMAD.MOV.U32 R107, RZ, RZ, 0x1 ;  /* 0x00000001ff6b7424 */ /* 0x000fe200078e00ff */
[----:B------:R-:W-:Y:S01]  /*6670*/  SEL R0, RZ, 0xffffffff, P3 ;  /* 0xffffffffff007807 */ /* 0x000fe20001800000 */
[----:B------:R-:W-:Y:S01]  /*6680*/  IMAD R78, R79, 0xc0, R2 ;  /* 0x000000c04f4e7824 */ /* 0x000fe200078e0202 */
[----:B------:R-:W-:Y:S01]  /*6690*/  LOP3.LUT P3, R167, R151, 0xff, RZ, 0xc0, !PT ;  /* 0x000000ff97a77812 */ /* 0x000fe2000786c0ff */
[----:B------:R-:W-:Y:S01]  /*66a0*/  IMAD.MOV.U32 R105, RZ, RZ, RZ ;  /* 0x000000ffff697224 */ /* 0x000fe200078e00ff */
[----:B------:R-:W-:Y:S02]  /*66b0*/  P2R R174, PR, RZ, 0x10 ;  /* 0x00000010ffae7803 */ /* 0x000fe40000000000 */
[----:B------:R-:W-:Y:S02]  /*66c0*/  CS2R R142, SRZ ;  /* 0x00000000008e7805 */ /* 0x000fe4000001ff00 */
[----:B------:R-:W-:Y:S02]  /*66d0*/  CS2R R140, SRZ ;  /* 0x00000000008c7805 */ /* 0x000fe4000001ff00 */
[----:B------:R-:W-:Y:S02]  /*66e0*/  CS2R R134, SRZ ;  /* 0x0000000000867805 */ /* 0x000fe4000001ff00 */
[----:B------:R-:W-:Y:S02]  /*66f0*/  CS2R R132, SRZ ;  /* 0x0000000000847805 */ /* 0x000fe4000001ff00 */
[----:B------:R-:W-:Y:S02]  /*6700*/  @P0 SEL R0, R5, R0, !P3 ;  /* 0x0000000005000207 */ /* 0x000fe40005800000 */
[----:B------:R-:W-:Y:S02]  /*6710*/  CS2R R126, SRZ ;  /* 0x00000000007e7805 */ /* 0x000fe4000001ff00 */
[----:B------:R-:W-:Y:S02]  /*6720*/  @P4 SHF.L.U32 R4, R162, 0x1f, RZ ;  /* 0x0000001fa2044819 */ /* 0x000fe400000006ff */
[----:B------:R-:W-:Y:S02]  /*6730*/  CS2R R124, SRZ ;  /* 0x00000000007c7805 */ /* 0x000fe4000001ff00 */
[----:B------:R-:W-:Y:S02]  /*6740*/  LOP3.LUT R0, R0, 0x1, RZ, 0xc0, !PT ;  /* 0x0000000100007812 */ /* 0x000fe400078ec0ff */
[----:B------:R-:W-:Y:S01]  /*6750*/  CS2R R118, SRZ ;  /* 0x0000000000767805 */ /* 0x000fe2000001ff00 */
[----:B------:R-:W1:Y:S01]  /*6760*/  @P4 SYNCS.PHASECHK.TRANS64.TRYWAIT P2, [UR48+0x20], R4 ;  /* 0x00002004ff0045a7 */ /* 0x000e620008041130 */
[----:B------:R-:W-:Y:S02]  /*6770*/  ISETP.NE.AND P0, PT, R79, RZ, PT ;  /* 0x000000ff4f00720c */ /* 0x000fe40003f05270 */
[----:B------:R-:W-:Y:S02]  /*6780*/  CS2R R116, SRZ ;  /* 0x0000000000747805 */ /* 0x000fe4000001ff00 */
[----:B------:R-:W-:Y:S02]  /*6790*/  ISETP.NE.U32.AND P3, PT, R0, 0x1, PT ;  /* 0x000000010000780c */ /* 0x000fe40003f65070 */
[----:B------:R-:W-:Y:S02]  /*67a0*/  CS2R R110, SRZ ;  /* 0x00000000006e7805 */ /* 0x000fe4000001ff00 */
[----:B------:R-:W-:Y:S02]  /*67b0*/  CS2R R108, SRZ ;  /* 0x00000000006c7805 */ /* 0x000fe4000001ff00 */
[----:B------:R-:W-:Y:S02]  /*67c0*/  CS2R R102, SRZ ;  /* 0x0000000000667805 */ /* 0x000fe4000001ff00 */
[----:B------:R-:W-:Y:S02]  /*67d0*/  P2R R112, PR, RZ, 0x8 ;  /* 0x00000008ff707803 */ /* 0x000fe40000000000 */
[----:B------:R-:W-:Y:S02]  /*67e0*/  CS2R R100, SRZ ;  /* 0x0000000000647805 */ /* 0x000fe4000001ff00 */
[----:B------:R-:W-:Y:S02]  /*67f0*/  ISETP.NE.U32.AND P3, PT, R157, 0x1, PT ;  /* 0x000000019d00780c */ /* 0x000fe40003f65070 */
[----:B------:R-:W-:Y:S02]  /*6800*/  CS2R R94, SRZ ;  /* 0x00000000005e7805 */ /* 0x000fe4000001ff00 */
[----:B------:R-:W-:Y:S02]  /*6810*/  CS2R R92, SRZ ;  /* 0x00000000005c7805 */ /* 0x000fe4000001ff00 */
[----:B------:R-:W-:Y:S02]  /*6820*/  CS2R R90, SRZ ;  /* 0x00000000005a7805 */ /* 0x000fe4000001ff00 */
[----:B------:R-:W-:Y:S02]  /*6830*/  SEL R106, R106, 0x10, !P3 ;  /* 0x000000106a6a7807 */ /* 0x000fe40005800000 */
[----:B------:R-:W-:Y:S02]  /*6840*/  CS2R R88, SRZ ;  /* 0x0000000000587805 */ /* 0x000fe4000001ff00 */
[----:B------:R-:W-:Y:S01]  /*6850*/  SEL R81, RZ, 0xc0, P0 ;  /* 0x000000c0ff517807 */ /* 0x000fe20000000000 */
[----:B------:R3:W4:Y:S01]  /*6860*/  SYNCS.PHASECHK.TRANS64.TRYWAIT P1, [UR48+0x90], R3 ;  /* 0x00009003ff0075a7 */ /* 0x0007220008021130 */
[----:B------:R-:W-:Y:S02]  /*6870*/  IMAD.IADD R177, R177, 0x1, R106 ;  /* 0x00000001b1b17824 */ /* 0x000fe400078e026a */
[C---:B------:R-:W-:Y:S02]  /*6880*/  IMAD.IADD R175, R106.reuse, 0x1, R176 ;  /* 0x000000016aaf7824 */ /* 0x040fe400078e02b0 */
[C---:B------:R-:W-:Y:S02]  /*6890*/  IMAD.IADD R172, R106.reuse, 0x1, R173 ;  /* 0x000000016aac7824 */ /* 0x040fe400078e02ad */
[----:B------:R-:W-:Y:S01]  /*68a0*/  IMAD.IADD R170, R106, 0x1, R171 ;  /* 0x000000016aaa7824 */ /* 0x000fe200078e02ab */
[----:B-1----:R-:W-:Y:S01]  /*68b0*/  @P4 SEL R107, RZ, 0x1, !P2 ;  /* 0x00000001ff6b4807 */ /* 0x002fe20005000000 */
[----:B---3--:R-:W-:Y:S06]  /*68c0*/  @!P4 BRA `(.L_x_102) ;  /* 0x000000000088c947 */ /* 0x008fec0003800000 */
[----:B------:R-:W-:Y:S01]  /*68d0*/  IMAD.MOV.U32 R143, RZ, RZ, RZ ;  /* 0x000000ffff8f7224 */ /* 0x000fe200078e00ff */
[----:B------:R-:W-:Y:S01]  /*68e0*/  ISETP.NE.AND P0, PT, R107, RZ, PT ;  /* 0x000000ff6b00720c */ /* 0x000fe20003f05270 */
[----:B------:R-:W-:Y:S01]  /*68f0*/  BSSY B0, `(.L_x_103) ;  /* 0x0000014000007945 */ /* 0x000fe20003800000 */
[----:B------:R-:W-:Y:S02]  /*6900*/  CS2R R90, SRZ ;  /* 0x00000000005a7805 */ /* 0x000fe4000001ff00 */
        /* <DEDUP_REMOVED lines=13> */
[----:B------:R-:W-:Y:S01]  /*69e0*/  CS2R R140, SRZ ;  /* 0x00000000008c7805 */ /* 0x000fe2000001ff00 */
[----:B------:R-:W-:Y:S06]  /*69f0*/  @P0 BRA `(.L_x_104) ;  /* 0x00000000000c0947 */ /* 0x000fec0003800000 */
[----:B------:R-:W-:Y:S04]  /*6a00*/  SHF.L.U32 R5, R162, 0x1f, RZ ;  /* 0x0000001fa2057819 */ /* 0x000fe800000006ff */
[----:B------:R-:W1:Y:S02]  /*6a10*/  SYNCS.PHASECHK.TRANS64.TRYWAIT P0, [UR48+0x20], R5 ;  /* 0x00002005ff0075a7 */ /* 0x000e640008001130 */
[----:B-1----:R-:W-:Y:S05]  /*6a20*/  @!P0 BRA `(.L_x_105) ;  /* 0x0000005800ec8947 */ /* 0x002fea0003800000 */
.L_x_104:
[----:B------:R-:W-:Y:S05]  /*6a30*/  BSYNC B0 ;  /* 0x0000000000007941 */ /* 0x000fea0003800000 */
.L_x_103:
[----:B------:R-:W-:Y:S01]  /*6a40*/  ISETP.NE.AND P0, PT, R112, RZ, PT ;  /* 0x000000ff7000720c */ /* 0x000fe20003f05270 */
[----:B------:R-:W-:Y:S11]  /*6a50*/  HFMA2 R105, -RZ, RZ, 0, 5.9604644775390625e-08 ;  /* 0x00000001ff697431 */ /* 0x000ff600000001ff */
[----:B------:R-:W-:Y:S01]  /*6a60*/  @!UPT UIADD3 URZ, UPT, UPT, URZ, URZ, URZ ;  /* 0x000000fffffff290 */ /* 0x000fe2000fffe0ff */
[----:B------:R3:W1:Y:S04]  /*6a70*/  @P0 LDS.128 R88, [R178+UR48+0x400] ;  /* 0x00040030b2580984 */ /* 0x0006680008000c00 */
[----:B------:R3:W1:Y:S04]  /*6a80*/  @P0 LDS.128 R92, [R177+0x400] ;  /* 0x00040000b15c0984 */ /* 0x0006680000000c00 */
[----:B------:R3:W1:Y:S04]  /*6a90*/  @P0 LDS.128 R100, [R176+0x400] ;  /* 0x00040000b0640984 */ /* 0x0006680000000c00 */
[----:B------:R3:W1:Y:S04]  /*6aa0*/  @P0 LDS.128 R108, [R175+0x400] ;  /* 0x00040000af6c0984 */ /* 0x0006680000000c00 */
[----:B------:R3:W1:Y:S04]  /*6ab0*/  @P0 LDS.128 R116, [R173+0x400] ;  /* 0x00040000ad740984 */ /* 0x0006680000000c00 */
[----:B------:R3:W1:Y:S04]  /*6ac0*/  @P0 LDS.128 R124, [R172+0x400] ;  /* 0x00040000ac7c0984 */ /* 0x0006680000000c00 */
[----:B------:R3:W1:Y:S04]  /*6ad0*/  @P0 LDS.128 R132, [R171+0x400] ;  /* 0x00040000ab840984 */ /* 0x0006680000000c00 */
[----:B------:R3:W1:Y:S02]  /*6ae0*/  @P0 LDS.128 R140, [R170+0x400] ;  /* 0x00040000aa8c0984 */ /* 0x0006640000000c00 */
.L_x_102:
[----:B------:R-:W-:Y:S05]  /*6af0*/  BSYNC B1 ;  /* 0x0000000000017941 */ /* 0x000fea0003800000 */
.L_x_101:
[----:B------:R-:W-:Y:S05]  /*6b00*/  IMAD.IADD R64, R78, 0x1, R81 ;  /* 0x000000014e407824 */ /* 0x000fea00078e0251 */
[----:B-1----:R-:W-:Y:S04]  /*6b10*/  SHF.R.U32.HI R5, RZ, 0x15, R64 ;  /* 0x00000015ff057819 */ /* 0x002fe80000011640 */
[----:B------:R-:W-:Y:S01]  /*6b20*/  LOP3.LUT P0, RZ, R5, 0x3, R158, 0x48, !PT ;  /* 0x0000000305ff7812 */ /* 0x000fe2000780489e */
[----:B------:R-:W-:Y:S01]  /*6b30*/  @!UPT UIADD3 URZ, UPT, UPT, URZ, URZ, URZ ;  /* 0x000000fffffff290 */ /* 0x000fe2000fffe0ff */
[----:B----4-:R-:W-:Y:S11]  /*6b40*/  @P1 BRA `(.L_x_106) ;  /* 0x0000000000081947 */ /* 0x010ff60003800000 */
[----:B------:R-:W1:Y:S02]  /*6b50*/  SYNCS.PHASECHK.TRANS64.TRYWAIT P1, [UR48+0x90], R3 ;  /* 0x00009003ff0075a7 */ /* 0x000e640008021130 */
[----:B-1----:R-:W-:Y:S05]  /*6b60*/  @!P1 BRA `(.L_x_107) ;  /* 0x0000005800b49947 */ /* 0x002fea0003800000 */
.L_x_106:
[----:B------:R-:W-:Y:S05]  /*6b70*/  @!P0 BRA `(.L_x_108) ;  /* 0x0000000000408947 */ /* 0x000fea0003800000 */
[----:B------:R-:W4:Y:S01]  /*6b80*/  LDCU.64 UR8, c[0x4][0x70] ;  /* 0x01000e00ff0877ac */ /* 0x000f220008000a00 */
[----:B------:R-:W-:Y:S01]  /*6b90*/  MOV R15, 0x0 ;  /* 0x00000000000f7802 */ /* 0x000fe20000000f00 */
[----:B------:R-:W-:Y:S02]  /*6ba0*/  HFMA2 R12, -RZ, RZ, 0, 5.9604644775390625e-08 ;  /* 0x00000001ff0c7431 */ /* 0x000fe400000001ff */
[----:B------:R-:W-:Y:S02]  /*6bb0*/  IMAD.MOV.U32 R8, RZ, RZ, 0x192 ;  /* 0x00000192ff087424 */ /* 0x000fe400078e00ff */
[----:B------:R-:W-:Y:S01]  /*6bc0*/  IMAD.MOV.U32 R13, RZ, RZ, RZ ;  /* 0x000000ffff0d7224 */ /* 0x000fe200078e00ff */
[----:B------:R-:W5:Y:S01]  /*6bd0*/  LDCU.64 UR6, c[0x4][0x78] ;  /* 0x01000f00ff0677ac */ /* 0x000f620008000a00 */
[----:B------:R-:W1:Y:S01]  /*6be0*/  LDC.64 R14, c[0x4][R15] ;  /* 0x010000000f0e7b82 */ /* 0x000e620000000a00 */
[----:B------:R-:W2:Y:S01]  /*6bf0*/  LDCU.64 UR4, c[0x4][0x10] ;  /* 0x01000200ff0477ac */ /* 0x000ea20008000a00 */
[----:B----4-:R-:W-:Y:S01]  /*6c00*/  MOV R5, UR9 ;  /* 0x0000000900057c02 */ /* 0x010fe20008000f00 */
[----:B------:R-:W-:Y:S01]  /*6c10*/  IMAD.U32 R4, RZ, RZ, UR8 ;  /* 0x00000008ff047e24 */ /* 0x000fe2000f8e00ff */
[----:B-----5:R-:W-:Y:S01]  /*6c20*/  MOV R7, UR7 ;  /* 0x0000000700077c02 */ /* 0x020fe20008000f00 */
[----:B------:R-:W-:Y:S01]  /*6c30*/  IMAD.U32 R6, RZ, RZ, UR6 ;  /* 0x00000006ff067e24 */ /* 0x000fe2000f8e00ff */
[----:B--2---:R-:W-:Y:S01]  /*6c40*/  MOV R11, UR5 ;  /* 0x00000005000b7c02 */ /* 0x004fe20008000f00 */
[----:B------:R-:W-:Y:S02]  /*6c50*/  IMAD.U32 R10, RZ, RZ, UR4 ;  /* 0x00000004ff0a7e24 */ /* 0x000fe4000f8e00ff */
[----:B------:R-:W-:Y:S07]  /*6c60*/  LEPC R20, `(.L_x_108) ;  /* 0x000000001014794e */ /* 0x000fee0000000000 */
[----:B-1-3--:R-:W-:Y:S05]  /*6c70*/  CALL.ABS.NOINC R14 ;  /* 0x000000000e007343 */ /* 0x00afea0003c00000 */
.L_x_108:
[----:B------:R-:W-:Y:S01]  /*6c80*/  SHF.L.U32 R80, R88, 0x10, RZ ;  /* 0x0000001058507819 */ /* 0x000fe200000006ff */
[----:B------:R-:W-:Y:S05]  /*6c90*/  WARPSYNC.ALL ;  /* 0x0000000000007948 */ /* 0x000fea0003800000 */
[----:B------:R-:W-:Y:S01]  /*6ca0*/  R2UR UR4, R64 ;  /* 0x00000000400472ca */ /* 0x000fe200000e0000 */
[----:B------:R-:W-:Y:S01]  /*6cb0*/  UIADD3 UR5, UPT, UPT, UR48, 0x98, URZ ;  /* 0x0000009830057890 */ /* 0x000fe2000fffe0ff */
[----:B------:R-:W-:Y:S01]  /*6cc0*/  LOP3.LUT R82, R88, 0xffff0000, RZ, 0xc0, !PT ;  /* 0xffff000058527812 */ /* 0x000fe200078ec0ff */
[----:B------:R-:W-:Y:S01]  /*6cd0*/  BSSY.RECONVERGENT B0, `(.L_x_109) ;  /* 0x0000100000007945 */ /* 0x000fe20003800200 */
[----:B------:R-:W-:Y:S01]  /*6ce0*/  SHF.L.U32 R85, R89, 0x10, RZ ;  /* 0x0000001059557819 */ /* 0x000fe200000006ff */
[----:B------:R-:W-:Y:S01]  /*6cf0*/  UPRMT UR5, UR37, 0x654, UR5 ;  /* 0x0000065425057896 */ /* 0x000fe20008000005 */
[----:B------:R-:W-:Y:S02]  /*6d00*/  SHF.L.U32 R87, R92, 0x10, RZ ;  /* 0x000000105c577819 */ /* 0x000fe400000006ff */
[----:B------:R-:W-:Y:S02]  /*6d10*/  LOP3.LUT R84, R103, 0xffff0000, RZ, 0xc0, !PT ;  /* 0xffff000067547812 */ /* 0x000fe400078ec0ff */
[----:B------:R-:W-:Y:S03]  /*6d20*/  ISETP.NE.AND P0, PT, R165, RZ, PT ;  /* 0x000000ffa500720c */ /* 0x000fe60003f05270 */
[----:B------:R-:W4:Y:S01]  /*6d30*/  LDTM.x64 R4, tmem[UR4] ;  /* 0x00000004000479ee */ /* 0x000f220008340000 */
[----:B------:R-:W-:Y:S01]  /*6d40*/  NOP ;  /* 0x0000000000007918 */ /* 0x000fe20000000000 */
[----:B----4-:R-:W-:Y:S01]  /*6d50*/  SYNCS.ARRIVE.TRANS64.RED.A1T0 RZ, [UR5], RZ ;  /* 0x000000ffffff79a7 */ /* 0x010fe20008100405 */
[C---:B-12---:R-:W-:Y:S01]  /*6d60*/  FMUL R0, R76.reuse, R4 ;  /* 0x000000044c007220 */ /* 0x046fe20000400000 */
[C---:B------:R-:W-:Y:S01]  /*6d70*/  FMUL R3, R76.reuse, R5 ;  /* 0x000000054c037220 */ /* 0x040fe20000400000 */
[C---:B------:R-:W-:Y:S01]  /*6d80*/  FMUL R6, R76.reuse, R6 ;  /* 0x000000064c067220 */ /* 0x040fe20000400000 */
[----:B------:R-:W-:Y:S01]  /*6d90*/  FMUL R7, R76, R7 ;  /* 0x000000074c077220 */ /* 0x000fe20000400000 */
[----:B------:R-:W-:Y:S01]  /*6da0*/  FFMA R0, R83, R80, R0 ;  /* 0x0000005053007223 */ /* 0x000fe20000000000 */
[----:B------:R-:W-:Y:S01]  /*6db0*/  LOP3.LUT R80, R89, 0xffff0000, RZ, 0xc0, !PT ;  /* 0xffff000059507812 */ /* 0x000fe200078ec0ff */
[C---:B------:R-:W-:Y:S01]  /*6dc0*/  FFMA R3, R83.reuse, R82, R3 ;  /* 0x0000005253037223 */ /* 0x040fe20000000003 */
[C---:B------:R-:W-:Y:S01]  /*6dd0*/  SHF.L.U32 R82, R90.reuse, 0x10, RZ ;  /* 0x000000105a527819 */ /* 0x040fe200000006ff */
[----:B------:R-:W-:Y:S01]  /*6de0*/  FFMA R6, R83, R85, R6 ;  /* 0x0000005553067223 */ /* 0x000fe20000000006 */
[----:B------:R-:W-:Y:S01]  /*6df0*/  SHF.L.U32 R85, R91, 0x10, RZ ;  /* 0x000000105b557819 */ /* 0x000fe200000006ff */
[----:B------:R-:W-:Y:S01]  /*6e00*/  FFMA R7, R83, R80, R7 ;  /* 0x0000005053077223 */ /* 0x000fe20000000007 */
[----:B------:R-:W-:Y:S01]  /*6e10*/  LOP3.LUT R80, R90, 0xffff0000, RZ, 0xc0, !PT ;  /* 0xffff00005a507812 */ /* 0x000fe200078ec0ff */
[C---:B------:R-:W-:Y:S01]  /*6e20*/  FMUL R4, R76.reuse, R8 ;  /* 0x000000084c047220 */ /* 0x040fe20000400000 */
[----:B------:R-:W-:Y:S01]  /*6e30*/  F2FP.BF16.F32.PACK_AB R96, R3, R0 ;  /* 0x000000000360723e */ /* 0x000fe200000010ff */
[C---:B------:R-:W-:Y:S01]  /*6e40*/  FMUL R5, R76.reuse, R9 ;  /* 0x000000094c057220 */ /* 0x040fe20000400000 */
[----:B------:R-:W-:Y:S01]  /*6e50*/  F2FP.BF16.F32.PACK_AB R97, R7, R6 ;  /* 0x000000060761723e */ /* 0x000fe200000010ff */
[----:B------:R-:W-:Y:S01]  /*6e60*/  FFMA R4, R83, R82, R4 ;  /* 0x0000005253047223 */ /* 0x000fe20000000004 */
[----:B------:R-:W-:Y:S01]  /*6e70*/  LOP3.LUT R82, R91, 0xffff0000, RZ, 0xc0, !PT ;  /* 0xffff00005b527812 */ /* 0x000fe200078ec0ff */
[----:B------:R-:W-:Y:S01]  /*6e80*/  FMUL R10, R76, R10 ;  /* 0x0000000a4c0a7220 */ /* 0x000fe20000400000 */
[----:B------:R-:W-:Y:S01]  /*6e90*/  FFMA R5, R83, R80, R5 ;  /* 0x0000005053057223 */ /* 0x000fe20000000005 */
[----:B------:R-:W-:Y:S01]  /*6ea0*/  LOP3.LUT R80, R92, 0xffff0000, RZ, 0xc0, !PT ;  /* 0xffff00005c507812 */ /* 0x000fe200078ec0ff */
[C---:B------:R-:W-:Y:S01]  /*6eb0*/  FMUL R11, R76.reuse, R11 ;  /* 0x0000000b4c0b7220 */ /* 0x040fe20000400000 */
[C---:B------:R-:W-:Y:S01]  /*6ec0*/  FMUL R8, R76.reuse, R12 ;  /* 0x0000000c4c087220 */ /* 0x040fe20000400000 */
[----:B------:R-:W-:Y:S01]  /*6ed0*/  FMUL R9, R76, R13 ;  /* 0x0000000d4c097220 */ /* 0x000fe20000400000 */
[----:B------:R-:W-:Y:S01]  /*6ee0*/  F2FP.BF16.F32.PACK_AB R98, R5, R4 ;  /* 0x000000040562723e */ /* 0x000fe200000010ff */
[C---:B------:R-:W-:Y:S01]  /*6ef0*/  FFMA R10, R83.reuse, R85, R10 ;  /* 0x00000055530a7223 */ /* 0x040fe2000000000a */
[----:B------:R-:W-:Y:S01]  /*6f00*/  SHF.L.U32 R85, R94, 0x10, RZ ;  /* 0x000000105e557819 */ /* 0x000fe200000006ff */
[----:B------:R-:W-:Y:S01]  /*6f10*/  FFMA R11, R83, R82, R11 ;  /* 0x00000052530b7223 */ /* 0x000fe2000000000b */
[----:B------:R-:W-:Y:S01]  /*6f20*/  SHF.L.U32 R82, R93, 0x10, RZ ;  /* 0x000000105d527819 */ /* 0x000fe200000006ff */
[----:B------:R-:W-:Y:S01]  /*6f30*/  FFMA R8, R83, R87, R8 ;  /* 0x0000005753087223 */ /* 0x000fe20000000008 */
[----:B------:R-:W-:Y:S01]  /*6f40*/  SHF.L.U32 R87, R95, 0x10, RZ ;  /* 0x000000105f577819 */ /* 0x000fe200000006ff */
[----:B------:R-:W-:Y:S01]  /*6f50*/  FFMA R9, R83, R80, R9 ;  /* 0x0000005053097223 */ /* 0x000fe20000000009 */
[----:B------:R-:W-:Y:S01]  /*6f60*/  LOP3.LUT R80, R93, 0xffff0000, RZ, 0xc0, !PT ;  /* 0xffff00005d507812 */ /* 0x000fe200078ec0ff */
[C---:B------:R-:W-:Y:S01]  /*6f70*/  FMUL R14, R76.reuse, R14 ;  /* 0x0000000e4c0e7220 */ /* 0x040fe20000400000 */
[----:B------:R-:W-:Y:S01]  /*6f80*/  F2FP.BF16.F32.PACK_AB R99, R11, R10 ;  /* 0x0000000a0b63723e */ /* 0x000fe200000010ff */
[----:B------:R-:W-:Y:S01]  /*6f90*/  FMUL R15, R76, R15 ;  /* 0x0000000f4c0f7220 */ /* 0x000fe20000400000 */
[----:B------:R-:W-:Y:S01]  /*6fa0*/  F2FP.BF16.F32.PACK_AB R120, R9, R8 ;  /* 0x000000080978723e */ /* 0x000fe200000010ff */
[C---:B------:R-:W-:Y:S01]  /*6fb0*/  FFMA R14, R83.reuse, R82, R14 ;  /* 0x00000052530e7223 */ /* 0x040fe2000000000e */
[----:B------:R-:W-:Y:S01]  /*6fc0*/  LOP3.LUT R82, R94, 0xffff0000, RZ, 0xc0, !PT ;  /* 0xffff00005e527812 */ /* 0x000fe200078ec0ff */
[C---:B------:R-:W-:Y:S01]  /*6fd0*/  FMUL R12, R76.reuse, R16 ;  /* 0x000000104c0c7220 */ /* 0x040fe20000400000 */
        /* <DEDUP_REMOVED lines=8> */
[C---:B------:R-:W-:Y:S01]  /*7060*/  FFMA R13, R83.reuse, R82, R13 ;  /* 0x00000052530d7223 */ /* 0x040fe2000000000d */
[C---:B------:R-:W-:Y:S01]  /*7070*/  LOP3.LUT R82, R100.reuse, 0xffff0000, RZ, 0xc0, !PT ;  /* 0xffff000064527812 */ /* 0x040fe200078ec0ff */
[----:B------:R-:W-:Y:S01]  /*7080*/  FFMA R18, R83, R87, R18 ;  /* 0x0000005753127223 */ /* 0x000fe20000000012 */
[----:B------:R-:W-:Y:S01]  /*7090*/  SHF.L.U32 R87, R103, 0x10, RZ ;  /* 0x0000001067577819 */ /* 0x000fe200000006ff */
[----:B------:R-:W-:Y:S01]  /*70a0*/  FFMA R19, R83, R80, R19 ;  /* 0x0000005053137223 */ /* 0x000fe20000000013 */
[----:B------:R-:W-:Y:S01]  /*70b0*/  SHF.L.U32 R80, R100, 0x10, RZ ;  /* 0x0000001064507819 */ /* 0x000fe200000006ff */
[C---:B------:R-:W-:Y:S01]  /*70c0*/  FMUL R16, R76.reuse, R20 ;  /* 0x000000144c107220 */ /* 0x040fe20000400000 */
[----:B------:R-:W-:Y:S01]  /*70d0*/  F2FP.BF16.F32.PACK_AB R122, R13, R12 ;  /* 0x0000000c0d7a723e */ /* 0x000fe200000010ff */
[C---:B------:R-:W-:Y:S01]  /*70e0*/  FMUL R17, R76.reuse, R21 ;  /* 0x000000154c117220 */ /* 0x040fe20000400000 */
[----:B------:R-:W-:Y:S01]  /*70f0*/  F2FP.BF16.F32.PACK_AB R123, R19, R18 ;  /* 0x00000012137b723e */ /* 0x000fe200000010ff */
[----:B------:R-:W-:Y:S01]  /*7100*/  FFMA R16, R83, R80, R16 ;  /* 0x0000005053107223 */ /* 0x000fe20000000010 */
[----:B------:R-:W-:Y:S01]  /*7110*/  SHF.L.U32 R80, R101, 0x10, RZ ;  /* 0x0000001065507819 */ /* 0x000fe200000006ff */
[----:B------:R-:W-:Y:S01]  /*7120*/  FMUL R22, R76, R22 ;  /* 0x000000164c167220 */ /* 0x000fe20000400000 */
[C---:B------:R-:W-:Y:S01]  /*7130*/  FFMA R17, R83.reuse, R82, R17 ;  /* 0x0000005253117223 */ /* 0x040fe20000000011 */
[----:B------:R-:W-:Y:S01]  /*7140*/  LOP3.LUT R82, R102, 0xffff0000, RZ, 0xc0, !PT ;  /* 0xffff000066527812 */ /* 0x000fe200078ec0ff */
[C---:B------:R-:W-:Y:S01]  /*7150*/  FMUL R23, R76.reuse, R23 ;  /* 0x000000174c177220 */ /* 0x040fe20000400000 */
[----:B------:R-:W-:Y:S01]  /*7160*/  FFMA R22, R83, R80, R22 ;  /* 0x0000005053167223 */ /* 0x000fe20000000016 */
[----:B------:R-:W-:Y:S01]  /*7170*/  LOP3.LUT R80, R101, 0xffff0000, RZ, 0xc0, !PT ;  /* 0xffff000065507812 */ /* 0x000fe200078ec0ff */
[C---:B------:R-:W-:Y:S01]  /*7180*/  FMUL R20, R76.reuse, R24 ;  /* 0x000000184c147220 */ /* 0x040fe20000400000 */
[----:B------:R-:W-:Y:S01]  /*7190*/  F2FP.BF16.F32.PACK_AB R128, R17, R16 ;  /* 0x000000101180723e */ /* 0x000fe200000010ff */
[C---:B------:R-:W-:Y:S01]  /*71a0*/  FMUL R21, R76.reuse, R25 ;  /* 0x000000194c157220 */ /* 0x040fe20000400000 */
[----:B------:R-:W-:Y:S01]  /*71b0*/  FMUL R26, R76, R26 ;  /* 0x0000001a4c1a7220 */ /* 0x000fe20000400000 */
[C---:B------:R-:W-:Y:S01]  /*71c0*/  FFMA R23, R83.reuse, R80, R23 ;  /* 0x0000005053177223 */ /* 0x040fe20000000017 */
[----:B------:R-:W-:Y:S01]  /*71d0*/  SHF.L.U32 R80, R108, 0x10, RZ ;  /* 0x000000106c507819 */ /* 0x000fe200000006ff */
[C---:B------:R-:W-:Y:S01]  /*71e0*/  FMUL R27, R76.reuse, R27 ;  /* 0x0000001b4c1b7220 */ /* 0x040fe20000400000 */
[----:B------:R-:W-:Y:S01]  /*71f0*/  FFMA R20, R83, R85, R20 ;  /* 0x0000005553147223 */ /* 0x000fe20000000014 */
[----:B------:R-:W-:Y:S01]  /*7200*/  SHF.L.U32 R85, R109, 0x10, RZ ;  /* 0x000000106d557819 */ /* 0x000fe200000006ff */
[----:B------:R-:W-:Y:S01]  /*7210*/  FMUL R24, R76, R28 ;  /* 0x0000001c4c187220 */ /* 0x000fe20000400000 */
[----:B------:R-:W-:Y:S01]  /*7220*/  F2FP.BF16.F32.PACK_AB R129, R23, R22 ;  /* 0x000000161781723e */ /* 0x000fe200000010ff */
[C---:B------:R-:W-:Y:S01]  /*7230*/  FFMA R21, R83.reuse, R82, R21 ;  /* 0x0000005253157223 */ /* 0x040fe20000000015 */
[----:B------:R-:W-:Y:S01]  /*7240*/  LOP3.LUT R82, R108, 0xffff0000, RZ, 0xc0, !PT ;  /* 0xffff00006c527812 */ /* 0x000fe200078ec0ff */
[----:B------:R-:W-:Y:S01]  /*7250*/  FFMA R26, R83, R87, R26 ;  /* 0x00000057531a7223 */ /* 0x000fe2000000001a */
[----:B------:R-:W-:Y:S01]  /*7260*/  SHF.L.U32 R87, R111, 0x10, RZ ;  /* 0x000000106f577819 */ /* 0x000fe200000006ff */
[----:B------:R-:W-:Y:S01]  /*7270*/  FFMA R27, R83, R84, R27 ;  /* 0x00000054531b7223 */ /* 0x000fe2000000001b */
[----:B------:R-:W-:Y:S01]  /*7280*/  F2FP.BF16.F32.PACK_AB R130, R21, R20 ;  /* 0x000000141582723e */ /* 0x000fe200000010ff */
[----:B------:R-:W-:Y:S01]  /*7290*/  FFMA R24, R83, R80, R24 ;  /* 0x0000005053187223 */ /* 0x000fe20000000018 */
[----:B------:R-:W-:Y:S01]  /*72a0*/  LOP3.LUT R80, R109, 0xffff0000, RZ, 0xc0, !PT ;  /* 0xffff00006d507812 */ /* 0x000fe200078ec0ff */
[C---:B------:R-:W-:Y:S01]  /*72b0*/  FMUL R25, R76.reuse, R29 ;  /* 0x0000001d4c197220 */ /* 0x040fe20000400000 */
[----:B------:R-:W-:Y:S01]  /*72c0*/  F2FP.BF16.F32.PACK_AB R131, R27, R26 ;  /* 0x0000001a1b83723e */ /* 0x000fe200000010ff */
[C---:B------:R-:W-:Y:S01]  /*72d0*/  FMUL R30, R76.reuse, R30 ;  /* 0x0000001e4c1e7220 */ /* 0x040fe20000400000 */
[----:B------:R-:W-:Y:S01]  /*72e0*/  LOP3.LUT R84, R143, 0xffff0000, RZ, 0xc0, !PT ;  /* 0xffff00008f547812 */ /* 0x000fe200078ec0ff */
[----:B------:R-:W-:Y:S01]  /*72f0*/  FMUL R31, R76, R31 ;  /* 0x0000001f4c1f7220 */ /* 0x000fe20000400000 */
[----:B------:R-:W-:Y:S01]  /*7300*/  FFMA R25, R83, R82, R25 ;  /* 0x0000005253197223 */ /* 0x000fe20000000019 */
[----:B------:R-:W-:Y:S01]  /*7310*/  LOP3.LUT R82, R111, 0xffff0000, RZ, 0xc0, !PT ;  /* 0xffff00006f527812 */ /* 0x000fe200078ec0ff */
[C---:B------:R-:W-:Y:S01]  /*7320*/  FFMA R30, R83.reuse, R85, R30 ;  /* 0x00000055531e7223 */ /* 0x040fe2000000001e */
[C---:B------:R-:W-:Y:S01]  /*7330*/  SHF.L.U32 R85, R110.reuse, 0x10, RZ ;  /* 0x000000106e557819 */ /* 0x040fe200000006ff */
[C---:B------:R-:W-:Y:S01]  /*7340*/  FFMA R31, R83.reuse, R80, R31 ;  /* 0x00000050531f7223 */ /* 0x040fe2000000001f */
[----:B------:R-:W-:Y:S01]  /*7350*/  LOP3.LUT R80, R110, 0xffff0000, RZ, 0xc0, !PT ;  /* 0xffff00006e507812 */ /* 0x000fe200078ec0ff */
[C---:B------:R-:W-:Y:S01]  /*7360*/  FMUL R28, R76.reuse, R32 ;  /* 0x000000204c1c7220 */ /* 0x040fe20000400000 */
[C---:B------:R-:W-:Y:S01]  /*7370*/  FMUL R29, R76.reuse, R33 ;  /* 0x000000214c1d7220 */ /* 0x040fe20000400000 */
[C---:B------:R-:W-:Y:S01]  /*7380*/  FMUL R34, R76.reuse, R34 ;  /* 0x000000224c227220 */ /* 0x040fe20000400000 */
[----:B------:R-:W-:Y:S01]  /*7390*/  FMUL R35, R76, R35 ;  /* 0x000000234c237220 */ /* 0x000fe20000400000 */
[----:B------:R-:W-:Y:S01]  /*73a0*/  FFMA R28, R83, R85, R28 ;  /* 0x00000055531c7223 */ /* 0x000fe2000000001c */
[----:B------:R-:W-:Y:S01]  /*73b0*/  SHF.L.U32 R85, R117, 0x10, RZ ;  /* 0x0000001075557819 */ /* 0x000fe200000006ff */
[C---:B------:R-:W-:Y:S01]  /*73c0*/  FFMA R29, R83.reuse, R80, R29 ;  /* 0x00000050531d7223 */ /* 0x040fe2000000001d */
[C---:B------:R-:W-:Y:S01]  /*73d0*/  SHF.L.U32 R80, R116.reuse, 0x10, RZ ;  /* 0x0000001074507819 */ /* 0x040fe200000006ff */
[----:B------:R-:W-:Y:S01]  /*73e0*/  FFMA R34, R83, R87, R34 ;  /* 0x0000005753227223 */ /* 0x000fe20000000022 */
[----:B------:R-:W-:Y:S01]  /*73f0*/  SHF.L.U32 R87, R119, 0x10, RZ ;  /* 0x0000001077577819 */ /* 0x000fe200000006ff */
[C---:B------:R-:W-:Y:S01]  /*7400*/  FFMA R35, R83.reuse, R82, R35 ;  /* 0x0000005253237223 */ /* 0x040fe20000000023 */
[----:B------:R-:W-:Y:S01]  /*7410*/  LOP3.LUT R82, R116, 0xffff0000, RZ, 0xc0, !PT ;  /* 0xffff000074527812 */ /* 0x000fe200078ec0ff */
[C---:B------:R-:W-:Y:S01]  /*7420*/  FMUL R32, R76.reuse, R36 ;  /* 0x000000244c207220 */ /* 0x040fe20000400000 */
[C---:B------:R-:W-:Y:S01]  /*7430*/  FMUL R33, R76.reuse, R37 ;  /* 0x000000254c217220 */ /* 0x040fe20000400000 */
[----:B------:R-:W-:Y:S01]  /*7440*/  FMUL R38, R76, R38 ;  /* 0x000000264c267220 */ /* 0x000fe20000400000 */
[----:B------:R1:W-:Y:S01]  /*7450*/  STS.128 [R178+UR48+0x400], R96 ;  /* 0x00040060b2007988 */ /* 0x0003e20008000c30 */
[----:B------:R-:W-:Y:S01]  /*7460*/  FFMA R32, R83, R80, R32 ;  /* 0x0000005053207223 */ /* 0x000fe20000000020 */
[----:B------:R-:W-:Y:S01]  /*7470*/  LOP3.LUT R80, R117, 0xffff0000, RZ, 0xc0, !PT ;  /* 0xffff000075507812 */ /* 0x000fe200078ec0ff */
[C---:B------:R-:W-:Y:S01]  /*7480*/  FFMA R33, R83.reuse, R82, R33 ;  /* 0x0000005253217223 */ /* 0x040fe20000000021 */
[----:B------:R-:W-:Y:S01]  /*7490*/  LOP3.LUT R82, R118, 0xffff0000, RZ, 0xc0, !PT ;  /* 0xffff000076527812 */ /* 0x000fe200078ec0ff */
[----:B------:R-:W-:Y:S01]  /*74a0*/  FMUL R39, R76, R39 ;  /* 0x000000274c277220 */ /* 0x000fe20000400000 */
[C---:B------:R-:W-:Y:S01]  /*74b0*/  FFMA R38, R83.reuse, R85, R38 ;  /* 0x0000005553267223 */ /* 0x040fe20000000026 */
[----:B------:R-:W-:Y:S01]  /*74c0*/  SHF.L.U32 R85, R118, 0x10, RZ ;  /* 0x0000001076557819 */ /* 0x000fe200000006ff */
[C---:B------:R-:W-:Y:S01]  /*74d0*/  FMUL R36, R76.reuse, R40 ;  /* 0x000000284c247220 */ /* 0x040fe20000400000 */
[----:B------:R-:W-:Y:S01]  /*74e0*/  FFMA R39, R83, R80, R39 ;  /* 0x0000005053277223 */ /* 0x000fe20000000027 */
[----:B------:R-:W-:Y:S01]  /*74f0*/  LOP3.LUT R80, R119, 0xffff0000, RZ, 0xc0, !PT ;  /* 0xffff000077507812 */ /* 0x000fe200078ec0ff */
[C---:B------:R-:W-:Y:S01]  /*7500*/  FMUL R37, R76.reuse, R41 ;  /* 0x000000294c257220 */ /* 0x040fe20000400000 */
[C---:B------:R-:W-:Y:S01]  /*7510*/  FMUL R42, R76.reuse, R42 ;  /* 0x0000002a4c2a7220 */ /* 0x040fe20000400000 */
[----:B------:R-:W-:Y:S01]  /*7520*/  FMUL R43, R76, R43 ;  /* 0x0000002b4c2b7220 */ /* 0x000fe20000400000 */
[C---:B------:R-:W-:Y:S01]  /*7530*/  FFMA R36, R83.reuse, R85, R36 ;  /* 0x0000005553247223 */ /* 0x040fe20000000024 */
[C---:B------:R-:W-:Y:S01]  /*7540*/  SHF.L.U32 R85, R124.reuse, 0x10, RZ ;  /* 0x000000107c557819 */ /* 0x040fe200000006ff */
[----:B------:R2:W-:Y:S01]  /*7550*/  STS.128 [R177+0x400], R120 ;  /* 0x00040078b1007388 */ /* 0x0005e20000000c00 */
[----:B------:R-:W-:Y:S01]  /*7560*/  FFMA R37, R83, R82, R37 ;  /* 0x0000005253257223 */ /* 0x000fe20000000025 */
[----:B------:R-:W-:Y:S01]  /*7570*/  LOP3.LUT R82, R125, 0xffff0000, RZ, 0xc0, !PT ;  /* 0xffff00007d527812 */ /* 0x000fe200078ec0ff */
[----:B------:R-:W-:Y:S01]  /*7580*/  FFMA R42, R83, R87, R42 ;  /* 0x00000057532a7223 */ /* 0x000fe2000000002a */
[----:B------:R-:W-:Y:S01]  /*7590*/  SHF.L.U32 R87, R125, 0x10, RZ ;  /* 0x000000107d577819 */ /* 0x000fe200000006ff */
        /* <DEDUP_REMOVED lines=8> */
[----:B------:R4:W-:Y:S01]  /*7620*/  STS.128 [R176+0x400], R128 ;  /* 0x00040080b0007388 */ /* 0x0009e20000000c00 */
[C---:B------:R-:W-:Y:S01]  /*7630*/  FFMA R41, R83.reuse, R80, R41 ;  /* 0x0000005053297223 */ /* 0x040fe20000000029 */
[C---:B------:R-:W-:Y:S01]  /*7640*/  SHF.L.U32 R80, R126.reuse, 0x10, RZ ;  /* 0x000000107e507819 */ /* 0x040fe200000006ff */
[----:B------:R-:W-:Y:S01]  /*7650*/  FFMA R46, R83, R87, R46 ;  /* 0x00000057532e7223 */ /* 0x000fe2000000002e */
[----:B------:R-:W-:Y:S01]  /*7660*/  SHF.L.U32 R87, R133, 0x10, RZ ;  /* 0x0000001085577819 */ /* 0x000fe200000006ff */
[----:B------:R-:W-:Y:S01]  /*7670*/  FFMA R47, R83, R82, R47 ;  /* 0x00000052532f7223 */ /* 0x000fe2000000002f */
[----:B------:R-:W-:Y:S01]  /*7680*/  LOP3.LUT R82, R126, 0xffff0000, RZ, 0xc0, !PT ;  /* 0xffff00007e527812 */ /* 0x000fe200078ec0ff */
[C---:B------:R-:W-:Y:S01]  /*7690*/  FMUL R44, R76.reuse, R48 ;  /* 0x000000304c2c7220 */ /* 0x040fe20000400000 */
[----:B-1----:R-:W-:Y:S01]  /*76a0*/  F2FP.BF16.F32.PACK_AB R96, R25, R24 ;  /* 0x000000181960723e */ /* 0x002fe200000010ff */
[C---:B------:R-:W-:Y:S01]  /*76b0*/  FMUL R45, R76.reuse, R49 ;  /* 0x000000314c2d7220 */ /* 0x040fe20000400000 */
[----:B------:R-:W-:Y:S01]  /*76c0*/  F2FP.BF16.F32.PACK_AB R97, R31, R30 ;  /* 0x0000001e1f61723e */ /* 0x000fe200000010ff */
[----:B------:R-:W-:Y:S01]  /*76d0*/  FMUL R50, R76, R50 ;  /* 0x000000324c327220 */ /* 0x000fe20000400000 */
[----:B------:R-:W-:Y:S01]  /*76e0*/  F2FP.BF16.F32.PACK_AB R98, R29, R28 ;  /* 0x0000001c1d62723e */ /* 0x000fe200000010ff */
[----:B------:R-:W-:Y:S01]  /*76f0*/  FFMA R44, R83, R80, R44 ;  /* 0x00000050532c7223 */ /* 0x000fe2000000002c */
[----:B------:R-:W-:Y:S01]  /*7700*/  LOP3.LUT R80, R127, 0xffff0000, RZ, 0xc0, !PT ;  /* 0xffff00007f507812 */ /* 0x000fe200078ec0ff */
[----:B------:R-:W-:Y:S01]  /*7710*/  FFMA R45, R83, R82, R45 ;  /* 0x00000052532d7223 */ /* 0x000fe2000000002d */
[----:B------:R-:W-:Y:S01]  /*7720*/  LOP3.LUT R82, R132, 0xffff0000, RZ, 0xc0, !PT ;  /* 0xffff000084527812 */ /* 0x000fe200078ec0ff */
[----:B------:R-:W-:Y:S01]  /*7730*/  FMUL R51, R76, R51 ;  /* 0x000000334c337220 */ /* 0x000fe20000400000 */
[----:B------:R-:W-:Y:S01]  /*7740*/  F2FP.BF16.F32.PACK_AB R99, R35, R34 ;  /* 0x000000222363723e */ /* 0x000fe200000010ff */
[----:B------:R-:W-:Y:S01]  /*7750*/  FFMA R50, R83, R85, R50 ;  /* 0x0000005553327223 */ /* 0x000fe20000000032 */
[----:B------:R-:W-:Y:S01]  /*7760*/  SHF.L.U32 R85, R132, 0x10, RZ ;  /* 0x0000001084557819 */ /* 0x000fe200000006ff */
[C---:B------:R-:W-:Y:S01]  /*7770*/  FMUL R48, R76.reuse, R52 ;  /* 0x000000344c307220 */ /* 0x040fe20000400000 */
[----:B--2---:R-:W-:Y:S01]  /*7780*/  F2FP.BF16.F32.PACK_AB R120, R33, R32 ;  /* 0x000000202178723e */ /* 0x004fe200000010ff */
[----:B------:R-:W-:Y:S01]  /*7790*/  FFMA R51, R83, R80, R51 ;  /* 0x0000005053337223 */ /* 0x000fe20000000033 */
[----:B------:R-:W-:Y:S01]  /*77a0*/  LOP3.LUT R80, R133, 0xffff0000, RZ, 0xc0, !PT ;  /* 0xffff000085507812 */ /* 0x000fe200078ec0ff */
[----:B------:R1:W-:Y:S01]  /*77b0*/  STS.128 [R175+0x400], R96 ;  /* 0x00040060af007388 */ /* 0x0003e20000000c00 */
[----:B------:R-:W-:Y:S01]  /*77c0*/  F2FP.BF16.F32.PACK_AB R121, R39, R38 ;  /* 0x000000262779723e */ /* 0x000fe200000010ff */
[C---:B------:R-:W-:Y:S01]  /*77d0*/  FMUL R49, R76.reuse, R53 ;  /* 0x000000354c317220 */ /* 0x040fe20000400000 */
[----:B------:R-:W-:Y:S01]  /*77e0*/  F2FP.BF16.F32.PACK_AB R122, R37, R36 ;  /* 0x00000024257a723e */ /* 0x000fe200000010ff */
[C---:B------:R-:W-:Y:S01]  /*77f0*/  FMUL R54, R76.reuse, R54 ;  /* 0x000000364c367220 */ /* 0x040fe20000400000 */
[----:B------:R-:W-:Y:S01]  /*7800*/  F2FP.BF16.F32.PACK_AB R123, R43, R42 ;  /* 0x0000002a2b7b723e */ /* 0x000fe200000010ff */
[----:B------:R-:W-:Y:S01]  /*7810*/  FMUL R55, R76, R55 ;  /* 0x000000374c377220 */ /* 0x000fe20000400000 */
[----:B----4-:R-:W-:Y:S01]  /*7820*/  F2FP.BF16.F32.PACK_AB R128, R41, R40 ;  /* 0x000000282980723e */ /* 0x010fe200000010ff */
[C---:B------:R-:W-:Y:S01]  /*7830*/  FFMA R48, R83.reuse, R85, R48 ;  /* 0x0000005553307223 */ /* 0x040fe20000000030 */
[C---:B------:R-:W-:Y:S01]  /*7840*/  FFMA R49, R83.reuse, R82, R49 ;  /* 0x0000005253317223 */ /* 0x040fe20000000031 */
[----:B------:R1:W-:Y:S01]  /*7850*/  STS.128 [R173+0x400], R120 ;  /* 0x00040078ad007388 */ /* 0x0003e20000000c00 */
[C---:B------:R-:W-:Y:S01]  /*7860*/  SHF.L.U32 R85, R134.reuse, 0x10, RZ ;  /* 0x0000001086557819 */ /* 0x040fe200000006ff */
[----:B------:R-:W-:Y:S01]  /*7870*/  FFMA R54, R83, R87, R54 ;  /* 0x0000005753367223 */ /* 0x000fe20000000036 */
[----:B------:R-:W-:Y:S01]  /*7880*/  SHF.L.U32 R87, R135, 0x10, RZ ;  /* 0x0000001087577819 */ /* 0x000fe200000006ff */
[----:B------:R-:W-:Y:S01]  /*7890*/  FFMA R55, R83, R80, R55 ;  /* 0x0000005053377223 */ /* 0x000fe20000000037 */
[----:B------:R-:W-:Y:S01]  /*78a0*/  LOP3.LUT R80, R134, 0xffff0000, RZ, 0xc0, !PT ;  /* 0xffff000086507812 */ /* 0x000fe200078ec0ff */
[C---:B------:R-:W-:Y:S01]  /*78b0*/  FMUL R52, R76.reuse, R56 ;  /* 0x000000384c347220 */ /* 0x040fe20000400000 */
[----:B------:R-:W-:Y:S01]  /*78c0*/  LOP3.LUT R82, R135, 0xffff0000, RZ, 0xc0, !PT ;  /* 0xffff000087527812 */ /* 0x000fe200078ec0ff */
[C---:B------:R-:W-:Y:S01]  /*78d0*/  FMUL R53, R76.reuse, R57 ;  /* 0x000000394c357220 */ /* 0x040fe20000400000 */
[C---:B------:R-:W-:Y:S01]  /*78e0*/  FMUL R58, R76.reuse, R58 ;  /* 0x0000003a4c3a7220 */ /* 0x040fe20000400000 */
[----:B------:R-:W-:Y:S01]  /*78f0*/  FMUL R59, R76, R59 ;  /* 0x0000003b4c3b7220 */ /* 0x000fe20000400000 */
[C---:B------:R-:W-:Y:S01]  /*7900*/  FFMA R52, R83.reuse, R85, R52 ;  /* 0x0000005553347223 */ /* 0x040fe20000000034 */
[C---:B------:R-:W-:Y:S01]  /*7910*/  FFMA R53, R83.reuse, R80, R53 ;  /* 0x0000005053357223 */ /* 0x040fe20000000035 */
[C---:B------:R-:W-:Y:S01]  /*7920*/  FFMA R58, R83.reuse, R87, R58 ;  /* 0x00000057533a7223 */ /* 0x040fe2000000003a */
[----:B------:R-:W-:Y:S01]  /*7930*/  FFMA R59, R83, R82, R59 ;  /* 0x00000052533b7223 */ /* 0x000fe2000000003b */
[----:B------:R-:W-:Y:S01]  /*7940*/  SHF.L.U32 R80, R140, 0x10, RZ ;  /* 0x000000108c507819 */ /* 0x000fe200000006ff */
[----:B------:R-:W-:Y:S01]  /*7950*/  FMUL R56, R76, R60 ;  /* 0x0000003c4c387220 */ /* 0x000fe20000400000 */
[----:B------:R-:W-:Y:S01]  /*7960*/  LOP3.LUT R82, R140, 0xffff0000, RZ, 0xc0, !PT ;  /* 0xffff00008c527812 */ /* 0x000fe200078ec0ff */
[C---:B------:R-:W-:Y:S01]  /*7970*/  FMUL R57, R76.reuse, R61 ;  /* 0x0000003d4c397220 */ /* 0x040fe20000400000 */
[----:B------:R-:W-:Y:S01]  /*7980*/  SHF.L.U32 R85, R141, 0x10, RZ ;  /* 0x000000108d557819 */ /* 0x000fe200000006ff */
[C---:B------:R-:W-:Y:S01]  /*7990*/  FMUL R62, R76.reuse, R62 ;  /* 0x0000003e4c3e7220 */ /* 0x040fe20000400000 */
[----:B------:R-:W-:Y:S01]  /*79a0*/  F2FP.BF16.F32.PACK_AB R129, R47, R46 ;  /* 0x0000002e2f81723e */ /* 0x000fe200000010ff */
[----:B------:R-:W-:Y:S01]  /*79b0*/  FFMA R56, R83, R80, R56 ;  /* 0x0000005053387223 */ /* 0x000fe20000000038 */
[----:B------:R-:W-:Y:S01]  /*79c0*/  F2FP.BF16.F32.PACK_AB R130, R45, R44 ;  /* 0x0000002c2d82723e */ /* 0x000fe200000010ff */
[----:B------:R-:W-:Y:S01]  /*79d0*/  FFMA R57, R83, R82, R57 ;  /* 0x0000005253397223 */ /* 0x000fe20000000039 */
[----:B------:R-:W-:Y:S01]  /*79e0*/  F2FP.BF16.F32.PACK_AB R131, R51, R50 ;  /* 0x000000323383723e */ /* 0x000fe200000010ff */
[----:B------:R-:W-:Y:S01]  /*79f0*/  FFMA R62, R83, R85, R62 ;  /* 0x00000055533e7223 */ /* 0x000fe2000000003e */
[----:B------:R-:W-:Y:S01]  /*7a00*/  LOP3.LUT R80, R141, 0xffff0000, RZ, 0xc0, !PT ;  /* 0xffff00008d507812 */ /* 0x000fe200078ec0ff */
[----:B------:R-:W-:Y:S01]  /*7a10*/  FMUL R63, R76, R63 ;  /* 0x0000003f4c3f7220 */ /* 0x000fe20000400000 */
[----:B------:R-:W-:Y:S01]  /*7a20*/  SHF.L.U32 R85, R142, 0x10, RZ ;  /* 0x000000108e557819 */ /* 0x000fe200000006ff */
[----:B------:R1:W-:Y:S01]  /*7a30*/  STS.128 [R172+0x400], R128 ;  /* 0x00040080ac007388 */ /* 0x0003e20000000c00 */
[----:B------:R-:W-:Y:S01]  /*7a40*/  FMUL R60, R76, R64 ;  /* 0x000000404c3c7220 */ /* 0x000fe20000400000 */
[----:B------:R-:W-:Y:S01]  /*7a50*/  LOP3.LUT R82, R142, 0xffff0000, RZ, 0xc0, !PT ;  /* 0xffff00008e527812 */ /* 0x000fe200078ec0ff */
[C---:B------:R-:W-:Y:S01]  /*7a60*/  FMUL R61, R76.reuse, R65 ;  /* 0x000000414c3d7220 */ /* 0x040fe20000400000 */
[----:B------:R-:W-:Y:S01]  /*7a70*/  SHF.L.U32 R87, R143, 0x10, RZ ;  /* 0x000000108f577819 */ /* 0x000fe200000006ff */
[C---:B------:R-:W-:Y:S01]  /*7a80*/  FMUL R66, R76.reuse, R66 ;  /* 0x000000424c427220 */ /* 0x040fe20000400000 */
[----:B------:R-:W-:Y:S01]  /*7a90*/  FFMA R63, R83, R80, R63 ;  /* 0x00000050533f7223 */ /* 0x000fe2000000003f */
[----:B------:R-:W-:Y:S01]  /*7aa0*/  FMUL R67, R76, R67 ;  /* 0x000000434c437220 */ /* 0x000fe20000400000 */
[----:B------:R-:W-:Y:S01]  /*7ab0*/  F2FP.BF16.F32.PACK_AB R136, R49, R48 ;  /* 0x000000303188723e */ /* 0x000fe200000010ff */
[----:B------:R-:W-:Y:S01]  /*7ac0*/  FFMA R60, R83, R85, R60 ;  /* 0x00000055533c7223 */ /* 0x000fe2000000003c */
[----:B------:R-:W-:Y:S01]  /*7ad0*/  F2FP.BF16.F32.PACK_AB R137, R55, R54 ;  /* 0x000000363789723e */ /* 0x000fe200000010ff */
[----:B------:R-:W-:Y:S01]  /*7ae0*/  FFMA R61, R83, R82, R61 ;  /* 0x00000052533d7223 */ /* 0x000fe2000000003d */
[----:B------:R-:W-:Y:S01]  /*7af0*/  F2FP.BF16.F32.PACK_AB R138, R53, R52 ;  /* 0x00000034358a723e */ /* 0x000fe200000010ff */
[----:B------:R-:W-:Y:S01]  /*7b00*/  FFMA R66, R83, R87, R66 ;  /* 0x0000005753427223 */ /* 0x000fe20000000042 */
[----:B------:R-:W-:Y:S01]  /*7b10*/  F2FP.BF16.F32.PACK_AB R139, R59, R58 ;  /* 0x0000003a3b8b723e */ /* 0x000fe200000010ff */
[----:B------:R-:W-:Y:S01]  /*7b20*/  FFMA R67, R83, R84, R67 ;  /* 0x0000005453437223 */ /* 0x000fe20000000043 */
[----:B------:R-:W-:Y:S02]  /*7b30*/  F2FP.BF16.F32.PACK_AB R180, R57, R56 ;  /* 0x0000003839b4723e */ /* 0x000fe400000010ff */
[----:B------:R-:W-:Y:S01]  /*7b40*/  F2FP.BF16.F32.PACK_AB R181, R63, R62 ;  /* 0x0000003e3fb5723e */ /* 0x000fe200000010ff */
[----:B------:R1:W-:Y:S01]  /*7b50*/  STS.128 [R171+0x400], R136 ;  /* 0x00040088ab007388 */ /* 0x0003e20000000c00 */
[----:B------:R-:W-:Y:S02]  /*7b60*/  F2FP.BF16.F32.PACK_AB R182, R61, R60 ;  /* 0x0000003c3db6723e */ /* 0x000fe400000010ff */
[----:B------:R-:W-:Y:S05]  /*7b70*/  F2FP.BF16.F32.PACK_AB R183, R67, R66 ;  /* 0x0000004243b7723e */ /* 0x000fea00000010ff */
[----:B------:R1:W-:Y:S01]  /*7b80*/  STS.128 [R170+0x400], R180 ;  /* 0x000400b4aa007388 */ /* 0x0003e20000000c00 */
[----:B------:R-:W-:Y:S01]  /*7b90*/  @!PT LDS RZ, [RZ] ;  /* 0x00000000fffff984 */ /* 0x000fe20000000800 */
[----:B------:R-:W-:Y:S01]  /*7ba0*/  @!PT LDS RZ, [RZ] ;  /* 0x00000000fffff984 */ /* 0x000fe20000000800 */
[----:B------:R-:W-:Y:S01]  /*7bb0*/  @!PT LDS RZ, [RZ] ;  /* 0x00000000fffff984 */ /* 0x000fe20000000800 */
[----:B------:R-:W-:Y:S01]  /*7bc0*/  @!PT LDS RZ, [RZ] ;  /* 0x00000000fffff984 */ /* 0x000fe20000000800 */
[----:B------:R2:W-:Y:S07]  /*7bd0*/  MEMBAR.ALL.CTA ;  /* 0x0000000000007992 */ /* 0x0005ee0000008000 */
[----:B--2---:R-:W2:Y:S02]  /*7be0*/  FENCE.VIEW.ASYNC.S ;  /* 0x00000000000073c6 */ /* 0x004ea40000000000 */
[----:B--2---:R-:W-:Y:S06]  /*7bf0*/  BAR.SYNC.DEFER_BLOCKING 0x1, 0x80 ;  /* 0x0042000000007b1d */ /* 0x004fec0000010000 */
[----:B------:R-:W-:Y:S05]  /*7c00*/  @P0 BRA `(.L_x_110) ;  /* 0x0000000000300947 */ /* 0x000fea0003800000 */
[----:B------:R-:W-:Y:S01]  /*7c10*/  UIADD3 UR6, UPT, UPT, UR48, 0x400, URZ ;  /* 0x0000040030067890 */ /* 0x000fe2000fffe0ff */
[----:B------:R-:W-:Y:S01]  /*7c20*/  IMAD.IADD R0, R168, 0x1, R81 ;  /* 0x00000001a8007824 */ /* 0x000fe200078e0251 */
[----:B------:R-:W-:Y:S01]  /*7c30*/  UIADD3 UR4, UP0, UPT, UR52, 0xa80, URZ ;  /* 0x00000a8034047890 */ /* 0x000fe2000ff1e0ff */
[----:B------:R-:W-:Y:S03]  /*7c40*/  UMOV UR47, UR36 ;  /* 0x00000024002f7c82 */ /* 0x000fe60008000000 */
[----:B------:R-:W-:Y:S01]  /*7c50*/  IMAD.U32 R159, RZ, RZ, UR6 ;  /* 0x00000006ff9f7e24 */ /* 0x000fe2000f8e00ff */
[----:B------:R-:W-:Y:S01]  /*7c60*/  R2UR UR45, R0 ;  /* 0x00000000002d72ca */ /* 0x000fe200000e0000 */
[----:B------:R-:W-:Y:S03]  /*7c70*/  UIADD3.X UR5, UPT, UPT, URZ, UR53, URZ, UP0, !UPT ;  /* 0x00000035ff057290 */ /* 0x000fe600087fe4ff */
[----:B------:R-:W-:Y:S11]  /*7c80*/  R2UR UR44, R159 ;  /* 0x000000009f2c72ca */ /* 0x000ff600000e0000 */
[----:B------:R-:W-:Y:S02]  /*7c90*/  @!UPT UIADD3 URZ, UPT, UPT, URZ, URZ, URZ ;  /* 0x000000fffffff290 */ /* 0x000fe4000fffe0ff */
[----:B------:R2:W-:Y:S01]  /*7ca0*/  UTMASTG.3D [UR44], [UR4] ;  /* 0x0000002c040073b5 */ /* 0x0005e20008010000 */
[----:B------:R0:W-:Y:S01]  /*7cb0*/  UTMACMDFLUSH ;  /* 0x00000000000079b7 */ /* 0x0001e20000000000 */
[----:B--2---:R-:W-:Y:S04]  /*7cc0*/  DEPBAR.LE SB0, 0x1 ;  /* 0x000080400000791a */ /* 0x004fe80000000000 */
.L_x_110:
[----:B------:R-:W-:Y:S05]  /*7cd0*/  BSYNC.RECONVERGENT B0 ;  /* 0x0000000000007941 */ /* 0x000fea0003800200 */
.L_x_109:
[----:B------:R-:W-:Y:S01]  /*7ce0*/  BAR.SYNC.DEFER_BLOCKING 0x1, 0x80 ;  /* 0x0042000000007b1d */ /* 0x000fe20000010000 */
[----:B------:R-:W-:Y:S01]  /*7cf0*/  ISETP.NE.AND P2, PT, R174, RZ, PT ;  /* 0x000000ffae00720c */ /* 0x000fe20003f45270 */
[----:B------:R-:W-:Y:S01]  /*7d00*/  UISETP.NE.AND UP0, UPT, UR49, URZ, UPT ;  /* 0x000000ff3100728c */ /* 0x000fe2000bf05270 */
[----:B------:R-:W-:Y:S11]  /*7d10*/  LEA R3, R105, UR48, 0x3 ;  /* 0x0000003069037c11 */ /* 0x000ff6000f8e18ff */
[----:B------:R-:W-:Y:S01]  /*7d20*/  @P2 SHF.L.U32 R6, R162, 0x1f, RZ ;  /* 0x0000001fa2062819 */ /* 0x000fe200000006ff */
[----:B------:R-:W-:Y:S06]  /*7d30*/  BRA.U !UP0, `(.L_x_111) ;  /* 0x0000000108247547 */ /* 0x000fec000b800000 */
[----:B------:R-:W2:Y:S01]  /*7d40*/  S2R R0, SR_CgaCtaId ;  /* 0x0000000000007919 */ /* 0x000ea20000008800 */
[----:B------:R-:W-:Y:S01]  /*7d50*/  IMAD.U32 R4, RZ, RZ, UR51 ;  /* 0x00000033ff047e24 */ /* 0x000fe2000f8e00ff */
[----:B------:R-:W-:Y:S04]  /*7d60*/  UIADD3 UR51, UPT, UPT, UR51, 0x1, URZ ;  /* 0x0000000133337890 */ /* 0x000fe8000fffe0ff */
[----:B------:R-:W-:Y:S01]  /*7d70*/  @P2 LEA R4, R4, UR48, 0x3 ;  /* 0x0000003004042c11 */ /* 0x000fe2000f8e18ff */
[----:B------:R-:W-:Y:S04]  /*7d80*/  UISETP.NE.AND UP0, UPT, UR51, 0x4, UPT ;  /* 0x000000043300788c */ /* 0x000fe8000bf05270 */
[----:B------:R-:W-:Y:S01]  /*7d90*/  @P2 VIADD R5, R4, 0x40 ;  /* 0x0000004004052836 */ /* 0x000fe20000000000 */
[----:B------:R-:W-:Y:S04]  /*7da0*/  USEL UR51, UR51, URZ, UP0 ;  /* 0x000000ff33337287 */ /* 0x000fe80008000000 */
[----:B--2---:R-:W-:Y:S04]  /*7db0*/  @P2 PRMT R0, R0, 0x654, R5 ;  /* 0x0000065400002816 */ /* 0x004fe80000000005 */
[----:B------:R2:W-:Y:S04]  /*7dc0*/  @P2 SYNCS.ARRIVE.TRANS64.RED.A1T0 RZ, [R0+URZ], RZ ;  /* 0x000000ff00ff29a7 */ /* 0x0005e800081004ff */
.L_x_111:
[----:B------:R-:W4:Y:S01]  /*7dd0*/  @P2 SYNCS.PHASECHK.TRANS64.TRYWAIT P1, [R3+URZ+0x20], R6 ;  /* 0x00002006030025a7 */ /* 0x000f2200080211ff */
[----:B------:R-:W-:Y:S01]  /*7de0*/  ISETP.NE.AND P0, PT, R79, RZ, PT ;  /* 0x000000ff4f00720c */ /* 0x000fe20003f05270 */
[----:B--2---:R-:W-:Y:S01]  /*7df0*/  IMAD.MOV.U32 R0, RZ, RZ, 0x80 ;  /* 0x00000080ff007424 */ /* 0x004fe200078e00ff */
[----:B------:R-:W-:Y:S04]  /*7e00*/  BSSY B1, `(.L_x_112) ;  /* 0x0000020000017945 */ /* 0x000fe80003800000 */
[----:B------:R-:W-:Y:S02]  /*7e10*/  SEL R81, R0, 0x40, !P0 ;  /* 0x0000004000517807 */ /* 0x000fe40004000000 */
[----:B----4-:R-:W-:Y:S01]  /*7e20*/  @P2 SEL R107, RZ, 0x1, !P1 ;  /* 0x00000001ff6b2807 */ /* 0x010fe20004800000 */
[----:B------:R-:W-:Y:S06]  /*7e30*/  @!P2 BRA `(.L_x_113) ;  /* 0x000000000070a947 */ /* 0x000fec0003800000 */
[----:B------:R-:W-:Y:S01]  /*7e40*/  ISETP.NE.AND P2, PT, R112, RZ, PT ;  /* 0x000000ff7000720c */ /* 0x000fe20003f45270 */
[----:B------:R-:W-:Y:S01]  /*7e50*/  BSSY B0, `(.L_x_114) ;  /* 0x000000b000007945 */ /* 0x000fe20003800000 */
[----:B------:R-:W-:Y:S11]  /*7e60*/  ISETP.NE.AND P0, PT, R107, RZ, PT ;  /* 0x000000ff6b00720c */ /* 0x000ff60003f05270 */
[----:B------:R-:W-:Y:S05]  /*7e70*/  @P2 IMAD R6, R105, 0x4000, R178 ;  /* 0x0000400069062824 */ /* 0x000fea00078e02b2 */
[----:B------:R-:W-:Y:S04]  /*7e80*/  @P2 IADD3 R9, PT, PT, R6, UR48, RZ ;  /* 0x0000003006092c10 */ /* 0x000fe8000fffe0ff */
[----:B------:R-:W-:Y:S01]  /*7e90*/  @P2 IADD3 R7, PT, PT, R104, R9, RZ ;  /* 0x0000000968072210 */ /* 0x000fe20007ffe0ff */
[--C-:B------:R-:W-:Y:S02]  /*7ea0*/  @P2 IMAD.IADD R5, R86, 0x1, R9.reuse ;  /* 0x0000000156052824 */ /* 0x100fe400078e0209 */
[----:B------:R-:W-:Y:S01]  /*7eb0*/  @P2 IMAD.IADD R4, R106, 0x1, R9 ;  /* 0x000000016a042824 */ /* 0x000fe200078e0209 */
[----:B------:R-:W-:Y:S06]  /*7ec0*/  @P0 BRA `(.L_x_115) ;  /* 0x00000000000c0947 */ /* 0x000fec0003800000 */
[----:B------:R-:W-:Y:S04]  /*7ed0*/  SHF.L.U32 R0, R162, 0x1f, RZ ;  /* 0x0000001fa2007819 */ /* 0x000fe800000006ff */
[----:B------:R-:W2:Y:S02]  /*7ee0*/  SYNCS.PHASECHK.TRANS64.TRYWAIT P0, [R3+URZ+0x20], R0 ;  /* 0x00002000030075a7 */ /* 0x000ea400080011ff */
[----:B--2---:R-:W-:Y:S05]  /*7ef0*/  @!P0 BRA `(.L_x_116) ;  /* 0x0000004400e88947 */ /* 0x004fea0003800000 */
.L_x_115:
[----:B------:R-:W-:Y:S05]  /*7f00*/  BSYNC B0 ;  /* 0x0000000000007941 */ /* 0x000fea0003800000 */
.L_x_114:
[----:B------:R-:W-:Y:S01]  /*7f10*/  ISETP.NE.AND P0, PT, R112, RZ, PT ;  /* 0x000000ff7000720c */ /* 0x000fe20003f05270 */
[----:B------:R-:W-:Y:S11]  /*7f20*/  VIADD R105, R105, 0x1 ;  /* 0x0000000169697836 */ /* 0x000ff60000000000 */
[----:B------:R-:W-:Y:S01]  /*7f30*/  @!UPT UIADD3 URZ, UPT, UPT, URZ, URZ, URZ ;  /* 0x000000fffffff290 */ /* 0x000fe2000fffe0ff */
[----:B------:R4:W1:Y:S01]  /*7f40*/  @P0 LDS.128 R88, [R6+UR48+0x400] ;  /* 0x0004003006580984 */ /* 0x0008620008000c00 */
[--C-:B--2---:R-:W-:Y:S01]  /*7f50*/  @P0 IMAD.IADD R3, R104, 0x1, R5.reuse ;  /* 0x0000000168030824 */ /* 0x104fe200078e0205 */
[C---:B------:R-:W-:Y:S01]  /*7f60*/  @P0 IADD3 R0, PT, PT, R106.reuse, R7, RZ ;  /* 0x000000076a000210 */ /* 0x040fe20007ffe0ff */
[C---:B------:R-:W-:Y:S01]  /*7f70*/  @P0 IMAD.IADD R8, R106.reuse, 0x1, R5 ;  /* 0x000000016a080824 */ /* 0x040fe200078e0205 */
[----:B------:R4:W2:Y:S02]  /*7f80*/  @P0 LDS.128 R92, [R4+0x400] ;  /* 0x00040000045c0984 */ /* 0x0008a40000000c00 */
[----:B------:R-:W-:Y:S02]  /*7f90*/  @P0 IADD3 R9, PT, PT, R106, R3, RZ ;  /* 0x000000036a090210 */ /* 0x000fe40007ffe0ff */
[----:B------:R4:W1:Y:S04]  /*7fa0*/  @P0 LDS.128 R100, [R7+0x400] ;  /* 0x0004000007640984 */ /* 0x0008680000000c00 */
[----:B------:R4:W1:Y:S04]  /*7fb0*/  @P0 LDS.128 R108, [R0+0x400] ;  /* 0x00040000006c0984 */ /* 0x0008680000000c00 */
[----:B------:R4:W1:Y:S04]  /*7fc0*/  @P0 LDS.128 R116, [R5+0x400] ;  /* 0x0004000005740984 */ /* 0x0008680000000c00 */
[----:B------:R4:W1:Y:S04]  /*7fd0*/  @P0 LDS.128 R124, [R8+0x400] ;  /* 0x00040000087c0984 */ /* 0x0008680000000c00 */
[----:B------:R4:W1:Y:S04]  /*7fe0*/  @P0 LDS.128 R132, [R3+0x400] ;  /* 0x0004000003840984 */ /* 0x0008680000000c00 */
[----:B------:R4:W1:Y:S02]  /*7ff0*/  @P0 LDS.128 R140, [R9+0x400] ;  /* 0x00040000098c0984 */ /* 0x0008640000000c00 */
.L_x_113:
[----:B------:R-:W-:Y:S05]  /*8000*/  BSYNC B1 ;  /* 0x0000000000017941 */ /* 0x000fea0003800000 */
.L_x_112:
[----:B------:R-:W-:Y:S05]  /*8010*/  IMAD.IADD R50, R78, 0x1, R81 ;  /* 0x000000014e327824 */ /* 0x000fea00078e0251 */
[----:B----4-:R-:W-:Y:S04]  /*8020*/  SHF.R.U32.HI R3, RZ, 0x15, R50 ;  /* 0x00000015ff037819 */ /* 0x010fe80000011632 */
[----:B------:R-:W-:Y:S11]  /*8030*/  LOP3.LUT P0, RZ, R3, 0x3, R158, 0x48, !PT ;  /* 0x0000000303ff7812 */ /* 0x000ff6000780489e */
[----:B------:R-:W-:Y:S02]  /*8040*/  @!UPT UIADD3 URZ, UPT, UPT, URZ, URZ, URZ ;  /* 0x000000fffffff290 */ /* 0x000fe4000fffe0ff */
        /* <DEDUP_REMOVED lines=17> */
.L_x_117:
[----:B-1----:R-:W-:Y:S01]  /*8160*/  SHF.L.U32 R80, R88, 0x10, RZ ;  /* 0x0000001058507819 */ /* 0x002fe200000006ff */
[----:B------:R-:W-:Y:S05]  /*8170*/  WARPSYNC.ALL ;  /* 0x0000000000007948 */ /* 0x000fea0003800000 */
[----:B------:R-:W-:Y:S01]  /*8180*/  R2UR UR4, R50 ;  /* 0x00000000320472ca */ /* 0x000fe200000e0000 */
[----:B------:R-:W1:Y:S01]  /*8190*/  S2R R179, SR_CgaCtaId ;  /* 0x0000000000b37919 */ /* 0x000e620000008800 */
[----:B------:R-:W-:Y:S01]  /*81a0*/  LOP3.LUT R82, R88, 0xffff0000, RZ, 0xc0, !PT ;  /* 0xffff000058527812 */ /* 0x000fe200078ec0ff */
[----:B------:R-:W-:Y:S01]  /*81b0*/  BSSY.RECONVERGENT B0, `(.L_x_118) ;  /* 0x0000102000007945 */ /* 0x000fe20003800200 */
[----:B------:R-:W-:Y:S02]  /*81c0*/  SHF.L.U32 R85, R89, 0x10, RZ ;  /* 0x0000001059557819 */ /* 0x000fe400000006ff */
[----:B------:R-:W-:Y:S02]  /*81d0*/  LOP3.LUT R84, R91, 0xffff0000, RZ, 0xc0, !PT ;  /* 0xffff00005b547812 */ /* 0x000fe400078ec0ff */
[----:B------:R-:W-:Y:S02]  /*81e0*/  ISETP.NE.AND P6, PT, R174, RZ, PT ;  /* 0x000000ffae00720c */ /* 0x000fe40003fc5270 */
[----:B------:R-:W-:Y:S03]  /*81f0*/  ISETP.NE.AND P0, PT, R165, RZ, PT ;  /* 0x000000ffa500720c */ /* 0x000fe60003f05270 */
[----:B------:R-:W4:Y:S02]  /*8200*/  LDTM.x64 R4, tmem[UR4] ;  /* 0x00000004000479ee */ /* 0x000f240008340000 */
[C---:B----4-:R-:W-:Y:S01]  /*8210*/  FMUL R0, R76.reuse, R4 ;  /* 0x000000044c007220 */ /* 0x050fe20000400000 */
[C---:B------:R-:W-:Y:S01]  /*8220*/  FMUL R3, R76.reuse, R5 ;  /* 0x000000054c037220 */ /* 0x040fe20000400000 */
[C---:B------:R-:W-:Y:S01]  /*8230*/  FMUL R6, R76.reuse, R6 ;  /* 0x000000064c067220 */ /* 0x040fe20000400000 */
[----:B------:R-:W-:Y:S01]  /*8240*/  FMUL R7, R76, R7 ;  /* 0x000000074c077220 */ /* 0x000fe20000400000 */
[----:B------:R-:W-:Y:S01]  /*8250*/  FFMA R0, R83, R80, R0 ;  /* 0x0000005053007223 */ /* 0x000fe20000000000 */
[----:B------:R-:W-:Y:S01]  /*8260*/  LOP3.LUT R80, R89, 0xffff0000, RZ, 0xc0, !PT ;  /* 0xffff000059507812 */ /* 0x000fe200078ec0ff */
[----:B------:R-:W-:Y:S01]  /*8270*/  FFMA R3, R83, R82, R3 ;  /* 0x0000005253037223 */ /* 0x000fe20000000003 */
[----:B------:R-:W-:Y:S01]  /*8280*/  SHF.L.U32 R82, R91, 0x10, RZ ;  /* 0x000000105b527819 */ /* 0x000fe200000006ff */
[C---:B------:R-:W-:Y:S01]  /*8290*/  FFMA R6, R83.reuse, R85, R6 ;  /* 0x0000005553067223 */ /* 0x040fe20000000006 */
[----:B------:R-:W-:Y:S01]  /*82a0*/  SHF.L.U32 R85, R90, 0x10, RZ ;  /* 0x000000105a557819 */ /* 0x000fe200000006ff */
[----:B------:R-:W-:Y:S01]  /*82b0*/  FFMA R7, R83, R80, R7 ;  /* 0x0000005053077223 */ /* 0x000fe20000000007 */
[----:B------:R-:W-:Y:S01]  /*82c0*/  F2FP.BF16.F32.PACK_AB R96, R3, R0 ;  /* 0x000000000360723e */ /* 0x000fe200000010ff */
[----:B------:R-:W-:Y:S01]  /*82d0*/  FMUL R4, R76, R8 ;  /* 0x000000084c047220 */ /* 0x000fe20000400000 */
[----:B------:R-:W-:Y:S01]  /*82e0*/  LOP3.LUT R80, R90, 0xffff0000, RZ, 0xc0, !PT ;  /* 0xffff00005a507812 */ /* 0x000fe200078ec0ff */
[C---:B------:R-:W-:Y:S01]  /*82f0*/  FMUL R0, R76.reuse, R9 ;  /* 0x000000094c007220 */ /* 0x040fe20000400000 */
[----:B------:R-:W-:Y:S01]  /*8300*/  F2FP.BF16.F32.PACK_AB R97, R7, R6 ;  /* 0x000000060761723e */ /* 0x000fe200000010ff */
[----:B------:R-:W-:Y:S01]  /*8310*/  FMUL R3, R76, R10 ;  /* 0x0000000a4c037220 */ /* 0x000fe20000400000 */
[C---:B------:R-:W-:Y:S01]  /*8320*/  FFMA R4, R83.reuse, R85, R4 ;  /* 0x0000005553047223 */ /* 0x040fe20000000004 */
[----:B--2---:R-:W-:Y:S01]  /*8330*/  SHF.L.U32 R85, R94, 0x10, RZ ;  /* 0x000000105e557819 */ /* 0x004fe200000006ff */
[----:B------:R-:W-:Y:S01]  /*8340*/  FMUL R5, R76, R11 ;  /* 0x0000000b4c057220 */ /* 0x000fe20000400000 */
[C---:B------:R-:W-:Y:S01]  /*8350*/  FFMA R0, R83.reuse, R80, R0 ;  /* 0x0000005053007223 */ /* 0x040fe20000000000 */
[C---:B------:R-:W-:Y:S01]  /*8360*/  SHF.L.U32 R80, R92.reuse, 0x10, RZ ;  /* 0x000000105c507819 */ /* 0x040fe200000006ff */
[C---:B------:R-:W-:Y:S01]  /*8370*/  FFMA R3, R83.reuse, R82, R3 ;  /* 0x0000005253037223 */ /* 0x040fe20000000003 */
[----:B------:R-:W-:Y:S01]  /*8380*/  LOP3.LUT R82, R92, 0xffff0000, RZ, 0xc0, !PT ;  /* 0xffff00005c527812 */ /* 0x000fe200078ec0ff */
[----:B------:R-:W-:Y:S01]  /*8390*/  FMUL R6, R76, R12 ;  /* 0x0000000c4c067220 */ /* 0x000fe20000400000 */
[----:B------:R-:W-:Y:S01]  /*83a0*/  F2FP.BF16.F32.PACK_AB R98, R0, R4 ;  /* 0x000000040062723e */ /* 0x000fe200000010ff */
[C---:B------:R-:W-:Y:S01]  /*83b0*/  FFMA R5, R83.reuse, R84, R5 ;  /* 0x0000005453057223 */ /* 0x040fe20000000005 */
[C---:B------:R-:W-:Y:S01]  /*83c0*/  FMUL R7, R76.reuse, R13 ;  /* 0x0000000d4c077220 */ /* 0x040fe20000400000 */
[----:B------:R-:W-:Y:S01]  /*83d0*/  FFMA R6, R83, R80, R6 ;  /* 0x0000005053067223 */ /* 0x000fe20000000006 */
[----:B------:R-:W-:Y:S01]  /*83e0*/  SHF.L.U32 R80, R93, 0x10, RZ ;  /* 0x000000105d507819 */ /* 0x000fe200000006ff */
[C---:B------:R-:W-:Y:S01]  /*83f0*/  FMUL R0, R76.reuse, R14 ;  /* 0x0000000e4c007220 */ /* 0x040fe20000400000 */
[----:B------:R-:W-:Y:S01]  /*8400*/  F2FP.BF16.F32.PACK_AB R99, R5, R3 ;  /* 0x000000030563723e */ /* 0x000fe200000010ff */
[----:B------:R-:W-:Y:S01]  /*8410*/  FFMA R7, R83, R82, R7 ;  /* 0x0000005253077223 */ /* 0x000fe20000000007 */
[----:B------:R-:W-:Y:S01]  /*8420*/  LOP3.LUT R82, R93, 0xffff0000, RZ, 0xc0, !PT ;  /* 0xffff00005d527812 */ /* 0x000fe200078ec0ff */
[C---:B------:R-:W-:Y:S01]  /*8430*/  FMUL R3, R76.reuse, R15 ;  /* 0x0000000f4c037220 */ /* 0x040fe20000400000 */
[----:B------:R-:W-:Y:S01]  /*8440*/  FMUL R4, R76, R16 ;  /* 0x000000104c047220 */ /* 0x000fe20000400000 */
[C---:B------:R-:W-:Y:S01]  /*8450*/  FFMA R0, R83.reuse, R80, R0 ;  /* 0x0000005053007223 */ /* 0x040fe20000000000 */
[----:B------:R-:W-:Y:S01]  /*8460*/  LOP3.LUT R80, R94, 0xffff0000, RZ, 0xc0, !PT ;  /* 0xffff00005e507812 */ /* 0x000fe200078ec0ff */
[----:B------:R-:W-:Y:S01]  /*8470*/  FFMA R3, R83, R82, R3 ;  /* 0x0000005253037223 */ /* 0x000fe20000000003 */
[----:B------:R-:W-:Y:S01]  /*8480*/  F2FP.BF16.F32.PACK_AB R120, R7, R6 ;  /* 0x000000060778723e */ /* 0x000fe200000010ff */
[----:B------:R-:W-:Y:S01]  /*8490*/  FFMA R4, R83, R85, R4 ;  /* 0x0000005553047223 */ /* 0x000fe20000000004 */
[C---:B------:R-:W-:Y:S01]  /*84a0*/  SHF.L.U32 R85, R95.reuse, 0x10, RZ ;  /* 0x000000105f557819 */ /* 0x040fe200000006ff */
[C---:B------:R-:W-:Y:S01]  /*84b0*/  FMUL R5, R76.reuse, R17 ;  /* 0x000000114c057220 */ /* 0x040fe20000400000 */
[----:B------:R-:W-:Y:S01]  /*84c0*/  LOP3.LUT R82, R95, 0xffff0000, RZ, 0xc0, !PT ;  /* 0xffff00005f527812 */ /* 0x000fe200078ec0ff */
[C---:B------:R-:W-:Y:S01]  /*84d0*/  FMUL R6, R76.reuse, R18 ;  /* 0x000000124c067220 */ /* 0x040fe20000400000 */
[----:B------:R-:W-:Y:S01]  /*84e0*/  F2FP.BF16.F32.PACK_AB R121, R3, R0 ;  /* 0x000000000379723e */ /* 0x000fe200000010ff */
[----:B------:R-:W-:Y:S01]  /*84f0*/  FMUL R7, R76, R19 ;  /* 0x000000134c077220 */ /* 0x000fe20000400000 */
        /* <DEDUP_REMOVED lines=11> */
[----:B------:R-:W-:Y:S01]  /*85b0*/  SHF.L.U32 R80, R101, 0x10, RZ ;  /* 0x0000001065507819 */ /* 0x000fe200000006ff */
[----:B------:R-:W-:Y:S01]  /*85c0*/  FFMA R3, R83, R82, R3 ;  /* 0x0000005253037223 */ /* 0x000fe20000000003 */
[----:B------:R-:W-:Y:S01]  /*85d0*/  LOP3.LUT R82, R103, 0xffff0000, RZ, 0xc0, !PT ;  /* 0xffff000067527812 */ /* 0x000fe200078ec0ff */
[C---:B------:R-:W-:Y:S01]  /*85e0*/  FMUL R4, R76.reuse, R22 ;  /* 0x000000164c047220 */ /* 0x040fe20000400000 */
[----:B------:R2:W-:Y:S01]  /*85f0*/  STS.128 [R178+UR48+0x4400], R96 ;  /* 0x00440060b2007988 */ /* 0x0005e20008000c30 */
[C---:B------:R-:W-:Y:S01]  /*8600*/  FMUL R5, R76.reuse, R23 ;  /* 0x000000174c057220 */ /* 0x040fe20000400000 */
[----:B------:R-:W-:Y:S01]  /*8610*/  F2FP.BF16.F32.PACK_AB R128, R3, R0 ;  /* 0x000000000380723e */ /* 0x000fe200000010ff */
[----:B------:R-:W-:Y:S01]  /*8620*/  FFMA R4, R83, R80, R4 ;  /* 0x0000005053047223 */ /* 0x000fe20000000004 */
[----:B------:R-:W-:Y:S01]  /*8630*/  LOP3.LUT R0, R101, 0xffff0000, RZ, 0xc0, !PT ;  /* 0xffff000065007812 */ /* 0x000fe200078ec0ff */
[----:B------:R-:W-:Y:S01]  /*8640*/  FMUL R6, R76, R24 ;  /* 0x000000184c067220 */ /* 0x000fe20000400000 */
[----:B------:R-:W-:Y:S01]  /*8650*/  SHF.L.U32 R3, R102, 0x10, RZ ;  /* 0x0000001066037819 */ /* 0x000fe200000006ff */
[----:B------:R-:W-:Y:S01]  /*8660*/  FMUL R7, R76, R25 ;  /* 0x000000194c077220 */ /* 0x000fe20000400000 */
[----:B------:R-:W-:Y:S01]  /*8670*/  LOP3.LUT R80, R102, 0xffff0000, RZ, 0xc0, !PT ;  /* 0xffff000066507812 */ /* 0x000fe200078ec0ff */
[C---:B------:R-:W-:Y:S01]  /*8680*/  FFMA R5, R83.reuse, R0, R5 ;  /* 0x0000000053057223 */ /* 0x040fe20000000005 */
[----:B------:R-:W-:Y:S01]  /*8690*/  SHF.L.U32 R0, R108, 0x10, RZ ;  /* 0x000000106c007819 */ /* 0x000fe200000006ff */
[C---:B------:R-:W-:Y:S01]  /*86a0*/  FMUL R8, R76.reuse, R26 ;  /* 0x0000001a4c087220 */ /* 0x040fe20000400000 */
        /* <DEDUP_REMOVED lines=18> */
[----:B------:R4:W-:Y:S01]  /*87d0*/  STS.128 [R177+0x4400], R120 ;  /* 0x00440078b1007388 */ /* 0x0009e20000000c00 */
[----:B------:R-:W-:Y:S01]  /*87e0*/  FFMA R11, R83, R80, R11 ;  /* 0x00000050530b7223 */ /* 0x000fe2000000000b */
[----:B------:R-:W-:Y:S01]  /*87f0*/  LOP3.LUT R80, R111, 0xffff0000, RZ, 0xc0, !PT ;  /* 0xffff00006f507812 */ /* 0x000fe200078ec0ff */
[C---:B------:R-:W-:Y:S01]  /*8800*/  FFMA R12, R83.reuse, R3, R12 ;  /* 0x00000003530c7223 */ /* 0x040fe2000000000c */
[C---:B------:R-:W-:Y:S01]  /*8810*/  SHF.L.U32 R3, R110.reuse, 0x10, RZ ;  /* 0x000000106e037819 */ /* 0x040fe200000006ff */
[----:B------:R-:W-:Y:S01]  /*8820*/  FFMA R13, R83, R0, R13 ;  /* 0x00000000530d7223 */ /* 0x000fe2000000000d */
[----:B------:R-:W-:Y:S01]  /*8830*/  LOP3.LUT R0, R110, 0xffff0000, RZ, 0xc0, !PT ;  /* 0xffff00006e007812 */ /* 0x000fe200078ec0ff */
[C---:B------:R-:W-:Y:S01]  /*8840*/  FMUL R14, R76.reuse, R32 ;  /* 0x000000204c0e7220 */ /* 0x040fe20000400000 */
[----:B--2---:R-:W-:Y:S01]  /*8850*/  F2FP.BF16.F32.PACK_AB R96, R11, R10 ;  /* 0x0000000a0b60723e */ /* 0x004fe200000010ff */
[C---:B------:R-:W-:Y:S01]  /*8860*/  FMUL R15, R76.reuse, R33 ;  /* 0x000000214c0f7220 */ /* 0x040fe20000400000 */
[----:B------:R-:W-:Y:S01]  /*8870*/  F2FP.BF16.F32.PACK_AB R97, R13, R12 ;  /* 0x0000000c0d61723e */ /* 0x000fe200000010ff */
        /* <DEDUP_REMOVED lines=14> */
[----:B------:R-:W-:Y:S01]  /*8960*/  FMUL R20, R76, R38 ;  /* 0x000000264c147220 */ /* 0x000fe20000400000 */
[----:B------:R-:W-:Y:S01]  /*8970*/  FFMA R18, R83, R0, R18 ;  /* 0x0000000053127223 */ /* 0x000fe20000000012 */
[----:B------:R-:W-:Y:S01]  /*8980*/  LOP3.LUT R0, R117, 0xffff0000, RZ, 0xc0, !PT ;  /* 0xffff000075007812 */ /* 0x000fe200078ec0ff */
[C---:B------:R-:W-:Y:S01]  /*8990*/  FFMA R19, R83.reuse, R80, R19 ;  /* 0x0000005053137223 */ /* 0x040fe20000000013 */
[C---:B------:R-:W-:Y:S01]  /*89a0*/  LOP3.LUT R80, R118.reuse, 0xffff0000, RZ, 0xc0, !PT ;  /* 0xffff000076507812 */ /* 0x040fe200078ec0ff */
[----:B------:R-:W-:Y:S01]  /*89b0*/  FFMA R20, R83, R3, R20 ;  /* 0x0000000353147223 */ /* 0x000fe20000000014 */
[----:B------:R-:W-:Y:S01]  /*89c0*/  SHF.L.U32 R3, R118, 0x10, RZ ;  /* 0x0000001076037819 */ /* 0x000fe200000006ff */
[C---:B------:R-:W-:Y:S01]  /*89d0*/  FMUL R21, R76.reuse, R39 ;  /* 0x000000274c157220 */ /* 0x040fe20000400000 */
[----:B----4-:R-:W-:Y:S01]  /*89e0*/  F2FP.BF16.F32.PACK_AB R120, R19, R18 ;  /* 0x000000121378723e */ /* 0x010fe200000010ff */
[C---:B------:R-:W-:Y:S01]  /*89f0*/  FMUL R22, R76.reuse, R40 ;  /* 0x000000284c167220 */ /* 0x040fe20000400000 */
[----:B------:R-:W-:Y:S01]  /*8a00*/  STS.128 [R176+0x4400], R128 ;  /* 0x00440080b0007388 */ /* 0x000fe20000000c00 */
[C---:B------:R-:W-:Y:S01]  /*8a10*/  FMUL R23, R76.reuse, R41 ;  /* 0x000000294c177220 */ /* 0x040fe20000400000 */
[----:B------:R-:W-:Y:S01]  /*8a20*/  FMUL R24, R76, R42 ;  /* 0x0000002a4c187220 */ /* 0x000fe20000400000 */
[C---:B------:R-:W-:Y:S01]  /*8a30*/  FFMA R21, R83.reuse, R0, R21 ;  /* 0x0000000053157223 */ /* 0x040fe20000000015 */
[----:B------:R-:W-:Y:S01]  /*8a40*/  SHF.L.U32 R0, R124, 0x10, RZ ;  /* 0x000000107c007819 */ /* 0x000fe200000006ff */
[----:B------:R-:W-:Y:S01]  /*8a50*/  FMUL R25, R76, R43 ;  /* 0x0000002b4c197220 */ /* 0x000fe20000400000 */
[----:B------:R-:W-:Y:S01]  /*8a60*/  FFMA R22, R83, R3, R22 ;  /* 0x0000000353167223 */ /* 0x000fe20000000016 */
[----:B------:R-:W-:Y:S01]  /*8a70*/  SHF.L.U32 R3, R125, 0x10, RZ ;  /* 0x000000107d037819 */ /* 0x000fe200000006ff */
[----:B------:R-:W-:Y:S01]  /*8a80*/  FFMA R23, R83, R80, R23 ;  /* 0x0000005053177223 */ /* 0x000fe20000000017 */
[----:B------:R-:W-:Y:S01]  /*8a90*/  LOP3.LUT R80, R124, 0xffff0000, RZ, 0xc0, !PT ;  /* 0xffff00007c507812 */ /* 0x000fe200078ec0ff */
[C---:B------:R-:W-:Y:S01]  /*8aa0*/  FMUL R26, R76.reuse, R44 ;  /* 0x0000002c4c1a7220 */ /* 0x040fe20000400000 */
[----:B------:R-:W-:Y:S01]  /*8ab0*/  F2FP.BF16.F32.PACK_AB R121, R21, R20 ;  /* 0x000000141579723e */ /* 0x000fe200000010ff */
[----:B------:R-:W-:Y:S01]  /*8ac0*/  FFMA R24, R83, R85, R24 ;  /* 0x0000005553187223 */ /* 0x000fe20000000018 */
[----:B------:R-:W-:Y:S01]  /*8ad0*/  F2FP.BF16.F32.PACK_AB R122, R23, R22 ;  /* 0x00000016177a723e */ /* 0x000fe200000010ff */
[----:B------:R-:W-:Y:S01]  /*8ae0*/  FFMA R25, R83, R82, R25 ;  /* 0x0000005253197223 */ /* 0x000fe20000000019 */
[----:B------:R-:W-:Y:S01]  /*8af0*/  SHF.L.U32 R85, R127, 0x10, RZ ;  /* 0x000000107f557819 */ /* 0x000fe200000006ff */
[C---:B------:R-:W-:Y:S01]  /*8b00*/  FMUL R27, R76.reuse, R45 ;  /* 0x0000002d4c1b7220 */ /* 0x040fe20000400000 */
[----:B------:R-:W-:Y:S01]  /*8b10*/  LOP3.LUT R82, R143, 0xffff0000, RZ, 0xc0, !PT ;  /* 0xffff00008f527812 */ /* 0x000fe200078ec0ff */
[----:B------:R-:W-:Y:S01]  /*8b20*/  FMUL R28, R76, R46 ;  /* 0x0000002e4c1c7220 */ /* 0x000fe20000400000 */
[----:B------:R-:W-:Y:S01]  /*8b30*/  F2FP.BF16.F32.PACK_AB R123, R25, R24 ;  /* 0x00000018197b723e */ /* 0x000fe200000010ff */
[----:B------:R2:W-:Y:S01]  /*8b40*/  STS.128 [R175+0x4400], R96 ;  /* 0x00440060af007388 */ /* 0x0005e20000000c00 */
        /* <DEDUP_REMOVED lines=12> */
[----:B------:R4:W-:Y:S01]  /*8c10*/  STS.128 [R173+0x4400], R120 ;  /* 0x00440078ad007388 */ /* 0x0009e20000000c00 */
[----:B------:R-:W-:Y:S01]  /*8c20*/  FMUL R33, R76, R51 ;  /* 0x000000334c217220 */ /* 0x000fe20000400000 */
[C---:B------:R-:W-:Y:S01]  /*8c30*/  FFMA R30, R83.reuse, R3, R30 ;  /* 0x00000003531e7223 */ /* 0x040fe2000000001e */
[C---:B------:R-:W-:Y:S01]  /*8c40*/  SHF.L.U32 R3, R132.reuse, 0x10, RZ ;  /* 0x0000001084037819 */ /* 0x040fe200000006ff */
[C---:B------:R-:W-:Y:S01]  /*8c50*/  FFMA R31, R83.reuse, R80, R31 ;  /* 0x00000050531f7223 */ /* 0x040fe2000000001f */
[----:B------:R-:W-:Y:S01]  /*8c60*/  LOP3.LUT R80, R132, 0xffff0000, RZ, 0xc0, !PT ;  /* 0xffff000084507812 */ /* 0x000fe200078ec0ff */
[----:B------:R-:W-:Y:S01]  /*8c70*/  FFMA R32, R83, R85, R32 ;  /* 0x0000005553207223 */ /* 0x000fe20000000020 */
        /* <DEDUP_REMOVED lines=9> */
[----:B------:R-:W-:Y:S01]  /*8d10*/  FFMA R35, R83, R80, R35 ;  /* 0x0000005053237223 */ /* 0x000fe20000000023 */
[----:B------:R-:W-:Y:S01]  /*8d20*/  LOP3.LUT R80, R135, 0xffff0000, RZ, 0xc0, !PT ;  /* 0xffff000087507812 */ /* 0x000fe200078ec0ff */
[----:B------:R-:W-:Y:S01]  /*8d30*/  FFMA R36, R83, R85, R36 ;  /* 0x0000005553247223 */ /* 0x000fe20000000024 */
[----:B------:R-:W-:Y:S01]  /*8d40*/  SHF.L.U32 R85, R135, 0x10, RZ ;  /* 0x0000001087557819 */ /* 0x000fe200000006ff */
[----:B------:R-:W-:Y:S01]  /*8d50*/  FFMA R37, R83, R0, R37 ;  /* 0x0000000053257223 */ /* 0x000fe20000000025 */
[----:B------:R-:W-:Y:S01]  /*8d60*/  LOP3.LUT R0, R134, 0xffff0000, RZ, 0xc0, !PT ;  /* 0xffff000086007812 */ /* 0x000fe200078ec0ff */
[C---:B------:R-:W-:Y:S01]  /*8d70*/  FMUL R38, R76.reuse, R56 ;  /* 0x000000384c267220 */ /* 0x040fe20000400000 */
[----:B--2---:R-:W-:Y:S01]  /*8d80*/  F2FP.BF16.F32.PACK_AB R96, R27, R26 ;  /* 0x0000001a1b60723e */ /* 0x004fe200000010ff */
[C---:B------:R-:W-:Y:S01]  /*8d90*/  FMUL R39, R76.reuse, R57 ;  /* 0x000000394c277220 */ /* 0x040fe20000400000 */
[----:B------:R-:W-:Y:S01]  /*8da0*/  F2FP.BF16.F32.PACK_AB R97, R29, R28 ;  /* 0x0000001c1d61723e */ /* 0x000fe200000010ff */
[C---:B------:R-:W-:Y:S01]  /*8db0*/  FMUL R40, R76.reuse, R58 ;  /* 0x0000003a4c287220 */ /* 0x040fe20000400000 */
[----:B------:R-:W-:Y:S01]  /*8dc0*/  F2FP.BF16.F32.PACK_AB R98, R31, R30 ;  /* 0x0000001e1f62723e */ /* 0x000fe200000010ff */
[----:B------:R-:W-:Y:S01]  /*8dd0*/  FMUL R41, R76, R59 ;  /* 0x0000003b4c297220 */ /* 0x000fe20000400000 */
[----:B------:R-:W-:Y:S01]  /*8de0*/  F2FP.BF16.F32.PACK_AB R99, R33, R32 ;  /* 0x000000202163723e */ /* 0x000fe200000010ff */
[----:B------:R-:W-:Y:S01]  /*8df0*/  FFMA R38, R83, R3, R38 ;  /* 0x0000000353267223 */ /* 0x000fe20000000026 */
[----:B------:R-:W-:Y:S01]  /*8e00*/  SHF.L.U32 R3, R141, 0x10, RZ ;  /* 0x000000108d037819 */ /* 0x000fe200000006ff */
[C---:B------:R-:W-:Y:S01]  /*8e10*/  FFMA R39, R83.reuse, R0, R39 ;  /* 0x0000000053277223 */ /* 0x040fe20000000027 */
[C---:B------:R-:W-:Y:S01]  /*8e20*/  SHF.L.U32 R0, R140.reuse, 0x10, RZ ;  /* 0x000000108c007819 */ /* 0x040fe200000006ff */
[----:B------:R-:W-:Y:S01]  /*8e30*/  FFMA R40, R83, R85, R40 ;  /* 0x0000005553287223 */ /* 0x000fe20000000028 */
[----:B------:R-:W-:Y:S01]  /*8e40*/  SHF.L.U32 R85, R143, 0x10, RZ ;  /* 0x000000108f557819 */ /* 0x000fe200000006ff */
[----:B------:R2:W-:Y:S01]  /*8e50*/  STS.128 [R172+0x4400], R96 ;  /* 0x00440060ac007388 */ /* 0x0005e20000000c00 */
[----:B----4-:R-:W-:Y:S01]  /*8e60*/  F2FP.BF16.F32.PACK_AB R120, R35, R34 ;  /* 0x000000222378723e */ /* 0x010fe200000010ff */
[----:B------:R-:W-:Y:S01]  /*8e70*/  FFMA R41, R83, R80, R41 ;  /* 0x0000005053297223 */ /* 0x000fe20000000029 */
[----:B------:R-:W-:Y:S01]  /*8e80*/  LOP3.LUT R80, R140, 0xffff0000, RZ, 0xc0, !PT ;  /* 0xffff00008c507812 */ /* 0x000fe200078ec0ff */
[C---:B------:R-:W-:Y:S01]  /*8e90*/  FMUL R42, R76.reuse, R60 ;  /* 0x0000003c4c2a7220 */ /* 0x040fe20000400000 */
[----:B------:R-:W-:Y:S01]  /*8ea0*/  F2FP.BF16.F32.PACK_AB R121, R37, R36 ;  /* 0x000000242579723e */ /* 0x000fe200000010ff */
[C---:B------:R-:W-:Y:S01]  /*8eb0*/  FMUL R43, R76.reuse, R61 ;  /* 0x0000003d4c2b7220 */ /* 0x040fe20000400000 */
[----:B------:R-:W-:Y:S01]  /*8ec0*/  F2FP.BF16.F32.PACK_AB R122, R39, R38 ;  /* 0x00000026277a723e */ /* 0x000fe200000010ff */
[C---:B------:R-:W-:Y:S01]  /*8ed0*/  FMUL R44, R76.reuse, R62 ;  /* 0x0000003e4c2c7220 */ /* 0x040fe20000400000 */
[C---:B------:R-:W-:Y:S01]  /*8ee0*/  FFMA R42, R83.reuse, R0, R42 ;  /* 0x00000000532a7223 */ /* 0x040fe2000000002a */
[----:B------:R-:W-:Y:S01]  /*8ef0*/  FFMA R43, R83, R80, R43 ;  /* 0x00000050532b7223 */ /* 0x000fe2000000002b */
[----:B------:R-:W-:Y:S01]  /*8f00*/  LOP3.LUT R0, R141, 0xffff0000, RZ, 0xc0, !PT ;  /* 0xffff00008d007812 */ /* 0x000fe200078ec0ff */
[C---:B------:R-:W-:Y:S01]  /*8f10*/  FFMA R44, R83.reuse, R3, R44 ;  /* 0x00000003532c7223 */ /* 0x040fe2000000002c */
[----:B------:R-:W-:Y:S01]  /*8f20*/  FMUL R45, R76, R63 ;  /* 0x0000003f4c2d7220 */ /* 0x000fe20000400000 */
[----:B------:R-:W-:Y:S01]  /*8f30*/  SHF.L.U32 R3, R142, 0x10, RZ ;  /* 0x000000108e037819 */ /* 0x000fe200000006ff */
[----:B------:R-:W-:Y:S01]  /*8f40*/  FMUL R46, R76, R64 ;  /* 0x000000404c2e7220 */ /* 0x000fe20000400000 */
[----:B------:R-:W-:Y:S01]  /*8f50*/  LOP3.LUT R80, R142, 0xffff0000, RZ, 0xc0, !PT ;  /* 0xffff00008e507812 */ /* 0x000fe200078ec0ff */
[C---:B------:R-:W-:Y:S01]  /*8f60*/  FMUL R47, R76.reuse, R65 ;  /* 0x000000414c2f7220 */ /* 0x040fe20000400000 */
[C---:B------:R-:W-:Y:S01]  /*8f70*/  FMUL R48, R76.reuse, R66 ;  /* 0x000000424c307220 */ /* 0x040fe20000400000 */
[----:B------:R-:W-:Y:S01]  /*8f80*/  FFMA R45, R83, R0, R45 ;  /* 0x00000000532d7223 */ /* 0x000fe2000000002d */
[----:B------:R-:W-:Y:S01]  /*8f90*/  FMUL R49, R76, R67 ;  /* 0x000000434c317220 */ /* 0x000fe20000400000 */
[----:B------:R-:W-:Y:S01]  /*8fa0*/  F2FP.BF16.F32.PACK_AB R123, R41, R40 ;  /* 0x00000028297b723e */ /* 0x000fe200000010ff */
[C---:B------:R-:W-:Y:S01]  /*8fb0*/  FFMA R46, R83.reuse, R3, R46 ;  /* 0x00000003532e7223 */ /* 0x040fe2000000002e */
[C---:B------:R-:W-:Y:S01]  /*8fc0*/  FFMA R47, R83.reuse, R80, R47 ;  /* 0x00000050532f7223 */ /* 0x040fe2000000002f */
[C---:B------:R-:W-:Y:S01]  /*8fd0*/  FFMA R48, R83.reuse, R85, R48 ;  /* 0x0000005553307223 */ /* 0x040fe20000000030 */
[----:B------:R-:W-:Y:S01]  /*8fe0*/  FFMA R49, R83, R82, R49 ;  /* 0x0000005253317223 */ /* 0x000fe20000000031 */
[----:B------:R2:W-:Y:S01]  /*8ff0*/  STS.128 [R171+0x4400], R120 ;  /* 0x00440078ab007388 */ /* 0x0005e20000000c00 */
[----:B------:R-:W-:Y:S02]  /*9000*/  F2FP.BF16.F32.PACK_AB R128, R43, R42 ;  /* 0x0000002a2b80723e */ /* 0x000fe400000010ff */
[----:B------:R-:W-:Y:S02]  /*9010*/  F2FP.BF16.F32.PACK_AB R129, R45, R44 ;  /* 0x0000002c2d81723e */ /* 0x000fe400000010ff */
[----:B------:R-:W-:Y:S02]  /*9020*/  F2FP.BF16.F32.PACK_AB R130, R47, R46 ;  /* 0x0000002e2f82723e */ /* 0x000fe400000010ff */
[----:B------:R-:W-:Y:S02]  /*9030*/  F2FP.BF16.F32.PACK_AB R131, R49, R48 ;  /* 0x000000303183723e */ /* 0x000fe400000010ff */
[----:B------:R-:W-:Y:S02]  /*9040*/  MOV R0, UR51 ;  /* 0x0000003300007c02 */ /* 0x000fe40008000f00 */
[----:B------:R-:W-:Y:S01]  /*9050*/  LEA R3, R105, UR48, 0x3 ;  /* 0x0000003069037c11 */ /* 0x000fe2000f8e18ff */
[----:B------:R2:W-:Y:S01]  /*9060*/  STS.128 [R170+0x4400], R128 ;  /* 0x00440080aa007388 */ /* 0x0005e20000000c00 */
[----:B------:R-:W-:Y:S02]  /*9070*/  @P6 LEA R0, R0, UR48, 0x3 ;  /* 0x0000003000006c11 */ /* 0x000fe4000f8e18ff */
[----:B------:R-:W-:Y:S02]  /*9080*/  @P6 SHF.L.U32 R80, R162, 0x1f, RZ ;  /* 0x0000001fa2506819 */ /* 0x000fe400000006ff */
[----:B------:R-:W-:Y:S01]  /*9090*/  @P6 IADD3 R0, PT, PT, R0, 0x40, RZ ;  /* 0x0000004000006810 */ /* 0x000fe20007ffe0ff */
[----:B------:R-:W-:Y:S01]  /*90a0*/  @!PT LDS RZ, [RZ] ;  /* 0x00000000fffff984 */ /* 0x000fe20000000800 */
[----:B------:R-:W-:Y:S01]  /*90b0*/  @!PT LDS RZ, [RZ] ;  /* 0x00000000fffff984 */ /* 0x000fe20000000800 */
[----:B------:R-:W-:Y:S01]  /*90c0*/  @!PT LDS RZ, [RZ] ;  /* 0x00000000fffff984 */ /* 0x000fe20000000800 */
[----:B------:R-:W-:Y:S01]  /*90d0*/  @!PT LDS RZ, [RZ] ;  /* 0x00000000fffff984 */ /* 0x000fe20000000800 */
[----:B------:R4:W-:Y:S06]  /*90e0*/  MEMBAR.ALL.CTA ;  /* 0x0000000000007992 */ /* 0x0009ec0000008000 */
[----:B----4-:R-:W4:Y:S01]  /*90f0*/  FENCE.VIEW.ASYNC.S ;  /* 0x00000000000073c6 */ /* 0x010f220000000000 */
[----:B-1----:R-:W-:Y:S01]  /*9100*/  @P6 PRMT R0, R179, 0x654, R0 ;  /* 0x00000654b3006816 */ /* 0x002fe20000000000 */
[----:B----4-:R-:W-:Y:S06]  /*9110*/  BAR.SYNC.DEFER_BLOCKING 0x1, 0x80 ;  /* 0x0042000000007b1d */ /* 0x010fec0000010000 */
[----:B------:R-:W-:Y:S05]  /*9120*/  @P0 BRA `(.L_x_119) ;  /* 0x0000000000280947 */ /* 0x000fea0003800000 */
[----:B------:R-:W-:Y:S01]  /*9130*/  R2UR UR4, R81 ;  /* 0x00000000510472ca */ /* 0x000fe200000e0000 */
[----:B------:R-:W-:Y:S01]  /*9140*/  UIADD3 UR6, UP0, UPT, UR52, 0xa80, URZ ;  /* 0x00000a8034067890 */ /* 0x000fe2000ff1e0ff */
[----:B------:R-:W-:Y:S01]  /*9150*/  R2UR UR5, R168 ;  /* 0x00000000a80572ca */ /* 0x000fe200000e0000 */
[----:B------:R-:W-:Y:S02]  /*9160*/  UIADD3 UR44, UPT, UPT, UR48, 0x4400, URZ ;  /* 0x00004400302c7890 */ /* 0x000fe4000fffe0ff */
[----:B------:R-:W-:Y:S01]  /*9170*/  UIADD3.X UR7, UPT, UPT, URZ, UR53, URZ, UP0, !UPT ;  /* 0x00000035ff077290 */ /* 0x000fe200087fe4ff */
[----:B------:R-:W-:Y:S09]  /*9180*/  UMOV UR47, UR36 ;  /* 0x00000024002f7c82 */ /* 0x000ff20008000000 */
[----:B------:R-:W-:Y:S09]  /*9190*/  UIADD3 UR45, UPT, UPT, UR5, UR4, URZ ;  /* 0x00000004052d7290 */ /* 0x000ff2000fffe0ff */
[----:B------:R1:W-:Y:S01]  /*91a0*/  UTMASTG.3D [UR44], [UR6] ;  /* 0x0000002c060073b5 */ /* 0x0003e20008010000 */
[----:B------:R0:W-:Y:S01]  /*91b0*/  UTMACMDFLUSH ;  /* 0x00000000000079b7 */ /* 0x0001e20000000000 */
[----:B-1----:R-:W-:Y:S04]  /*91c0*/  DEPBAR.LE SB0, 0x1 ;  /* 0x000080400000791a */ /* 0x002fe80000000000 */
.L_x_119:
[----:B------:R-:W-:Y:S05]  /*91d0*/  BSYNC.RECONVERGENT B0 ;  /* 0x0000000000007941 */ /* 0x000fea0003800200 */
.L_x_118:
[----:B------:R-:W-:Y:S01]  /*91e0*/  BAR.SYNC.DEFER_BLOCKING 0x1, 0x80 ;  /* 0x0042000000007b1d */ /* 0x000fe20000010000 */
[----:B------:R-:W-:Y:S01]  /*91f0*/  UIADD3 UR54, UPT, UPT, UR51, 0x1, URZ ;  /* 0x0000000133367890 */ /* 0x000fe2000fffe0ff */
[----:B------:R-:W-:Y:S03]  /*9200*/  ISETP.NE.AND P0, PT, R79, RZ, PT ;  /* 0x000000ff4f00720c */ /* 0x000fe60003f05270 */
[----:B------:R-:W-:Y:S04]  /*9210*/  UISETP.NE.AND UP0, UPT, UR54, 0x4, UPT ;  /* 0x000000043600788c */ /* 0x000fe8000bf05270 */
[----:B------:R-:W-:Y:S01]  /*9220*/  USEL UR54, UR54, URZ, UP0 ;  /* 0x000000ff36367287 */ /* 0x000fe20008000000 */
[----:B------:R1:W-:Y:S01]  /*9230*/  @P6 SYNCS.ARRIVE.TRANS64.RED.A1T0 RZ, [R0+URZ], RZ ;  /* 0x000000ff00ff69a7 */ /* 0x0003e200081004ff */
[----:B------:R-:W-:Y:S01]  /*9240*/  BSSY B1, `(.L_x_120) ;  /* 0x0000022000017945 */ /* 0x000fe20003800000 */
[----:B------:R-:W4:Y:S01]  /*9250*/  @P6 SYNCS.PHASECHK.TRANS64.TRYWAIT P1, [R3+URZ+0x20], R80 ;  /* 0x00002050030065a7 */ /* 0x000f2200080211ff */
[----:B-1----:R-:W-:Y:S05]  /*9260*/  IMAD.MOV.U32 R0, RZ, RZ, 0x40 ;  /* 0x00000040ff007424 */ /* 0x002fea00078e00ff */
        /* <DEDUP_REMOVED lines=13> */
[----:B------:R-:W1:Y:S02]  /*9340*/  SYNCS.PHASECHK.TRANS64.TRYWAIT P0, [R3+URZ+0x20], R6 ;  /* 0x00002006030075a7 */ /* 0x000e6400080011ff */
[----:B-1----:R-:W-:Y:S05]  /*9350*/  @!P0 BRA `(.L_x_124) ;  /* 0x0000003000e48947 */ /* 0x002fea0003800000 */
.L_x_123:
[----:B------:R-:W-:Y:S05]  /*9360*/  BSYNC B0 ;  /* 0x0000000000007941 */ /* 0x000fea0003800000 */
.L_x_122:
[----:B------:R-:W-:Y:S01]  /*9370*/  ISETP.NE.AND P0, PT, R112, RZ, PT ;  /* 0x000000ff7000720c */ /* 0x000fe20003f05270 */
[----:B------:R-:W-:Y:S11]  /*9380*/  VIADD R105, R105, 0x1 ;  /* 0x0000000169697836 */ /* 0x000ff60000000000 */
[----:B------:R-:W-:Y:S01]  /*9390*/  @!UPT UIADD3 URZ, UPT, UPT, URZ, URZ, URZ ;  /* 0x000000fffffff290 */ /* 0x000fe2000fffe0ff */
[----:B------:R4:W2:Y:S01]  /*93a0*/  @P0 LDS.128 R88, [R4+UR48+0x400] ;  /* 0x0004003004580984 */ /* 0x0008a20008000c00 */
[--C-:B-1----:R-:W-:Y:S01]  /*93b0*/  @P0 IMAD.IADD R3, R104, 0x1, R5.reuse ;  /* 0x0000000168030824 */ /* 0x102fe200078e0205 */
[C---:B------:R-:W-:Y:S01]  /*93c0*/  @P0 IADD3 R6, PT, PT, R106.reuse, R7, RZ ;  /* 0x000000076a060210 */ /* 0x040fe20007ffe0ff */
[C---:B------:R-:W-:Y:S01]  /*93d0*/  @P0 IMAD.IADD R8, R106.reuse, 0x1, R5 ;  /* 0x000000016a080824 */ /* 0x040fe200078e0205 */
[----:B------:R4:W1:Y:S02]  /*93e0*/  @P0 LDS.128 R92, [R0+0x400] ;  /* 0x00040000005c0984 */ /* 0x0008640000000c00 */
[----:B------:R-:W-:Y:S02]  /*93f0*/  @P0 IADD3 R9, PT, PT, R106, R3, RZ ;  /* 0x000000036a090210 */ /* 0x000fe40007ffe0ff */
[----:B------:R4:W1:Y:S04]  /*9400*/  @P0 LDS.128 R100, [R7+0x400] ;  /* 0x0004000007640984 */ /* 0x0008680000000c00 */
[----:B------:R4:W1:Y:S04]  /*9410*/  @P0 LDS.128 R108, [R6+0x400] ;  /* 0x00040000066c0984 */ /* 0x0008680000000c00 */
[----:B------:R4:W1:Y:S04]  /*9420*/  @P0 LDS.128 R116, [R5+0x400] ;  /* 0x0004000005740984 */ /* 0x0008680000000c00 */
[----:B------:R4:W1:Y:S04]  /*9430*/  @P0 LDS.128 R124, [R8+0x400] ;  /* 0x00040000087c0984 */ /* 0x0008680000000c00 */
[----:B------:R4:W1:Y:S04]  /*9440*/  @P0 LDS.128 R132, [R3+0x400] ;  /* 0x0004000003840984 */ /* 0x0008680000000c00 */
[----:B------:R4:W1:Y:S02]  /*9450*/  @P0 LDS.128 R140, [R9+0x400] ;  /* 0x00040000098c0984 */ /* 0x0008640000000c00 */
.L_x_121:
[----:B------:R-:W-:Y:S05]  /*9460*/  BSYNC B1 ;  /* 0x0000000000017941 */ /* 0x000fea0003800000 */
.L_x_120:
        /* <DEDUP_REMOVED lines=21> */
.L_x_125:
[----:B--2---:R-:W-:Y:S01]  /*95c0*/  SHF.L.U32 R80, R88, 0x10, RZ ;  /* 0x0000001058507819 */ /* 0x004fe200000006ff */
[----:B------:R-:W-:Y:S05]  /*95d0*/  WARPSYNC.ALL ;  /* 0x0000000000007948 */ /* 0x000fea0003800000 */
[----:B------:R-:W-:Y:S01]  /*95e0*/  R2UR UR4, R16 ;  /* 0x00000000100472ca */ /* 0x000fe200000e0000 */
[----:B------:R-:W-:Y:S01]  /*95f0*/  BSSY.RECONVERGENT B0, `(.L_x_126) ;  /* 0x0000103000007945 */ /* 0x000fe20003800200 */
[----:B------:R-:W-:Y:S02]  /*9600*/  LOP3.LUT R82, R91, 0xffff0000, RZ, 0xc0, !PT ;  /* 0xffff00005b527812 */ /* 0x000fe400078ec0ff */
[----:B------:R-:W-:Y:S02]  /*9610*/  ISETP.NE.AND P6, PT, R174, RZ, PT ;  /* 0x000000ffae00720c */ /* 0x000fe40003fc5270 */
[----:B------:R-:W-:Y:S07]  /*9620*/  ISETP.NE.AND P0, PT, R165, RZ, PT ;  /* 0x000000ffa500720c */ /* 0x000fee0003f05270 */
[----:B------:R-:W2:Y:S02]  /*9630*/  LDTM.x64 R4, tmem[UR4] ;  /* 0x00000004000479ee */ /* 0x000ea40008340000 */
[----:B--2---:R-:W-:Y:S01]  /*9640*/  FMUL R0, R76, R4 ;  /* 0x000000044c007220 */ /* 0x004fe20000400000 */
[----:B------:R-:W-:Y:S01]  /*9650*/  LOP3.LUT R4, R88, 0xffff0000, RZ, 0xc0, !PT ;  /* 0xffff000058047812 */ /* 0x000fe200078ec0ff */
[C---:B------:R-:W-:Y:S01]  /*9660*/  FMUL R3, R76.reuse, R5 ;  /* 0x000000054c037220 */ /* 0x040fe20000400000 */
[----:B------:R-:W-:Y:S01]  /*9670*/  SHF.L.U32 R5, R89, 0x10, RZ ;  /* 0x0000001059057819 */ /* 0x000fe200000006ff */
[----:B------:R-:W-:Y:S01]  /*9680*/  FFMA R0, R83, R80, R0 ;  /* 0x0000005053007223 */ /* 0x000fe20000000000 */
[----:B------:R-:W-:Y:S01]  /*9690*/  LOP3.LUT R80, R89, 0xffff0000, RZ, 0xc0, !PT ;  /* 0xffff000059507812 */ /* 0x000fe200078ec0ff */
[C---:B------:R-:W-:Y:S01]  /*96a0*/  FMUL R6, R76.reuse, R6 ;  /* 0x000000064c067220 */ /* 0x040fe20000400000 */
[C---:B------:R-:W-:Y:S01]  /*96b0*/  FFMA R3, R83.reuse, R4, R3 ;  /* 0x0000000453037223 */ /* 0x040fe20000000003 */
[C---:B------:R-:W-:Y:S01]  /*96c0*/  FMUL R7, R76.reuse, R7 ;  /* 0x000000074c077220 */ /* 0x040fe20000400000 */
[----:B------:R-:W-:Y:S01]  /*96d0*/  FMUL R4, R76, R8 ;  /* 0x000000084c047220 */ /* 0x000fe20000400000 */
[C---:B------:R-:W-:Y:S01]  /*96e0*/  LOP3.LUT R8, R90.reuse, 0xffff0000, RZ, 0xc0, !PT ;  /* 0xffff00005a087812 */ /* 0x040fe200078ec0ff */
[C---:B------:R-:W-:Y:S01]  /*96f0*/  FFMA R6, R83.reuse, R5, R6 ;  /* 0x0000000553067223 */ /* 0x040fe20000000006 */
[----:B------:R-:W-:Y:S01]  /*9700*/  SHF.L.U32 R5, R90, 0x10, RZ ;  /* 0x000000105a057819 */ /* 0x000fe200000006ff */
[----:B------:R-:W-:Y:S01]  /*9710*/  FFMA R7, R83, R80, R7 ;  /* 0x0000005053077223 */ /* 0x000fe20000000007 */
[----:B------:R-:W-:Y:S01]  /*9720*/  F2FP.BF16.F32.PACK_AB R96, R3, R0 ;  /* 0x000000000360723e */ /* 0x000fe200000010ff */
[----:B------:R-:W-:Y:S01]  /*9730*/  FMUL R0, R76, R9 ;  /* 0x000000094c007220 */ /* 0x000fe20000400000 */
[----:B------:R-:W-:Y:S01]  /*9740*/  SHF.L.U32 R80, R91, 0x10, RZ ;  /* 0x000000105b507819 */ /* 0x000fe200000006ff */
[----:B------:R-:W-:Y:S01]  /*9750*/  FFMA R4, R83, R5, R4 ;  /* 0x0000000553047223 */ /* 0x000fe20000000004 */
[----:B------:R-:W-:Y:S01]  /*9760*/  F2FP.BF16.F32.PACK_AB R97, R7, R6 ;  /* 0x000000060761723e */ /* 0x000fe200000010ff */
[C---:B------:R-:W-:Y:S01]  /*9770*/  FFMA R0, R83.reuse, R8, R0 ;  /* 0x0000000853007223 */ /* 0x040fe20000000000 */
[----:B-1----:R-:W-:Y:S01]  /*9780*/  SHF.L.U32 R8, R92, 0x10, RZ ;  /* 0x000000105c087819 */ /* 0x002fe200000006ff */
[----:B------:R-:W-:Y:S01]  /*9790*/  FMUL R3, R76, R10 ;  /* 0x0000000a4c037220 */ /* 0x000fe20000400000 */
[----:B------:R-:W-:Y:S01]  /*97a0*/  LOP3.LUT R10, R92, 0xffff0000, RZ, 0xc0, !PT ;  /* 0xffff00005c0a7812 */ /* 0x000fe200078ec0ff */
[----:B------:R-:W-:Y:S01]  /*97b0*/  FMUL R5, R76, R11 ;  /* 0x0000000b4c057220 */ /* 0x000fe20000400000 */
[----:B------:R-:W-:Y:S01]  /*97c0*/  F2FP.BF16.F32.PACK_AB R98, R0, R4 ;  /* 0x000000040062723e */ /* 0x000fe200000010ff */
[C---:B------:R-:W-:Y:S01]  /*97d0*/  FMUL R6, R76.reuse, R12 ;  /* 0x0000000c4c067220 */ /* 0x040fe20000400000 */
[C---:B------:R-:W-:Y:S01]  /*97e0*/  FMUL R7, R76.reuse, R13 ;  /* 0x0000000d4c077220 */ /* 0x040fe20000400000 */
[----:B------:R-:W-:Y:S01]  /*97f0*/  FFMA R3, R83, R80, R3 ;  /* 0x0000005053037223 */ /* 0x000fe20000000003 */
[----:B------:R-:W-:Y:S01]  /*9800*/  SHF.L.U32 R80, R93, 0x10, RZ ;  /* 0x000000105d507819 */ /* 0x000fe200000006ff */
[C---:B------:R-:W-:Y:S01]  /*9810*/  FFMA R5, R83.reuse, R82, R5 ;  /* 0x0000005253057223 */ /* 0x040fe20000000005 */
[C---:B------:R-:W-:Y:S01]  /*9820*/  FFMA R6, R83.reuse, R8, R6 ;  /* 0x0000000853067223 */ /* 0x040fe20000000006 */
[C---:B------:R-:W-:Y:S01]  /*9830*/  FMUL R0, R76.reuse, R14 ;  /* 0x0000000e4c007220 */ /* 0x040fe20000400000 */
[----:B------:R-:W-:Y:S01]  /*9840*/  FFMA R7, R83, R10, R7 ;  /* 0x0000000a53077223 */ /* 0x000fe20000000007 */
[C---:B------:R-:W-:Y:S01]  /*9850*/  FMUL R14, R76.reuse, R24 ;  /* 0x000000184c0e7220 */ /* 0x040fe20000400000 */
[----:B------:R-:W-:Y:S01]  /*9860*/  F2FP.BF16.F32.PACK_AB R99, R5, R3 ;  /* 0x000000030563723e */ /* 0x000fe200000010ff */
[C---:B------:R-:W-:Y:S01]  /*9870*/  FMUL R24, R76.reuse, R34 ;  /* 0x000000224c187220 */ /* 0x040fe20000400000 */
[C---:B------:R-:W-:Y:S01]  /*9880*/  FMUL R34, R76.reuse, R44 ;  /* 0x0000002c4c227220 */ /* 0x040fe20000400000 */
[C---:B------:R-:W-:Y:S01]  /*9890*/  FMUL R44, R76.reuse, R54 ;  /* 0x000000364c2c7220 */ /* 0x040fe20000400000 */
[C---:B------:R-:W-:Y:S01]  /*98a0*/  FMUL R54, R76.reuse, R64 ;  /* 0x000000404c367220 */ /* 0x040fe20000400000 */
[----:B------:R-:W-:Y:S01]  /*98b0*/  F2FP.BF16.F32.PACK_AB R64, R7, R6 ;  /* 0x000000060740723e */ /* 0x000fe200000010ff */
[----:B------:R-:W-:Y:S01]  /*98c0*/  STS.128 [R178+UR48+0x8400], R96 ;  /* 0x00840060b2007988 */ /* 0x000fe20008000c30 */
[----:B------:R-:W-:Y:S01]  /*98d0*/  LOP3.LUT R6, R93, 0xffff0000, RZ, 0xc0, !PT ;  /* 0xffff00005d067812 */ /* 0x000fe200078ec0ff */
[----:B------:R-:W-:Y:S01]  /*98e0*/  FMUL R3, R76, R15 ;  /* 0x0000000f4c037220 */ /* 0x000fe20000400000 */
[----:B------:R-:W-:Y:S01]  /*98f0*/  SHF.L.U32 R7, R94, 0x10, RZ ;  /* 0x000000105e077819 */ /* 0x000fe200000006ff */
[C---:B------:R-:W-:Y:S01]  /*9900*/  FMUL R8, R76.reuse, R18 ;  /* 0x000000124c087220 */ /* 0x040fe20000400000 */
[C---:B------:R-:W-:Y:S01]  /*9910*/  FFMA R0, R83.reuse, R80, R0 ;  /* 0x0000005053007223 */ /* 0x040fe20000000000 */
[C---:B------:R-:W-:Y:S01]  /*9920*/  FMUL R9, R76.reuse, R19 ;  /* 0x000000134c097220 */ /* 0x040fe20000400000 */
[----:B------:R-:W-:Y:S01]  /*9930*/  FMUL R18, R76, R28 ;  /* 0x0000001c4c127220 */ /* 0x000fe20000400000 */
[----:B------:R-:W-:Y:S01]  /*9940*/  FFMA R3, R83, R6, R3 ;  /* 0x0000000653037223 */ /* 0x000fe20000000003 */
[----:B------:R-:W-:Y:S01]  /*9950*/  LOP3.LUT R6, R100, 0xffff0000, RZ, 0xc0, !PT ;  /* 0xffff000064067812 */ /* 0x000fe200078ec0ff */
[C---:B------:R-:W-:Y:S01]  /*9960*/  FMUL R10, R76.reuse, R20 ;  /* 0x000000144c0a7220 */ /* 0x040fe20000400000 */
        /* <DEDUP_REMOVED lines=10> */
[----:B------:R-:W-:Y:S01]  /*9a10*/  FMUL R48, R76, R58 ;  /* 0x0000003a4c307220 */ /* 0x000fe20000400000 */
[----:B------:R-:W-:Y:S01]  /*9a20*/  LOP3.LUT R58, R94, 0xffff0000, RZ, 0xc0, !PT ;  /* 0xffff00005e3a7812 */ /* 0x000fe200078ec0ff */
[C---:B------:R-:W-:Y:S01]  /*9a30*/  FMUL R4, R76.reuse, R16 ;  /* 0x000000104c047220 */ /* 0x040fe20000400000 */
[C---:B------:R-:W-:Y:S01]  /*9a40*/  FMUL R40, R76.reuse, R50 ;  /* 0x000000324c287220 */ /* 0x040fe20000400000 */
[C---:B------:R-:W-:Y:S01]  /*9a50*/  FMUL R45, R76.reuse, R55 ;  /* 0x000000374c2d7220 */ /* 0x040fe20000400000 */
[C---:B------:R-:W-:Y:S01]  /*9a60*/  FMUL R49, R76.reuse, R59 ;  /* 0x0000003b4c317220 */ /* 0x040fe20000400000 */
[----:B------:R-:W-:Y:S01]  /*9a70*/  SHF.L.U32 R59, R95, 0x10, RZ ;  /* 0x000000105f3b7819 */ /* 0x000fe200000006ff */
[C---:B------:R-:W-:Y:S01]  /*9a80*/  FMUL R55, R76.reuse, R65 ;  /* 0x000000414c377220 */ /* 0x040fe20000400000 */
[----:B------:R-:W-:Y:S01]  /*9a90*/  F2FP.BF16.F32.PACK_AB R65, R3, R0 ;  /* 0x000000000341723e */ /* 0x000fe200000010ff */
[----:B------:R-:W-:Y:S01]  /*9aa0*/  FMUL R5, R76, R17 ;  /* 0x000000114c057220 */ /* 0x000fe20000400000 */
[----:B------:R-:W-:Y:S01]  /*9ab0*/  SHF.L.U32 R0, R100, 0x10, RZ ;  /* 0x0000001064007819 */ /* 0x000fe200000006ff */
[C---:B------:R-:W-:Y:S01]  /*9ac0*/  FMUL R50, R76.reuse, R60 ;  /* 0x0000003c4c327220 */ /* 0x040fe20000400000 */
[----:B------:R-:W-:Y:S01]  /*9ad0*/  LOP3.LUT R60, R95, 0xffff0000, RZ, 0xc0, !PT ;  /* 0xffff00005f3c7812 */ /* 0x000fe200078ec0ff */
[----:B------:R-:W-:Y:S01]  /*9ae0*/  FFMA R4, R83, R7, R4 ;  /* 0x0000000753047223 */ /* 0x000fe20000000004 */
[----:B------:R-:W-:Y:S01]  /*9af0*/  SHF.L.U32 R3, R101, 0x10, RZ ;  /* 0x0000001065037819 */ /* 0x000fe200000006ff */
[C---:B------:R-:W-:Y:S01]  /*9b00*/  FFMA R5, R83.reuse, R58, R5 ;  /* 0x0000003a53057223 */ /* 0x040fe20000000005 */
[C---:B------:R-:W-:Y:S01]  /*9b10*/  FFMA R8, R83.reuse, R59, R8 ;  /* 0x0000003b53087223 */ /* 0x040fe20000000008 */
[C---:B------:R-:W-:Y:S01]  /*9b20*/  FFMA R9, R83.reuse, R60, R9 ;  /* 0x0000003c53097223 */ /* 0x040fe20000000009 */
[----:B------:R-:W-:Y:S01]  /*9b30*/  FFMA R10, R83, R0, R10 ;  /* 0x00000000530a7223 */ /* 0x000fe2000000000a */
[----:B------:R-:W-:Y:S01]  /*9b40*/  LOP3.LUT R0, R101, 0xffff0000, RZ, 0xc0, !PT ;  /* 0xffff000065007812 */ /* 0x000fe200078ec0ff */
[C---:B------:R-:W-:Y:S01]  /*9b50*/  FMUL R11, R76.reuse, R21 ;  /* 0x000000154c0b7220 */ /* 0x040fe20000400000 */
[C---:B------:R-:W-:Y:S01]  /*9b60*/  FMUL R12, R76.reuse, R22 ;  /* 0x000000164c0c7220 */ /* 0x040fe20000400000 */
[C---:B------:R-:W-:Y:S01]  /*9b70*/  FMUL R13, R76.reuse, R23 ;  /* 0x000000174c0d7220 */ /* 0x040fe20000400000 */
[C---:B------:R-:W-:Y:S01]  /*9b80*/  FMUL R16, R76.reuse, R26 ;  /* 0x0000001a4c107220 */ /* 0x040fe20000400000 */
[C---:B------:R-:W-:Y:S01]  /*9b90*/  FMUL R26, R76.reuse, R36 ;  /* 0x000000244c1a7220 */ /* 0x040fe20000400000 */
[----:B------:R-:W-:Y:S01]  /*9ba0*/  FFMA R11, R83, R6, R11 ;  /* 0x00000006530b7223 */ /* 0x000fe2000000000b */
[----:B------:R-:W-:Y:S01]  /*9bb0*/  LOP3.LUT R6, R111, 0xffff0000, RZ, 0xc0, !PT ;  /* 0xffff00006f067812 */ /* 0x000fe200078ec0ff */
[----:B------:R-:W-:Y:S01]  /*9bc0*/  FMUL R36, R76, R46 ;  /* 0x0000002e4c247220 */ /* 0x000fe20000400000 */
[----:B------:R-:W-:Y:S01]  /*9bd0*/  FFMA R12, R83, R3, R12 ;  /* 0x00000003530c7223 */ /* 0x000fe2000000000c */
[----:B------:R-:W-:Y:S01]  /*9be0*/  SHF.L.U32 R3, R102, 0x10, RZ ;  /* 0x0000001066037819 */ /* 0x000fe200000006ff */
[C---:B------:R-:W-:Y:S01]  /*9bf0*/  FMUL R46, R76.reuse, R56 ;  /* 0x000000384c2e7220 */ /* 0x040fe20000400000 */
[----:B------:R-:W-:Y:S01]  /*9c00*/  FMUL R56, R76, R66 ;  /* 0x000000424c387220 */ /* 0x000fe20000400000 */
[----:B------:R-:W-:Y:S01]  /*9c10*/  F2FP.BF16.F32.PACK_AB R66, R5, R4 ;  /* 0x000000040542723e */ /* 0x000fe200000010ff */
[C---:B------:R-:W-:Y:S01]  /*9c20*/  FFMA R13, R83.reuse, R0, R13 ;  /* 0x00000000530d7223 */ /* 0x040fe2000000000d */
[----:B------:R-:W-:Y:S01]  /*9c30*/  LOP3.LUT R0, R102, 0xffff0000, RZ, 0xc0, !PT ;  /* 0xffff000066007812 */ /* 0x000fe200078ec0ff */
[----:B------:R-:W-:Y:S01]  /*9c40*/  FFMA R14, R83, R3, R14 ;  /* 0x00000003530e7223 */ /* 0x000fe2000000000e */
[C---:B------:R-:W-:Y:S01]  /*9c50*/  SHF.L.U32 R5, R103.reuse, 0x10, RZ ;  /* 0x0000001067057819 */ /* 0x040fe200000006ff */
[----:B------:R-:W-:Y:S01]  /*9c60*/  FMUL R17, R76, R27 ;  /* 0x0000001b4c117220 */ /* 0x000fe20000400000 */
        /* <DEDUP_REMOVED lines=8> */
[----:B------:R-:W-:Y:S01]  /*9cf0*/  SHF.L.U32 R5, R111, 0x10, RZ ;  /* 0x000000106f057819 */ /* 0x000fe200000006ff */
[C---:B------:R-:W-:Y:S01]  /*9d00*/  FMUL R37, R76.reuse, R47 ;  /* 0x0000002f4c257220 */ /* 0x040fe20000400000 */
[C---:B------:R-:W-:Y:S01]  /*9d10*/  FMUL R47, R76.reuse, R57 ;  /* 0x000000394c2f7220 */ /* 0x040fe20000400000 */
[----:B------:R-:W-:Y:S01]  /*9d20*/  FMUL R57, R76, R67 ;  /* 0x000000434c397220 */ /* 0x000fe20000400000 */
[----:B------:R-:W-:Y:S01]  /*9d30*/  F2FP.BF16.F32.PACK_AB R67, R9, R8 ;  /* 0x000000080943723e */ /* 0x000fe200000010ff */
[----:B------:R-:W-:Y:S01]  /*9d40*/  FFMA R18, R83, R0, R18 ;  /* 0x0000000053127223 */ /* 0x000fe20000000012 */
[----:B------:R-:W-:Y:S01]  /*9d50*/  LOP3.LUT R0, R109, 0xffff0000, RZ, 0xc0, !PT ;  /* 0xffff00006d007812 */ /* 0x000fe200078ec0ff */
[C---:B------:R-:W-:Y:S01]  /*9d60*/  FFMA R19, R83.reuse, R4, R19 ;  /* 0x0000000453137223 */ /* 0x040fe20000000013 */
[C---:B------:R-:W-:Y:S01]  /*9d70*/  LOP3.LUT R4, R110.reuse, 0xffff0000, RZ, 0xc0, !PT ;  /* 0xffff00006e047812 */ /* 0x040fe200078ec0ff */
[----:B------:R-:W-:Y:S01]  /*9d80*/  FFMA R20, R83, R3, R20 ;  /* 0x0000000353147223 */ /* 0x000fe20000000014 */
[----:B------:R-:W-:Y:S01]  /*9d90*/  SHF.L.U32 R3, R110, 0x10, RZ ;  /* 0x000000106e037819 */ /* 0x000fe200000006ff */
[C---:B------:R-:W-:Y:S01]  /*9da0*/  FMUL R21, R76.reuse, R31 ;  /* 0x0000001f4c157220 */ /* 0x040fe20000400000 */
[----:B------:R-:W-:Y:S01]  /*9db0*/  F2FP.BF16.F32.PACK_AB R8, R11, R10 ;  /* 0x0000000a0b08723e */ /* 0x000fe200000010ff */
[C---:B------:R-:W-:Y:S01]  /*9dc0*/  FMUL R22, R76.reuse, R32 ;  /* 0x000000204c167220 */ /* 0x040fe20000400000 */
[----:B------:R-:W-:Y:S01]  /*9dd0*/  F2FP.BF16.F32.PACK_AB R9, R13, R12 ;  /* 0x0000000c0d09723e */ /* 0x000fe200000010ff */
[----:B------:R-:W-:Y:S01]  /*9de0*/  STS.128 [R177+0x8400], R64 ;  /* 0x00840040b1007388 */ /* 0x000fe20000000c00 */
[----:B------:R-:W-:Y:S01]  /*9df0*/  F2FP.BF16.F32.PACK_AB R10, R15, R14 ;  /* 0x0000000e0f0a723e */ /* 0x000fe200000010ff */
[----:B------:R-:W-:Y:S01]  /*9e00*/  FMUL R23, R76, R33 ;  /* 0x000000214c177220 */ /* 0x000fe20000400000 */
[----:B------:R-:W-:Y:S01]  /*9e10*/  F2FP.BF16.F32.PACK_AB R11, R17, R16 ;  /* 0x00000010110b723e */ /* 0x000fe200000010ff */
[----:B------:R-:W-:Y:S01]  /*9e20*/  FFMA R21, R83, R0, R21 ;  /* 0x0000000053157223 */ /* 0x000fe20000000015 */
[----:B------:R-:W-:Y:S01]  /*9e30*/  F2FP.BF16.F32.PACK_AB R12, R19, R18 ;  /* 0x00000012130c723e */ /* 0x000fe200000010ff */
[C---:B------:R-:W-:Y:S01]  /*9e40*/  FFMA R22, R83.reuse, R3, R22 ;  /* 0x0000000353167223 */ /* 0x040fe20000000016 */
[C---:B------:R-:W-:Y:S01]  /*9e50*/  SHF.L.U32 R0, R116.reuse, 0x10, RZ ;  /* 0x0000001074007819 */ /* 0x040fe200000006ff */
[----:B------:R-:W-:Y:S01]  /*9e60*/  FFMA R23, R83, R4, R23 ;  /* 0x0000000453177223 */ /* 0x000fe20000000017 */
[----:B------:R-:W-:Y:S01]  /*9e70*/  F2FP.BF16.F32.PACK_AB R13, R21, R20 ;  /* 0x00000014150d723e */ /* 0x000fe200000010ff */
[C---:B------:R-:W-:Y:S01]  /*9e80*/  FFMA R24, R83.reuse, R5, R24 ;  /* 0x0000000553187223 */ /* 0x040fe20000000018 */
[----:B------:R-:W-:Y:S01]  /*9e90*/  LOP3.LUT R4, R116, 0xffff0000, RZ, 0xc0, !PT ;  /* 0xffff000074047812 */ /* 0x000fe200078ec0ff */
[----:B------:R-:W-:Y:S01]  /*9ea0*/  FFMA R25, R83, R6, R25 ;  /* 0x0000000653197223 */ /* 0x000fe20000000019 */
[----:B------:R-:W-:Y:S01]  /*9eb0*/  F2FP.BF16.F32.PACK_AB R14, R23, R22 ;  /* 0x00000016170e723e */ /* 0x000fe200000010ff */
[----:B------:R1:W-:Y:S01]  /*9ec0*/  STS.128 [R176+0x8400], R8 ;  /* 0x00840008b0007388 */ /* 0x0003e20000000c00 */
[----:B------:R-:W-:Y:S01]  /*9ed0*/  SHF.L.U32 R3, R117, 0x10, RZ ;  /* 0x0000001075037819 */ /* 0x000fe200000006ff */
[----:B------:R-:W-:Y:S01]  /*9ee0*/  FFMA R26, R83, R0, R26 ;  /* 0x00000000531a7223 */ /* 0x000fe2000000001a */
[----:B------:R-:W-:Y:S01]  /*9ef0*/  F2FP.BF16.F32.PACK_AB R15, R25, R24 ;  /* 0x00000018190f723e */ /* 0x000fe200000010ff */
[----:B------:R-:W-:Y:S01]  /*9f00*/  FFMA R27, R83, R4, R27 ;  /* 0x00000004531b7223 */ /* 0x000fe2000000001b */
[----:B------:R-:W-:Y:S01]  /*9f10*/  LOP3.LUT R0, R117, 0xffff0000, RZ, 0xc0, !PT ;  /* 0xffff000075007812 */ /* 0x000fe200078ec0ff */
[C---:B------:R-:W-:Y:S01]  /*9f20*/  FFMA R28, R83.reuse, R3, R28 ;  /* 0x00000003531c7223 */ /* 0x040fe2000000001c */
[C---:B------:R-:W-:Y:S01]  /*9f30*/  SHF.L.U32 R3, R118.reuse, 0x10, RZ ;  /* 0x0000001076037819 */ /* 0x040fe200000006ff */
[----:B------:R2:W-:Y:S01]  /*9f40*/  STS.128 [R175+0x8400], R12 ;  /* 0x0084000caf007388 */ /* 0x0005e20000000c00 */
[----:B------:R-:W-:Y:S01]  /*9f50*/  LOP3.LUT R4, R118, 0xffff0000, RZ, 0xc0, !PT ;  /* 0xffff000076047812 */ /* 0x000fe200078ec0ff */
[----:B------:R-:W-:Y:S01]  /*9f60*/  FFMA R29, R83, R0, R29 ;  /* 0x00000000531d7223 */ /* 0x000fe2000000001d */
[C---:B------:R-:W-:Y:S01]  /*9f70*/  SHF.L.U32 R5, R119.reuse, 0x10, RZ ;  /* 0x0000001077057819 */ /* 0x040fe200000006ff */
[C---:B------:R-:W-:Y:S01]  /*9f80*/  FMUL R31, R76.reuse, R41 ;  /* 0x000000294c1f7220 */ /* 0x040fe20000400000 */
[----:B------:R-:W-:Y:S01]  /*9f90*/  LOP3.LUT R6, R119, 0xffff0000, RZ, 0xc0, !PT ;  /* 0xffff000077067812 */ /* 0x000fe200078ec0ff */
[----:B------:R-:W-:Y:S01]  /*9fa0*/  FMUL R32, R76, R42 ;  /* 0x0000002a4c207220 */ /* 0x000fe20000400000 */
[----:B------:R-:W-:Y:S01]  /*9fb0*/  SHF.L.U32 R0, R124, 0x10, RZ ;  /* 0x000000107c007819 */ /* 0x000fe200000006ff */
[----:B------:R-:W-:Y:S01]  /*9fc0*/  FMUL R33, R76, R43 ;  /* 0x0000002b4c217220 */ /* 0x000fe20000400000 */
[----:B------:R-:W-:Y:S01]  /*9fd0*/  @P6 SHF.L.U32 R16, R162, 0x1f, RZ ;  /* 0x0000001fa2106819 */ /* 0x000fe200000006ff */
[----:B------:R-:W-:Y:S01]  /*9fe0*/  FFMA R30, R83, R3, R30 ;  /* 0x00000003531e7223 */ /* 0x000fe2000000001e */
[----:B------:R-:W-:Y:S01]  /*9ff0*/  SHF.L.U32 R3, R125, 0x10, RZ ;  /* 0x000000107d037819 */ /* 0x000fe200000006ff */
[C---:B------:R-:W-:Y:S01]  /*a000*/  FFMA R31, R83.reuse, R4, R31 ;  /* 0x00000004531f7223 */ /* 0x040fe2000000001f */
[----:B------:R-:W-:Y:S01]  /*a010*/  LOP3.LUT R4, R124, 0xffff0000, RZ, 0xc0, !PT ;  /* 0xffff00007c047812 */ /* 0x000fe200078ec0ff */
[----:B------:R-:W-:Y:S01]  /*a020*/  FFMA R32, R83, R5, R32 ;  /* 0x0000000553207223 */ /* 0x000fe20000000020 */
[----:B------:R-:W-:Y:S01]  /*a030*/  SHF.L.U32 R5, R127, 0x10, RZ ;  /* 0x000000107f057819 */ /* 0x000fe200000006ff */
[----:B------:R-:W-:Y:S01]  /*a040*/  FFMA R33, R83, R6, R33 ;  /* 0x0000000653217223 */ /* 0x000fe20000000021 */
[----:B------:R-:W-:Y:S01]  /*a050*/  LOP3.LUT R6, R143, 0xffff0000, RZ, 0xc0, !PT ;  /* 0xffff00008f067812 */ /* 0x000fe200078ec0ff */
[----:B------:R-:W-:Y:S01]  /*a060*/  FFMA R34, R83, R0, R34 ;  /* 0x0000000053227223 */ /* 0x000fe20000000022 */
[----:B------:R-:W-:Y:S01]  /*a070*/  LOP3.LUT R0, R125, 0xffff0000, RZ, 0xc0, !PT ;  /* 0xffff00007d007812 */ /* 0x000fe200078ec0ff */
[C---:B------:R-:W-:Y:S01]  /*a080*/  FFMA R35, R83.reuse, R4, R35 ;  /* 0x0000000453237223 */ /* 0x040fe20000000023 */
[----:B------:R-:W-:Y:S01]  /*a090*/  LOP3.LUT R4, R132, 0xffff0000, RZ, 0xc0, !PT ;  /* 0xffff000084047812 */ /* 0x000fe200078ec0ff */
[C---:B------:R-:W-:Y:S01]  /*a0a0*/  FFMA R36, R83.reuse, R3, R36 ;  /* 0x0000000353247223 */ /* 0x040fe20000000024 */
[C---:B------:R-:W-:Y:S01]  /*a0b0*/  SHF.L.U32 R3, R126.reuse, 0x10, RZ ;  /* 0x000000107e037819 */ /* 0x040fe200000006ff */
[----:B------:R-:W-:Y:S01]  /*a0c0*/  FFMA R37, R83, R0, R37 ;  /* 0x0000000053257223 */ /* 0x000fe20000000025 */
[----:B------:R-:W-:Y:S01]  /*a0d0*/  LOP3.LUT R0, R126, 0xffff0000, RZ, 0xc0, !PT ;  /* 0xffff00007e007812 */ /* 0x000fe200078ec0ff */
[----:B------:R-:W-:Y:S01]  /*a0e0*/  FMUL R41, R76, R51 ;  /* 0x000000334c297220 */ /* 0x000fe20000400000 */
[----:B-1----:R-:W-:Y:S01]  /*a0f0*/  F2FP.BF16.F32.PACK_AB R8, R35, R34 ;  /* 0x000000222308723e */ /* 0x002fe200000010ff */
[C---:B------:R-:W-:Y:S01]  /*a100*/  FFMA R38, R83.reuse, R3, R38 ;  /* 0x0000000353267223 */ /* 0x040fe20000000026 */
[----:B------:R-:W-:Y:S01]  /*a110*/  SHF.L.U32 R3, R132, 0x10, RZ ;  /* 0x0000001084037819 */ /* 0x000fe200000006ff */
[----:B------:R-:W-:Y:S01]  /*a120*/  FFMA R39, R83, R0, R39 ;  /* 0x0000000053277223 */ /* 0x000fe20000000027 */
[----:B--2---:R-:W-:Y:S01]  /*a130*/  F2FP.BF16.F32.PACK_AB R12, R27, R26 ;  /* 0x0000001a1b0c723e */ /* 0x004fe200000010ff */
[----:B------:R-:W-:Y:S01]  /*a140*/  FFMA R40, R83, R5, R40 ;  /* 0x0000000553287223 */ /* 0x000fe20000000028 */
[----:B------:R-:W-:Y:S01]  /*a150*/  F2FP.BF16.F32.PACK_AB R13, R29, R28 ;  /* 0x0000001c1d0d723e */ /* 0x000fe200000010ff */
[C---:B------:R-:W-:Y:S01]  /*a160*/  FMUL R42, R76.reuse, R52 ;  /* 0x000000344c2a7220 */ /* 0x040fe20000400000 */
[----:B------:R-:W-:Y:S01]  /*a170*/  F2FP.BF16.F32.PACK_AB R14, R31, R30 ;  /* 0x0000001e1f0e723e */ /* 0x000fe200000010ff */
[C---:B------:R-:W-:Y:S01]  /*a180*/  FMUL R43, R76.reuse, R53 ;  /* 0x000000354c2b7220 */ /* 0x040fe20000400000 */
[----:B------:R-:W-:Y:S01]  /*a190*/  F2FP.BF16.F32.PACK_AB R15, R33, R32 ;  /* 0x00000020210f723e */ /* 0x000fe200000010ff */
[C---:B------:R-:W-:Y:S01]  /*a1a0*/  FMUL R51, R76.reuse, R61 ;  /* 0x0000003d4c337220 */ /* 0x040fe20000400000 */
[----:B------:R-:W-:Y:S01]  /*a1b0*/  LOP3.LUT R0, R127, 0xffff0000, RZ, 0xc0, !PT ;  /* 0xffff00007f007812 */ /* 0x000fe200078ec0ff */
[----:B------:R-:W-:Y:S01]  /*a1c0*/  FMUL R52, R76, R62 ;  /* 0x0000003e4c347220 */ /* 0x000fe20000400000 */
[----:B------:R-:W-:Y:S01]  /*a1d0*/  SHF.L.U32 R5, R133, 0x10, RZ ;  /* 0x0000001085057819 */ /* 0x000fe200000006ff */
[----:B------:R1:W-:Y:S01]  /*a1e0*/  STS.128 [R173+0x8400], R12 ;  /* 0x0084000cad007388 */ /* 0x0003e20000000c00 */
[----:B------:R-:W-:Y:S01]  /*a1f0*/  F2FP.BF16.F32.PACK_AB R9, R37, R36 ;  /* 0x000000242509723e */ /* 0x000fe200000010ff */
[----:B------:R-:W-:Y:S01]  /*a200*/  FFMA R41, R83, R0, R41 ;  /* 0x0000000053297223 */ /* 0x000fe20000000029 */
[----:B------:R-:W-:Y:S01]  /*a210*/  LOP3.LUT R0, R133, 0xffff0000, RZ, 0xc0, !PT ;  /* 0xffff000085007812 */ /* 0x000fe200078ec0ff */
[C---:B------:R-:W-:Y:S01]  /*a220*/  FFMA R42, R83.reuse, R3, R42 ;  /* 0x00000003532a7223 */ /* 0x040fe2000000002a */
[C---:B------:R-:W-:Y:S01]  /*a230*/  SHF.L.U32 R3, R134.reuse, 0x10, RZ ;  /* 0x0000001086037819 */ /* 0x040fe200000006ff */
[----:B------:R-:W-:Y:S01]  /*a240*/  FFMA R43, R83, R4, R43 ;  /* 0x00000004532b7223 */ /* 0x000fe2000000002b */
[----:B------:R-:W-:Y:S01]  /*a250*/  LOP3.LUT R4, R135, 0xffff0000, RZ, 0xc0, !PT ;  /* 0xffff000087047812 */ /* 0x000fe200078ec0ff */
[----:B------:R-:W-:Y:S01]  /*a260*/  FFMA R44, R83, R5, R44 ;  /* 0x00000005532c7223 */ /* 0x000fe2000000002c */
[----:B------:R-:W-:Y:S01]  /*a270*/  SHF.L.U32 R5, R135, 0x10, RZ ;  /* 0x0000001087057819 */ /* 0x000fe200000006ff */
[C---:B------:R-:W-:Y:S01]  /*a280*/  FFMA R45, R83.reuse, R0, R45 ;  /* 0x00000000532d7223 */ /* 0x040fe2000000002d */
[----:B------:R-:W-:Y:S01]  /*a290*/  LOP3.LUT R0, R134, 0xffff0000, RZ, 0xc0, !PT ;  /* 0xffff000086007812 */ /* 0x000fe200078ec0ff */
[----:B------:R-:W-:Y:S01]  /*a2a0*/  FFMA R46, R83, R3, R46 ;  /* 0x00000003532e7223 */ /* 0x000fe2000000002e */
[----:B------:R-:W-:Y:S01]  /*a2b0*/  SHF.L.U32 R3, R141, 0x10, RZ ;  /* 0x000000108d037819 */ /* 0x000fe200000006ff */
[----:B------:R-:W-:Y:S01]  /*a2c0*/  FMUL R53, R76, R63 ;  /* 0x0000003f4c357220 */ /* 0x000fe20000400000 */
        /* <DEDUP_REMOVED lines=8> */
[----:B------:R-:W-:Y:S01]  /*a350*/  LOP3.LUT R0, R141, 0xffff0000, RZ, 0xc0, !PT ;  /* 0xffff00008d007812 */ /* 0x000fe200078ec0ff */
[----:B------:R2:W-:Y:S01]  /*a360*/  STS.128 [R172+0x8400], R8 ;  /* 0x00840008ac007388 */ /* 0x0005e20000000c00 */
[----:B------:R-:W-:Y:S01]  /*a370*/  SHF.L.U32 R5, R143, 0x10, RZ ;  /* 0x000000108f057819 */ /* 0x000fe200000006ff */
[C---:B------:R-:W-:Y:S01]  /*a380*/  FFMA R51, R83.reuse, R4, R51 ;  /* 0x0000000453337223 */ /* 0x040fe20000000033 */
[C---:B------:R-:W-:Y:S01]  /*a390*/  LOP3.LUT R4, R142.reuse, 0xffff0000, RZ, 0xc0, !PT ;  /* 0xffff00008e047812 */ /* 0x040fe200078ec0ff */
[C---:B------:R-:W-:Y:S01]  /*a3a0*/  FFMA R52, R83.reuse, R3, R52 ;  /* 0x0000000353347223 */ /* 0x040fe20000000034 */
[----:B------:R-:W-:Y:S01]  /*a3b0*/  SHF.L.U32 R3, R142, 0x10, RZ ;  /* 0x000000108e037819 */ /* 0x000fe200000006ff */
[----:B------:R-:W-:Y:S01]  /*a3c0*/  FFMA R53, R83, R0, R53 ;  /* 0x0000000053357223 */ /* 0x000fe20000000035 */
[----:B-1----:R-:W-:Y:S02]  /*a3d0*/  F2FP.BF16.F32.PACK_AB R12, R43, R42 ;  /* 0x0000002a2b0c723e */ /* 0x002fe400000010ff */
[----:B------:R-:W-:Y:S01]  /*a3e0*/  F2FP.BF16.F32.PACK_AB R13, R45, R44 ;  /* 0x0000002c2d0d723e */ /* 0x000fe200000010ff */
[----:B------:R-:W-:Y:S01]  /*a3f0*/  FFMA R54, R83, R3, R54 ;  /* 0x0000000353367223 */ /* 0x000fe20000000036 */
[----:B------:R-:W-:Y:S01]  /*a400*/  F2FP.BF16.F32.PACK_AB R14, R47, R46 ;  /* 0x0000002e2f0e723e */ /* 0x000fe200000010ff */
[----:B------:R-:W-:Y:S01]  /*a410*/  FFMA R55, R83, R4, R55 ;  /* 0x0000000453377223 */ /* 0x000fe20000000037 */
[----:B------:R-:W-:Y:S01]  /*a420*/  F2FP.BF16.F32.PACK_AB R15, R49, R48 ;  /* 0x00000030310f723e */ /* 0x000fe200000010ff */
[C---:B------:R-:W-:Y:S01]  /*a430*/  FFMA R56, R83.reuse, R5, R56 ;  /* 0x0000000553387223 */ /* 0x040fe20000000038 */
[----:B------:R-:W-:Y:S01]  /*a440*/  FFMA R57, R83, R6, R57 ;  /* 0x0000000653397223 */ /* 0x000fe20000000039 */
[----:B------:R-:W-:Y:S02]  /*a450*/  F2FP.BF16.F32.PACK_AB R4, R51, R50 ;  /* 0x000000323304723e */ /* 0x000fe400000010ff */
[----:B------:R2:W-:Y:S01]  /*a460*/  STS.128 [R171+0x8400], R12 ;  /* 0x0084000cab007388 */ /* 0x0005e20000000c00 */
[----:B------:R-:W-:Y:S02]  /*a470*/  F2FP.BF16.F32.PACK_AB R5, R53, R52 ;  /* 0x000000343505723e */ /* 0x000fe400000010ff */
[----:B------:R-:W-:Y:S02]  /*a480*/  F2FP.BF16.F32.PACK_AB R6, R55, R54 ;  /* 0x000000363706723e */ /* 0x000fe400000010ff */
[----:B------:R-:W-:Y:S02]  /*a490*/  F2FP.BF16.F32.PACK_AB R7, R57, R56 ;  /* 0x000000383907723e */ /* 0x000fe400000010ff */
[----:B------:R-:W-:Y:S02]  /*a4a0*/  MOV R0, UR54 ;  /* 0x0000003600007c02 */ /* 0x000fe40008000f00 */
[----:B------:R-:W-:Y:S01]  /*a4b0*/  LEA R3, R105, UR48, 0x3 ;  /* 0x0000003069037c11 */ /* 0x000fe2000f8e18ff */
[----:B------:R2:W-:Y:S01]  /*a4c0*/  STS.128 [R170+0x8400], R4 ;  /* 0x00840004aa007388 */ /* 0x0005e20000000c00 */
[----:B------:R-:W-:Y:S04]  /*a4d0*/  @P6 LEA R0, R0, UR48, 0x3 ;  /* 0x0000003000006c11 */ /* 0x000fe8000f8e18ff */
[----:B------:R-:W-:Y:S01]  /*a4e0*/  @P6 IADD3 R0, PT, PT, R0, 0x40, RZ ;  /* 0x0000004000006810 */ /* 0x000fe20007ffe0ff */
[----:B------:R-:W-:Y:S01]  /*a4f0*/  @!PT LDS RZ, [RZ] ;  /* 0x00000000fffff984 */ /* 0x000fe20000000800 */
[----:B------:R-:W-:Y:S01]  /*a500*/  @!PT LDS RZ, [RZ] ;  /* 0x00000000fffff984 */ /* 0x000fe20000000800 */
[----:B------:R-:W-:Y:S01]  /*a510*/  @!PT LDS RZ, [RZ] ;  /* 0x00000000fffff984 */ /* 0x000fe20000000800 */
[----:B------:R-:W-:Y:S01]  /*a520*/  @!PT LDS RZ, [RZ] ;  /* 0x00000000fffff984 */ /* 0x000fe20000000800 */
[----:B------:R1:W-:Y:S06]  /*a530*/  MEMBAR.ALL.CTA ;  /* 0x0000000000007992 */ /* 0x0003ec0000008000 */
[----:B-1----:R-:W1:Y:S01]  /*a540*/  FENCE.VIEW.ASYNC.S ;  /* 0x00000000000073c6 */ /* 0x002e620000000000 */
[----:B------:R-:W-:Y:S01]  /*a550*/  @P6 PRMT R0, R179, 0x654, R0 ;  /* 0x00000654b3006816 */ /* 0x000fe20000000000 */
[----:B-1----:R-:W-:Y:S06]  /*a560*/  BAR.SYNC.DEFER_BLOCKING 0x1, 0x80 ;  /* 0x0042000000007b1d */ /* 0x002fec0000010000 */
        /* <DEDUP_REMOVED lines=11> */
.L_x_127:
[----:B------:R-:W-:Y:S05]  /*a620*/  BSYNC.RECONVERGENT B0 ;  /* 0x0000000000007941 */ /* 0x000fea0003800200 */
.L_x_126:
[----:B------:R-:W-:Y:S01]  /*a630*/  BAR.SYNC.DEFER_BLOCKING 0x1, 0x80 ;  /* 0x0042000000007b1d */ /* 0x000fe20000010000 */
[----:B------:R-:W-:Y:S01]  /*a640*/  UIADD3 UR51, UPT, UPT, UR54, 0x1, URZ ;  /* 0x0000000136337890 */ /* 0x000fe2000fffe0ff */
[----:B------:R-:W-:Y:S03]  /*a650*/  ISETP.NE.AND P0, PT, R79, RZ, PT ;  /* 0x000000ff4f00720c */ /* 0x000fe60003f05270 */
[----:B------:R-:W-:Y:S01]  /*a660*/  UISETP.NE.AND UP0, UPT, UR51, 0x4, UPT ;  /* 0x000000043300788c */ /* 0x000fe2000bf05270 */
[----:B------:R-:W-:Y:S03]  /*a670*/  SEL R81, RZ, 0xc0, !P0 ;  /* 0x000000c0ff517807 */ /* 0x000fe60004000000 */
[----:B------:R-:W-:Y:S01]  /*a680*/  USEL UR51, UR51, URZ, UP0 ;  /* 0x000000ff33337287 */ /* 0x000fe20008000000 */
[----:B------:R1:W-:Y:S01]  /*a690*/  @P6 SYNCS.ARRIVE.TRANS64.RED.A1T0 RZ, [R0+URZ], RZ ;  /* 0x000000ff00ff69a7 */ /* 0x0003e200081004ff */
[----:B------:R-:W-:Y:S01]  /*a6a0*/  BSSY B1, `(.L_x_128) ;  /* 0x000001f000017945 */ /* 0x000fe20003800000 */
[----:B------:R-:W4:Y:S02]  /*a6b0*/  @P6 SYNCS.PHASECHK.TRANS64.TRYWAIT P1, [R3+URZ+0x20], R16 ;  /* 0x00002010030065a7 */ /* 0x000f2400080211ff */
[----:B----4-:R-:W-:Y:S01]  /*a6c0*/  @P6 SEL R107, RZ, 0x1, !P1 ;  /* 0x00000001ff6b6807 */ /* 0x010fe20004800000 */
[----:B-1----:R-:W-:Y:S06]  /*a6d0*/  @!P6 BRA `(.L_x_129) ;  /* 0x00000000006ce947 */ /* 0x002fec0003800000 */
[----:B------:R-:W-:Y:S01]  /*a6e0*/  ISETP.NE.AND P2, PT, R112, RZ, PT ;  /* 0x000000ff7000720c */ /* 0x000fe20003f45270 */
[----:B------:R-:W-:Y:S01]  /*a6f0*/  BSSY B0, `(.L_x_130) ;  /* 0x000000b000007945 */ /* 0x000fe20003800000 */
[----:B------:R-:W-:Y:S11]  /*a700*/  ISETP.NE.AND P0, PT, R107, RZ, PT ;  /* 0x000000ff6b00720c */ /* 0x000ff60003f05270 */
[----:B------:R-:W-:Y:S05]  /*a710*/  @P2 IMAD R105, R105, 0x4000, R178 ;  /* 0x0000400069692824 */ /* 0x000fea00078e02b2 */
[----:B--2---:R-:W-:Y:S04]  /*a720*/  @P2 IADD3 R9, PT, PT, R105, UR48, RZ ;  /* 0x0000003069092c10 */ /* 0x004fe8000fffe0ff */
[----:B------:R-:W-:Y:S01]  /*a730*/  @P2 IADD3 R7, PT, PT, R104, R9, RZ ;  /* 0x0000000968072210 */ /* 0x000fe20007ffe0ff */
[--C-:B------:R-:W-:Y:S02]  /*a740*/  @P2 IMAD.IADD R5, R86, 0x1, R9.reuse ;  /* 0x0000000156052824 */ /* 0x100fe400078e0209 */
[----:B------:R-:W-:Y:S01]  /*a750*/  @P2 IMAD.IADD R4, R106, 0x1, R9 ;  /* 0x000000016a042824 */ /* 0x000fe200078e0209 */
[----:B------:R-:W-:Y:S06]  /*a760*/  @P0 BRA `(.L_x_131) ;  /* 0x00000000000c0947 */ /* 0x000fec0003800000 */
[----:B------:R-:W-:Y:S04]  /*a770*/  SHF.L.U32 R0, R162, 0x1f, RZ ;  /* 0x0000001fa2007819 */ /* 0x000fe800000006ff */
[----:B------:R-:W1:Y:S02]  /*a780*/  SYNCS.PHASECHK.TRANS64.TRYWAIT P0, [R3+URZ+0x20], R0 ;  /* 0x00002000030075a7 */ /* 0x000e6400080011ff */
[----:B-1----:R-:W-:Y:S05]  /*a790*/  @!P0 BRA `(.L_x_132) ;  /* 0x0000001c00e88947 */ /* 0x002fea0003800000 */
.L_x_131:
[----:B------:R-:W-:Y:S05]  /*a7a0*/  BSYNC B0 ;  /* 0x0000000000007941 */ /* 0x000fea0003800000 */
.L_x_130:
[----:B------:R-:W-:Y:S11]  /*a7b0*/  ISETP.NE.AND P0, PT, R112, RZ, PT ;  /* 0x000000ff7000720c */ /* 0x000ff60003f05270 */
[----:B------:R-:W-:Y:S02]  /*a7c0*/  @!UPT UIADD3 URZ, UPT, UPT, URZ, URZ, URZ ;  /* 0x000000fffffff290 */ /* 0x000fe4000fffe0ff */
[----:B------:R4:W2:Y:S01]  /*a7d0*/  @P0 LDS.128 R88, [R105+UR48+0x400] ;  /* 0x0004003069580984 */ /* 0x0008a20008000c00 */
[----:B-1----:R-:W-:Y:S01]  /*a7e0*/  @P0 IMAD.IADD R3, R104, 0x1, R5 ;  /* 0x0000000168030824 */ /* 0x002fe200078e0205 */
        /* <DEDUP_REMOVED lines=10> */
.L_x_129:
[----:B------:R-:W-:Y:S05]  /*a890*/  BSYNC B1 ;  /* 0x0000000000017941 */ /* 0x000fea0003800000 */
.L_x_128:
[----:B------:R-:W-:Y:S01]  /*a8a0*/  IMAD.IADD R16, R78, 0x1, R81 ;  /* 0x000000014e107824 */ /* 0x000fe200078e0251 */
[----:B------:R-:W-:Y:S04]  /*a8b0*/  BSSY.RECONVERGENT B6, `(.L_x_133) ;  /* 0x0000015000067945 */ /* 0x000fe80003800200 */
[----:B----4-:R-:W-:Y:S04]  /*a8c0*/  SHF.R.U32.HI R3, RZ, 0x15, R16 ;  /* 0x00000015ff037819 */ /* 0x010fe80000011610 */
[----:B------:R-:W-:Y:S11]  /*a8d0*/  LOP3.LUT P0, RZ, R3, 0x3, R158, 0x48, !PT ;  /* 0x0000000303ff7812 */ /* 0x000ff6000780489e */
[----:B------:R-:W-:Y:S02]  /*a8e0*/  @!UPT UIADD3 URZ, UPT, UPT, URZ, URZ, URZ ;  /* 0x000000fffffff290 */ /* 0x000fe4000fffe0ff */
[----:B------:R-:W-:Y:S05]  /*a8f0*/  @!P0 BRA `(.L_x_134) ;  /* 0x0000000000408947 */ /* 0x000fea0003800000 */
[----:B------:R-:W4:Y:S01]  /*a900*/  LDCU.64 UR8, c[0x4][0x70] ;  /* 0x01000e00ff0877ac */ /* 0x000f220008000a00 */
[----:B--2---:R-:W-:Y:S01]  /*a910*/  MOV R15, 0x0 ;  /* 0x00000000000f7802 */ /* 0x004fe20000000f00 */
[----:B------:R-:W-:Y:S02]  /*a920*/  HFMA2 R12, -RZ, RZ, 0, 5.9604644775390625e-08 ;  /* 0x00000001ff0c7431 */ /* 0x000fe400000001ff */
[----:B------:R-:W-:Y:S02]  /*a930*/  IMAD.MOV.U32 R8, RZ, RZ, 0x192 ;  /* 0x00000192ff087424 */ /* 0x000fe400078e00ff */
[----:B------:R-:W-:Y:S01]  /*a940*/  IMAD.MOV.U32 R13, RZ, RZ, RZ ;  /* 0x000000ffff0d7224 */ /* 0x000fe200078e00ff */
[----:B------:R-:W2:Y:S01]  /*a950*/  LDCU.64 UR6, c[0x4][0x78] ;  /* 0x01000f00ff0677ac */ /* 0x000ea20008000a00 */
[----:B------:R-:W1:Y:S01]  /*a960*/  LDC.64 R14, c[0x4][R15] ;  /* 0x010000000f0e7b82 */ /* 0x000e620000000a00 */
[----:B------:R-:W5:Y:S01]  /*a970*/  LDCU.64 UR4, c[0x4][0x10] ;  /* 0x01000200ff0477ac */ /* 0x000f620008000a00 */
[----:B----4-:R-:W-:Y:S01]  /*a980*/  MOV R5, UR9 ;  /* 0x0000000900057c02 */ /* 0x010fe20008000f00 */
[----:B------:R-:W-:Y:S01]  /*a990*/  IMAD.U32 R4, RZ, RZ, UR8 ;  /* 0x00000008ff047e24 */ /* 0x000fe2000f8e00ff */
[----:B--2---:R-:W-:Y:S01]  /*a9a0*/  MOV R7, UR7 ;  /* 0x0000000700077c02 */ /* 0x004fe20008000f00 */
[----:B------:R-:W-:Y:S01]  /*a9b0*/  IMAD.U32 R6, RZ, RZ, UR6 ;  /* 0x00000006ff067e24 */ /* 0x000fe2000f8e00ff */
[----:B-----5:R-:W-:Y:S01]  /*a9c0*/  MOV R11, UR5 ;  /* 0x00000005000b7c02 */ /* 0x020fe20008000f00 */
[----:B------:R-:W-:Y:S02]  /*a9d0*/  IMAD.U32 R10, RZ, RZ, UR4 ;  /* 0x00000004ff0a7e24 */ /* 0x000fe4000f8e00ff */
[----:B------:R-:W-:Y:S07]  /*a9e0*/  LEPC R20, `(.L_x_134) ;  /* 0x000000001014794e */ /* 0x000fee0000000000 */
[----:B-1-3--:R-:W-:Y:S05]  /*a9f0*/  CALL.ABS.NOINC R14 ;  /* 0x000000000e007343 */ /* 0x00afea0003c00000 */
.L_x_134:
[----:B------:R-:W-:Y:S05]  /*aa00*/  BSYNC.RECONVERGENT B6 ;  /* 0x0000000000067941 */ /* 0x000fea0003800200 */
.L_x_133:
[----:B--2---:R-:W-:Y:S01]  /*aa10*/  SHF.L.U32 R78, R88, 0x10, RZ ;  /* 0x00000010584e7819 */ /* 0x004fe200000006ff */
[----:B------:R-:W-:Y:S05]  /*aa20*/  WARPSYNC.ALL ;  /* 0x0000000000007948 */ /* 0x000fea0003800000 */
[----:B------:R-:W-:Y:S01]  /*aa30*/  R2UR UR4, R16 ;  /* 0x00000000100472ca */ /* 0x000fe200000e0000 */
[----:B------:R-:W-:Y:S01]  /*aa40*/  BSSY.RECONVERGENT B0, `(.L_x_135) ;  /* 0x00000fc000007945 */ /* 0x000fe20003800200 */
[----:B------:R-:W-:Y:S02]  /*aa50*/  LOP3.LUT R0, R88, 0xffff0000, RZ, 0xc0, !PT ;  /* 0xffff000058007812 */ /* 0x000fe400078ec0ff */
[C---:B------:R-:W-:Y:S02]  /*aa60*/  SHF.L.U32 R3, R89.reuse, 0x10, RZ ;  /* 0x0000001059037819 */ /* 0x040fe400000006ff */
[----:B------:R-:W-:Y:S02]  /*aa70*/  LOP3.LUT R80, R89, 0xffff0000, RZ, 0xc0, !PT ;  /* 0xffff000059507812 */ /* 0x000fe400078ec0ff */
[C---:B------:R-:W-:Y:S02]  /*aa80*/  SHF.L.U32 R82, R90.reuse, 0x10, RZ ;  /* 0x000000105a527819 */ /* 0x040fe400000006ff */
[----:B------:R-:W-:Y:S02]  /*aa90*/  LOP3.LUT R84, R90, 0xffff0000, RZ, 0xc0, !PT ;  /* 0xffff00005a547812 */ /* 0x000fe400078ec0ff */
[C---:B------:R-:W-:Y:S01]  /*aaa0*/  SHF.L.U32 R85, R91.reuse, 0x10, RZ ;  /* 0x000000105b557819 */ /* 0x040fe200000006ff */
[----:B------:R-:W2:Y:S01]  /*aab0*/  LDTM.x64 R4, tmem[UR4] ;  /* 0x00000004000479ee */ /* 0x000ea20008340000 */
[----:B------:R-:W-:Y:S02]  /*aac0*/  LOP3.LUT R86, R91, 0xffff0000, RZ, 0xc0, !PT ;  /* 0xffff00005b567812 */ /* 0x000fe400078ec0ff */
[C---:B-1----:R-:W-:Y:S02]  /*aad0*/  SHF.L.U32 R87, R92.reuse, 0x10, RZ ;  /* 0x000000105c577819 */ /* 0x042fe400000006ff */
[----:B------:R-:W-:Y:S02]  /*aae0*/  LOP3.LUT R88, R92, 0xffff0000, RZ, 0xc0, !PT ;  /* 0xffff00005c587812 */ /* 0x000fe400078ec0ff */
[C---:B------:R-:W-:Y:S02]  /*aaf0*/  SHF.L.U32 R89, R93.reuse, 0x10, RZ ;  /* 0x000000105d597819 */ /* 0x040fe400000006ff */
[----:B------:R-:W-:Y:S02]  /*ab00*/  LOP3.LUT R90, R93, 0xffff0000, RZ, 0xc0, !PT ;  /* 0xffff00005d5a7812 */ /* 0x000fe400078ec0ff */
[C---:B------:R-:W-:Y:S02]  /*ab10*/  SHF.L.U32 R91, R94.reuse, 0x10, RZ ;  /* 0x000000105e5b7819 */ /* 0x040fe400000006ff */
[----:B------:R-:W-:Y:S02]  /*ab20*/  LOP3.LUT R92, R94, 0xffff0000, RZ, 0xc0, !PT ;  /* 0xffff00005e5c7812 */ /* 0x000fe400078ec0ff */
[C---:B------:R-:W-:Y:S02]  /*ab30*/  SHF.L.U32 R93, R95.reuse, 0x10, RZ ;  /* 0x000000105f5d7819 */ /* 0x040fe400000006ff */
[----:B------:R-:W-:Y:S02]  /*ab40*/  LOP3.LUT R94, R95, 0xffff0000, RZ, 0xc0, !PT ;  /* 0xffff00005f5e7812 */ /* 0x000fe400078ec0ff */
[C---:B------:R-:W-:Y:S02]  /*ab50*/  SHF.L.U32 R95, R100.reuse, 0x10, RZ ;  /* 0x00000010645f7819 */ /* 0x040fe400000006ff */
[----:B------:R-:W-:Y:S02]  /*ab60*/  LOP3.LUT R96, R100, 0xffff0000, RZ, 0xc0, !PT ;  /* 0xffff000064607812 */ /* 0x000fe400078ec0ff */
[C---:B------:R-:W-:Y:S01]  /*ab70*/  SHF.L.U32 R97, R101.reuse, 0x10, RZ ;  /* 0x0000001065617819 */ /* 0x040fe200000006ff */
[C---:B--2---:R-:W-:Y:S01]  /*ab80*/  FMUL R4, R76.reuse, R4 ;  /* 0x000000044c047220 */ /* 0x044fe20000400000 */
[----:B------:R-:W-:Y:S01]  /*ab90*/  LOP3.LUT R98, R101, 0xffff0000, RZ, 0xc0, !PT ;  /* 0xffff000065627812 */ /* 0x000fe200078ec0ff */
[----:B------:R-:W-:Y:S01]  /*aba0*/  FMUL R5, R76, R5 ;  /* 0x000000054c057220 */ /* 0x000fe20000400000 */
[C---:B------:R-:W-:Y:S01]  /*abb0*/  SHF.L.U32 R99, R102.reuse, 0x10, RZ ;  /* 0x0000001066637819 */ /* 0x040fe200000006ff */
[C---:B------:R-:W-:Y:S01]  /*abc0*/  FFMA R4, R83.reuse, R78, R4 ;  /* 0x0000004e53047223 */ /* 0x040fe20000000004 */
[----:B------:R-:W-:Y:S01]  /*abd0*/  LOP3.LUT R100, R102, 0xffff0000, RZ, 0xc0, !PT ;  /* 0xffff000066647812 */ /* 0x000fe200078ec0ff */
[----:B------:R-:W-:Y:S01]  /*abe0*/  FFMA R5, R83, R0, R5 ;  /* 0x0000000053057223 */ /* 0x000fe20000000005 */
[C---:B------:R-:W-:Y:S01]  /*abf0*/  SHF.L.U32 R101, R103.reuse, 0x10, RZ ;  /* 0x0000001067657819 */ /* 0x040fe200000006ff */
[C---:B------:R-:W-:Y:S01]  /*ac00*/  FMUL R6, R76.reuse, R6 ;  /* 0x000000064c067220 */ /* 0x040fe20000400000 */
[----:B------:R-:W-:Y:S01]  /*ac10*/  LOP3.LUT R102, R103, 0xffff0000, RZ, 0xc0, !PT ;  /* 0xffff000067667812 */ /* 0x000fe200078ec0ff */
[----:B------:R-:W-:Y:S01]  /*ac20*/  FMUL R7, R76, R7 ;  /* 0x000000074c077220 */ /* 0x000fe20000400000 */
[----:B------:R-:W-:Y:S01]  /*ac30*/  F2FP.BF16.F32.PACK_AB R4, R5, R4 ;  /* 0x000000040504723e */ /* 0x000fe200000010ff */
[C---:B------:R-:W-:Y:S01]  /*ac40*/  FFMA R6, R83.reuse, R3, R6 ;  /* 0x0000000353067223 */ /* 0x040fe20000000006 */
[C---:B------:R-:W-:Y:S01]  /*ac50*/  SHF.L.U32 R103, R108.reuse, 0x10, RZ ;  /* 0x000000106c677819 */ /* 0x040fe200000006ff */
[----:B------:R-:W-:Y:S01]  /*ac60*/  FFMA R7, R83, R80, R7 ;  /* 0x0000005053077223 */ /* 0x000fe20000000007 */
[----:B------:R-:W-:Y:S01]  /*ac70*/  LOP3.LUT R104, R108, 0xffff0000, RZ, 0xc0, !PT ;  /* 0xffff00006c687812 */ /* 0x000fe200078ec0ff */
[C---:B------:R-:W-:Y:S01]  /*ac80*/  FMUL R8, R76.reuse, R8 ;  /* 0x000000084c087220 */ /* 0x040fe20000400000 */
[----:B------:R-:W-:Y:S01]  /*ac90*/  SHF.L.U32 R105, R109, 0x10, RZ ;  /* 0x000000106d697819 */ /* 0x000fe200000006ff */
[----:B------:R-:W-:Y:S01]  /*aca0*/  FMUL R9, R76, R9 ;  /* 0x000000094c097220 */ /* 0x000fe20000400000 */
[----:B------:R-:W-:Y:S01]  /*acb0*/  F2FP.BF16.F32.PACK_AB R5, R7, R6 ;  /* 0x000000060705723e */ /* 0x000fe200000010ff */
[----:B------:R-:W-:Y:S01]  /*acc0*/  FFMA R8, R83, R82, R8 ;  /* 0x0000005253087223 */ /* 0x000fe20000000008 */
[----:B------:R-:W-:Y:S01]  /*acd0*/  LOP3.LUT R106, R109, 0xffff0000, RZ, 0xc0, !PT ;  /* 0xffff00006d6a7812 */ /* 0x000fe200078ec0ff */
[----:B------:R-:W-:Y:S01]  /*ace0*/  FFMA R9, R83, R84, R9 ;  /* 0x0000005453097223 */ /* 0x000fe20000000009 */
[----:B------:R-:W-:Y:S01]  /*acf0*/  SHF.L.U32 R107, R110, 0x10, RZ ;  /* 0x000000106e6b7819 */ /* 0x000fe200000006ff */
[----:B------:R-:W-:Y:S01]  /*ad00*/  FMUL R10, R76, R10 ;  /* 0x0000000a4c0a7220 */ /* 0x000fe20000400000 */
[----:B------:R-:W-:Y:S01]  /*ad10*/  LOP3.LUT R108, R110, 0xffff0000, RZ, 0xc0, !PT ;  /* 0xffff00006e6c7812 */ /* 0x000fe200078ec0ff */
[C---:B------:R-:W-:Y:S01]  /*ad20*/  FMUL R11, R76.reuse, R11 ;  /* 0x0000000b4c0b7220 */ /* 0x040fe20000400000 */
[----:B------:R-:W-:Y:S01]  /*ad30*/  F2FP.BF16.F32.PACK_AB R6, R9, R8 ;  /* 0x000000080906723e */ /* 0x000fe200000010ff */
[----:B------:R-:W-:Y:S01]  /*ad40*/  FFMA R10, R83, R85, R10 ;  /* 0x00000055530a7223 */ /* 0x000fe2000000000a */
[----:B------:R-:W-:Y:S01]  /*ad50*/  SHF.L.U32 R109, R111, 0x10, RZ ;  /* 0x000000106f6d7819 */ /* 0x000fe200000006ff */
[----:B------:R-:W-:Y:S01]  /*ad60*/  FFMA R11, R83, R86, R11 ;  /* 0x00000056530b7223 */ /* 0x000fe2000000000b */
[----:B------:R-:W-:Y:S01]  /*ad70*/  LOP3.LUT R110, R111, 0xffff0000, RZ, 0xc0, !PT ;  /* 0xffff00006f6e7812 */ /* 0x000fe200078ec0ff */
[----:B------:R-:W-:Y:S01]  /*ad80*/  FMUL R0, R76, R12 ;  /* 0x0000000c4c007220 */ /* 0x000fe20000400000 */
[----:B------:R-:W-:Y:S01]  /*ad90*/  SHF.L.U32 R111, R116, 0x10, RZ ;  /* 0x00000010746f7819 */ /* 0x000fe200000006ff */
[C---:B------:R-:W-:Y:S01]  /*ada0*/  FMUL R3, R76.reuse, R13 ;  /* 0x0000000d4c037220 */ /* 0x040fe20000400000 */
[----:B------:R-:W-:Y:S01]  /*adb0*/  F2FP.BF16.F32.PACK_AB R7, R11, R10 ;  /* 0x0000000a0b07723e */ /* 0x000fe200000010ff */
[----:B------:R-:W-:Y:S01]  /*adc0*/  FMUL R14, R76, R14 ;  /* 0x0000000e4c0e7220 */ /* 0x000fe20000400000 */
[----:B------:R-:W-:Y:S01]  /*add0*/  LOP3.LUT R112, R116, 0xffff0000, RZ, 0xc0, !PT ;  /* 0xffff000074707812 */ /* 0x000fe200078ec0ff */
[C---:B------:R-:W-:Y:S01]  /*ade0*/  FMUL R15, R76.reuse, R15 ;  /* 0x0000000f4c0f7220 */ /* 0x040fe20000400000 */
[----:B------:R-:W-:Y:S01]  /*adf0*/  SHF.L.U32 R113, R117, 0x10, RZ ;  /* 0x0000001075717819 */ /* 0x000fe200000006ff */
[----:B------:R-:W-:Y:S01]  /*ae00*/  FFMA R0, R83, R87, R0 ;  /* 0x0000005753007223 */ /* 0x000fe20000000000 */
[----:B------:R-:W-:Y:S01]  /*ae10*/  LOP3.LUT R114, R117, 0xffff0000, RZ, 0xc0, !PT ;  /* 0xffff000075727812 */ /* 0x000fe200078ec0ff */
[----:B------:R-:W-:Y:S01]  /*ae20*/  FMUL R12, R76, R16 ;  /* 0x000000104c0c7220 */ /* 0x000fe20000400000 */
[C---:B------:R-:W-:Y:S01]  /*ae30*/  SHF.L.U32 R115, R118.reuse, 0x10, RZ ;  /* 0x0000001076737819 */ /* 0x040fe200000006ff */
[----:B------:R-:W-:Y:S01]  /*ae40*/  FFMA R3, R83, R88, R3 ;  /* 0x0000005853037223 */ /* 0x000fe20000000003 */
[----:B------:R-:W-:Y:S01]  /*ae50*/  LOP3.LUT R116, R118, 0xffff0000, RZ, 0xc0, !PT ;  /* 0xffff000076747812 */ /* 0x000fe200078ec0ff */
[C---:B------:R-:W-:Y:S01]  /*ae60*/  FMUL R13, R76.reuse, R17 ;  /* 0x000000114c0d7220 */ /* 0x040fe20000400000 */
[----:B------:R-:W-:Y:S01]  /*ae70*/  SHF.L.U32 R117, R119, 0x10, RZ ;  /* 0x0000001077757819 */ /* 0x000fe200000006ff */
[----:B------:R-:W-:Y:S01]  /*ae80*/  FFMA R14, R83, R89, R14 ;  /* 0x00000059530e7223 */ /* 0x000fe2000000000e */
[----:B------:R-:W-:Y:S01]  /*ae90*/  F2FP.BF16.F32.PACK_AB R8, R3, R0 ;  /* 0x000000000308723e */ /* 0x000fe200000010ff */
[----:B------:R-:W-:Y:S01]  /*aea0*/  FMUL R18, R76, R18 ;  /* 0x000000124c127220 */ /* 0x000fe20000400000 */
[----:B------:R-:W-:Y:S01]  /*aeb0*/  LOP3.LUT R118, R119, 0xffff0000, RZ, 0xc0, !PT ;  /* 0xffff000077767812 */ /* 0x000fe200078ec0ff */
[----:B------:R-:W-:Y:S01]  /*aec0*/  FFMA R15, R83, R90, R15 ;  /* 0x0000005a530f7223 */ /* 0x000fe2000000000f */
[----:B------:R-:W-:Y:S01]  /*aed0*/  SHF.L.U32 R119, R124, 0x10, RZ ;  /* 0x000000107c777819 */ /* 0x000fe200000006ff */
[----:B------:R-:W-:Y:S01]  /*aee0*/  FMUL R19, R76, R19 ;  /* 0x000000134c137220 */ /* 0x000fe20000400000 */
[----:B------:R-:W-:Y:S01]  /*aef0*/  LOP3.LUT R120, R124, 0xffff0000, RZ, 0xc0, !PT ;  /* 0xffff00007c787812 */ /* 0x000fe200078ec0ff */
[----:B------:R1:W-:Y:S01]  /*af00*/  STS.128 [R178+UR48+0xc400], R4 ;  /* 0x00c40004b2007988 */ /* 0x0003e20008000c30 */
[----:B------:R-:W-:Y:S01]  /*af10*/  F2FP.BF16.F32.PACK_AB R9, R15, R14 ;  /* 0x0000000e0f09723e */ /* 0x000fe200000010ff */
[C---:B------:R-:W-:Y:S01]  /*af20*/  FFMA R12, R83.reuse, R91, R12 ;  /* 0x0000005b530c7223 */ /* 0x040fe2000000000c */
[C---:B------:R-:W-:Y:S01]  /*af30*/  FFMA R13, R83.reuse, R92, R13 ;  /* 0x0000005c530d7223 */ /* 0x040fe2000000000d */
[----:B------:R-:W-:Y:S01]  /*af40*/  FFMA R18, R83, R93, R18 ;  /* 0x0000005d53127223 */ /* 0x000fe20000000012 */
[----:B------:R-:W-:Y:S01]  /*af50*/  SHF.L.U32 R121, R125, 0x10, RZ ;  /* 0x000000107d797819 */ /* 0x000fe200000006ff */
[----:B------:R-:W-:Y:S01]  /*af60*/  FFMA R19, R83, R94, R19 ;  /* 0x0000005e53137223 */ /* 0x000fe20000000013 */
[C---:B------:R-:W-:Y:S01]  /*af70*/  FMUL R16, R76.reuse, R20 ;  /* 0x000000144c107220 */ /* 0x040fe20000400000 */
[----:B------:R-:W-:Y:S01]  /*af80*/  F2FP.BF16.F32.PACK_AB R10, R13, R12 ;  /* 0x0000000c0d0a723e */ /* 0x000fe200000010ff */
[C---:B------:R-:W-:Y:S01]  /*af90*/  FMUL R17, R76.reuse, R21 ;  /* 0x000000154c117220 */ /* 0x040fe20000400000 */
[C---:B------:R-:W-:Y:S01]  /*afa0*/  FMUL R22, R76.reuse, R22 ;  /* 0x000000164c167220 */ /* 0x040fe20000400000 */
[----:B------:R-:W-:Y:S01]  /*afb0*/  F2FP.BF16.F32.PACK_AB R11, R19, R18 ;  /* 0x00000012130b723e */ /* 0x000fe200000010ff */
[C---:B------:R-:W-:Y:S01]  /*afc0*/  FFMA R16, R83.reuse, R95, R16 ;  /* 0x0000005f53107223 */ /* 0x040fe20000000010 */
[----:B------:R-:W-:Y:S01]  /*afd0*/  FFMA R17, R83, R96, R17 ;  /* 0x0000006053117223 */ /* 0x000fe20000000011 */
[----:B------:R-:W-:Y:S01]  /*afe0*/  LOP3.LUT R122, R125, 0xffff0000, RZ, 0xc0, !PT ;  /* 0xffff00007d7a7812 */ /* 0x000fe200078ec0ff */
[----:B------:R-:W-:Y:S01]  /*aff0*/  FFMA R22, R83, R97, R22 ;  /* 0x0000006153167223 */ /* 0x000fe20000000016 */
[----:B------:R1:W-:Y:S01]  /*b000*/  STS.128 [R177+0xc400], R8 ;  /* 0x00c40008b1007388 */ /* 0x0003e20000000c00 */
[C---:B------:R-:W-:Y:S01]  /*b010*/  FMUL R23, R76.reuse, R23 ;  /* 0x000000174c177220 */ /* 0x040fe20000400000 */
[----:B------:R-:W-:Y:S01]  /*b020*/  F2FP.BF16.F32.PACK_AB R16, R17, R16 ;  /* 0x000000101110723e */ /* 0x000fe200000010ff */
[C---:B------:R-:W-:Y:S01]  /*b030*/  FMUL R20, R76.reuse, R24 ;  /* 0x000000184c147220 */ /* 0x040fe20000400000 */
[----:B------:R-:W-:Y:S01]  /*b040*/  FMUL R21, R76, R25 ;  /* 0x000000194c157220 */ /* 0x000fe20000400000 */
[C---:B------:R-:W-:Y:S01]  /*b050*/  SHF.L.U32 R123, R126.reuse, 0x10, RZ ;  /* 0x000000107e7b7819 */ /* 0x040fe200000006ff */
[C---:B------:R-:W-:Y:S01]  /*b060*/  FFMA R23, R83.reuse, R98, R23 ;  /* 0x0000006253177223 */ /* 0x040fe20000000017 */
[C---:B------:R-:W-:Y:S01]  /*b070*/  FFMA R20, R83.reuse, R99, R20 ;  /* 0x0000006353147223 */ /* 0x040fe20000000014 */
[----:B------:R-:W-:Y:S01]  /*b080*/  LOP3.LUT R124, R126, 0xffff0000, RZ, 0xc0, !PT ;  /* 0xffff00007e7c7812 */ /* 0x000fe200078ec0ff */
        /* <DEDUP_REMOVED lines=8> */
[----:B------:R-:W-:Y:S01]  /*b110*/  SHF.L.U32 R125, R127, 0x10, RZ ;  /* 0x000000107f7d7819 */ /* 0x000fe200000006ff */
[----:B------:R-:W-:Y:S01]  /*b120*/  FFMA R24, R83, R103, R24 ;  /* 0x0000006753187223 */ /* 0x000fe20000000018 */
[C---:B------:R-:W-:Y:S01]  /*b130*/  FMUL R25, R76.reuse, R29 ;  /* 0x0000001d4c197220 */ /* 0x040fe20000400000 */
[----:B------:R-:W-:Y:S01]  /*b140*/  LOP3.LUT R126, R127, 0xffff0000, RZ, 0xc0, !PT ;  /* 0xffff00007f7e7812 */ /* 0x000fe200078ec0ff */
[C---:B------:R-:W-:Y:S01]  /*b150*/  FMUL R30, R76.reuse, R30 ;  /* 0x0000001e4c1e7220 */ /* 0x040fe20000400000 */
[----:B------:R-:W-:Y:S01]  /*b160*/  F2FP.BF16.F32.PACK_AB R19, R27, R26 ;  /* 0x0000001a1b13723e */ /* 0x000fe200000010ff */
[C---:B------:R-:W-:Y:S01]  /*b170*/  FFMA R25, R83.reuse, R104, R25 ;  /* 0x0000006853197223 */ /* 0x040fe20000000019 */
[----:B------:R-:W-:Y:S01]  /*b180*/  FMUL R31, R76, R31 ;  /* 0x0000001f4c1f7220 */ /* 0x000fe20000400000 */
[----:B------:R-:W-:Y:S01]  /*b190*/  FFMA R30, R83, R105, R30 ;  /* 0x00000069531e7223 */ /* 0x000fe2000000001e */
[----:B------:R-:W-:Y:S01]  /*b1a0*/  SHF.L.U32 R127, R132, 0x10, RZ ;  /* 0x00000010847f7819 */ /* 0x000fe200000006ff */
[----:B------:R1:W-:Y:S01]  /*b1b0*/  STS.128 [R176+0xc400], R16 ;  /* 0x00c40010b0007388 */ /* 0x0003e20000000c00 */
[----:B------:R-:W-:Y:S01]  /*b1c0*/  F2FP.BF16.F32.PACK_AB R24, R25, R24 ;  /* 0x000000181918723e */ /* 0x000fe200000010ff */
[C---:B------:R-:W-:Y:S01]  /*b1d0*/  FFMA R31, R83.reuse, R106, R31 ;  /* 0x0000006a531f7223 */ /* 0x040fe2000000001f */
[C---:B------:R-:W-:Y:S01]  /*b1e0*/  FMUL R28, R76.reuse, R32 ;  /* 0x000000204c1c7220 */ /* 0x040fe20000400000 */
[C---:B------:R-:W-:Y:S01]  /*b1f0*/  FMUL R29, R76.reuse, R33 ;  /* 0x000000214c1d7220 */ /* 0x040fe20000400000 */
[----:B------:R-:W-:Y:S01]  /*b200*/  FMUL R34, R76, R34 ;  /* 0x000000224c227220 */ /* 0x000fe20000400000 */
[----:B------:R-:W-:Y:S01]  /*b210*/  LOP3.LUT R128, R132, 0xffff0000, RZ, 0xc0, !PT ;  /* 0xffff000084807812 */ /* 0x000fe200078ec0ff */
[----:B------:R-:W-:Y:S01]  /*b220*/  FFMA R28, R83, R107, R28 ;  /* 0x0000006b531c7223 */ /* 0x000fe2000000001c */
[----:B------:R-:W-:Y:S01]  /*b230*/  F2FP.BF16.F32.PACK_AB R25, R31, R30 ;  /* 0x0000001e1f19723e */ /* 0x000fe200000010ff */
[C---:B------:R-:W-:Y:S01]  /*b240*/  FFMA R29, R83.reuse, R108, R29 ;  /* 0x0000006c531d7223 */ /* 0x040fe2000000001d */
[----:B------:R-:W-:Y:S01]  /*b250*/  FFMA R34, R83, R109, R34 ;  /* 0x0000006d53227223 */ /* 0x000fe20000000022 */
[C---:B------:R-:W-:Y:S01]  /*b260*/  FMUL R35, R76.reuse, R35 ;  /* 0x000000234c237220 */ /* 0x040fe20000400000 */
[----:B------:R-:W-:Y:S01]  /*b270*/  SHF.L.U32 R129, R133, 0x10, RZ ;  /* 0x0000001085817819 */ /* 0x000fe200000006ff */
[C---:B------:R-:W-:Y:S01]  /*b280*/  FMUL R32, R76.reuse, R36 ;  /* 0x000000244c207220 */ /* 0x040fe20000400000 */
[----:B------:R-:W-:Y:S01]  /*b290*/  F2FP.BF16.F32.PACK_AB R26, R29, R28 ;  /* 0x0000001c1d1a723e */ /* 0x000fe200000010ff */
[C---:B------:R-:W-:Y:S01]  /*b2a0*/  FFMA R35, R83.reuse, R110, R35 ;  /* 0x0000006e53237223 */ /* 0x040fe20000000023 */
[C---:B------:R-:W-:Y:S01]  /*b2b0*/  FMUL R33, R76.reuse, R37 ;  /* 0x000000254c217220 */ /* 0x040fe20000400000 */
[----:B------:R-:W-:Y:S01]  /*b2c0*/  FFMA R32, R83, R111, R32 ;  /* 0x0000006f53207223 */ /* 0x000fe20000000020 */
        /* <DEDUP_REMOVED lines=29> */
[C---:B------:R-:W-:Y:S01]  /*b4a0*/  FMUL R47, R76.reuse, R47 ;  /* 0x0000002f4c2f7220 */ /* 0x040fe20000400000 */
[C---:B------:R-:W-:Y:S01]  /*b4b0*/  FMUL R44, R76.reuse, R48 ;  /* 0x000000304c2c7220 */ /* 0x040fe20000400000 */
[----:B------:R-:W-:Y:S01]  /*b4c0*/  FMUL R45, R76, R49 ;  /* 0x000000314c2d7220 */ /* 0x000fe20000400000 */
[----:B------:R1:W-:Y:S01]  /*b4d0*/  STS.128 [R173+0xc400], R32 ;  /* 0x00c40020ad007388 */ /* 0x0003e20000000c00 */
[C---:B------:R-:W-:Y:S01]  /*b4e0*/  SHF.L.U32 R135, R140.reuse, 0x10, RZ ;  /* 0x000000108c877819 */ /* 0x040fe200000006ff */
[----:B------:R-:W-:Y:S01]  /*b4f0*/  FFMA R46, R83, R121, R46 ;  /* 0x00000079532e7223 */ /* 0x000fe2000000002e */
[----:B------:R-:W-:Y:S01]  /*b500*/  F2FP.BF16.F32.PACK_AB R40, R41, R40 ;  /* 0x000000282928723e */ /* 0x000fe200000010ff */
[C---:B------:R-:W-:Y:S01]  /*b510*/  FFMA R47, R83.reuse, R122, R47 ;  /* 0x0000007a532f7223 */ /* 0x040fe2000000002f */
[C---:B------:R-:W-:Y:S01]  /*b520*/  FFMA R44, R83.reuse, R123, R44 ;  /* 0x0000007b532c7223 */ /* 0x040fe2000000002c */
[----:B------:R-:W-:Y:S01]  /*b530*/  LOP3.LUT R136, R140, 0xffff0000, RZ, 0xc0, !PT ;  /* 0xffff00008c887812 */ /* 0x000fe200078ec0ff */
[C---:B------:R-:W-:Y:S01]  /*b540*/  FFMA R45, R83.reuse, R124, R45 ;  /* 0x0000007c532d7223 */ /* 0x040fe2000000002d */
[C---:B------:R-:W-:Y:S01]  /*b550*/  FMUL R50, R76.reuse, R50 ;  /* 0x000000324c327220 */ /* 0x040fe20000400000 */
[C---:B------:R-:W-:Y:S01]  /*b560*/  FMUL R51, R76.reuse, R51 ;  /* 0x000000334c337220 */ /* 0x040fe20000400000 */
[C---:B------:R-:W-:Y:S01]  /*b570*/  FMUL R48, R76.reuse, R52 ;  /* 0x000000344c307220 */ /* 0x040fe20000400000 */
[C---:B------:R-:W-:Y:S01]  /*b580*/  FMUL R49, R76.reuse, R53 ;  /* 0x000000354c317220 */ /* 0x040fe20000400000 */
[C---:B------:R-:W-:Y:S01]  /*b590*/  FFMA R50, R83.reuse, R125, R50 ;  /* 0x0000007d53327223 */ /* 0x040fe20000000032 */
        /* <DEDUP_REMOVED lines=9> */
[----:B------:R-:W-:Y:S01]  /*b630*/  FFMA R55, R83, R130, R55 ;  /* 0x0000008253377223 */ /* 0x000fe20000000037 */
[C---:B------:R-:W-:Y:S01]  /*b640*/  FMUL R59, R76.reuse, R59 ;  /* 0x0000003b4c3b7220 */ /* 0x040fe20000400000 */
[----:B------:R-:W-:Y:S01]  /*b650*/  F2FP.BF16.F32.PACK_AB R41, R47, R46 ;  /* 0x0000002e2f29723e */ /* 0x000fe200000010ff */
[----:B------:R-:W-:Y:S01]  /*b660*/  FFMA R52, R83, R131, R52 ;  /* 0x0000008353347223 */ /* 0x000fe20000000034 */
[----:B------:R-:W-:Y:S01]  /*b670*/  F2FP.BF16.F32.PACK_AB R42, R45, R44 ;  /* 0x0000002c2d2a723e */ /* 0x000fe200000010ff */
[C---:B------:R-:W-:Y:S01]  /*b680*/  FMUL R56, R76.reuse, R60 ;  /* 0x0000003c4c387220 */ /* 0x040fe20000400000 */
[----:B------:R-:W-:Y:S01]  /*b690*/  F2FP.BF16.F32.PACK_AB R43, R51, R50 ;  /* 0x00000032332b723e */ /* 0x000fe200000010ff */
[----:B------:R-:W-:Y:S01]  /*b6a0*/  FFMA R53, R83, R132, R53 ;  /* 0x0000008453357223 */ /* 0x000fe20000000035 */
[----:B------:R-:W-:Y:S01]  /*b6b0*/  SHF.L.U32 R137, R141, 0x10, RZ ;  /* 0x000000108d897819 */ /* 0x000fe200000006ff */
[C---:B------:R-:W-:Y:S01]  /*b6c0*/  FMUL R57, R76.reuse, R61 ;  /* 0x0000003d4c397220 */ /* 0x040fe20000400000 */
[----:B------:R-:W-:Y:S01]  /*b6d0*/  FFMA R58, R83, R133, R58 ;  /* 0x00000085533a7223 */ /* 0x000fe2000000003a */
[----:B------:R1:W-:Y:S01]  /*b6e0*/  STS.128 [R172+0xc400], R40 ;  /* 0x00c40028ac007388 */ /* 0x0003e20000000c00 */
[----:B------:R-:W-:Y:S01]  /*b6f0*/  LOP3.LUT R138, R141, 0xffff0000, RZ, 0xc0, !PT ;  /* 0xffff00008d8a7812 */ /* 0x000fe200078ec0ff */
[----:B------:R-:W-:Y:S01]  /*b700*/  FMUL R62, R76, R62 ;  /* 0x0000003e4c3e7220 */ /* 0x000fe20000400000 */
[C---:B------:R-:W-:Y:S01]  /*b710*/  FFMA R59, R83.reuse, R134, R59 ;  /* 0x00000086533b7223 */ /* 0x040fe2000000003b */
[----:B------:R-:W-:Y:S01]  /*b720*/  SHF.L.U32 R139, R142, 0x10, RZ ;  /* 0x000000108e8b7819 */ /* 0x000fe200000006ff */
[----:B------:R-:W-:Y:S01]  /*b730*/  FMUL R63, R76, R63 ;  /* 0x0000003f4c3f7220 */ /* 0x000fe20000400000 */
[C---:B------:R-:W-:Y:S01]  /*b740*/  FFMA R56, R83.reuse, R135, R56 ;  /* 0x0000008753387223 */ /* 0x040fe20000000038 */
[----:B------:R-:W-:Y:S01]  /*b750*/  LOP3.LUT R140, R142, 0xffff0000, RZ, 0xc0, !PT ;  /* 0xffff00008e8c7812 */ /* 0x000fe200078ec0ff */
[C---:B------:R-:W-:Y:S01]  /*b760*/  FMUL R60, R76.reuse, R64 ;  /* 0x000000404c3c7220 */ /* 0x040fe20000400000 */
[----:B------:R-:W-:Y:S01]  /*b770*/  FFMA R57, R83, R136, R57 ;  /* 0x0000008853397223 */ /* 0x000fe20000000039 */
[----:B------:R-:W-:Y:S01]  /*b780*/  SHF.L.U32 R141, R143, 0x10, RZ ;  /* 0x000000108f8d7819 */ /* 0x000fe200000006ff */
[C---:B------:R-:W-:Y:S01]  /*b790*/  FMUL R61, R76.reuse, R65 ;  /* 0x000000414c3d7220 */ /* 0x040fe20000400000 */
[----:B------:R-:W-:Y:S01]  /*b7a0*/  FFMA R62, R83, R137, R62 ;  /* 0x00000089533e7223 */ /* 0x000fe2000000003e */
[----:B------:R-:W-:Y:S01]  /*b7b0*/  LOP3.LUT R142, R143, 0xffff0000, RZ, 0xc0, !PT ;  /* 0xffff00008f8e7812 */ /* 0x000fe200078ec0ff */
[C---:B------:R-:W-:Y:S01]  /*b7c0*/  FMUL R66, R76.reuse, R66 ;  /* 0x000000424c427220 */ /* 0x040fe20000400000 */
[----:B------:R-:W-:Y:S01]  /*b7d0*/  F2FP.BF16.F32.PACK_AB R48, R49, R48 ;  /* 0x000000303130723e */ /* 0x000fe200000010ff */
[----:B------:R-:W-:Y:S01]  /*b7e0*/  FFMA R63, R83, R138, R63 ;  /* 0x0000008a533f7223 */ /* 0x000fe2000000003f */
[----:B------:R-:W-:Y:S01]  /*b7f0*/  FMUL R67, R76, R67 ;  /* 0x000000434c437220 */ /* 0x000fe20000400000 */
        /* <DEDUP_REMOVED lines=12> */
[----:B------:R-:W-:Y:S03]  /*b8c0*/  ISETP.NE.AND P0, PT, R165, RZ, PT ;  /* 0x000000ffa500720c */ /* 0x000fe60003f05270 */
        /* <DEDUP_REMOVED lines=18> */
[----:B--2---:R-:W-:Y:S04]  /*b9f0*/  DEPBAR.LE SB0, 0x1 ;  /* 0x000080400000791a */ /* 0x004fe80000000000 */
.L_x_136:
[----:B------:R-:W-:Y:S05]  /*ba00*/  BSYNC.RECONVERGENT B0 ;  /* 0x0000000000007941 */ /* 0x000fea0003800200 */
.L_x_135:
[----:B------:R-:W-:Y:S01]  /*ba10*/  BAR.SYNC.DEFER_BLOCKING 0x1, 0x80 ;  /* 0x0042000000007b1d */ /* 0x000fe20000010000 */
[----:B------:R-:W-:Y:S09]  /*ba20*/  UISETP.NE.AND UP0, UPT, UR49, -0x4, UPT ;  /* 0xfffffffc3100788c */ /* 0x000ff2000bf05270 */
[----:B------:R-:W-:Y:S05]  /*ba30*/  BRA.U !UP0, `(.L_x_137) ;  /* 0x0000000108247547 */ /* 0x000fea000b800000 */
[----:B------:R-:W-:Y:S01]  /*ba40*/  ISETP.NE.AND P0, PT, R174, RZ, PT ;  /* 0x000000ffae00720c */ /* 0x000fe20003f05270 */
[----:B------:R-:W-:Y:S01]  /*ba50*/  IMAD.U32 R0, RZ, RZ, UR51 ;  /* 0x00000033ff007e24 */ /* 0x000fe2000f8e00ff */
[----:B------:R-:W-:Y:S04]  /*ba60*/  UIADD3 UR51, UPT, UPT, UR51, 0x1, URZ ;  /* 0x0000000133337890 */ /* 0x000fe8000fffe0ff */
[----:B------:R-:W-:Y:S04]  /*ba70*/  UISETP.NE.AND UP0, UPT, UR51, 0x4, UPT ;  /* 0x000000043300788c */ /* 0x000fe8000bf05270 */
[----:B------:R-:W-:Y:S03]  /*ba80*/  USEL UR51, UR51, URZ, UP0 ;  /* 0x000000ff33337287 */ /* 0x000fe60008000000 */
[----:B------:R-:W-:Y:S05]  /*ba90*/  @P0 LEA R0, R0, UR48, 0x3 ;  /* 0x0000003000000c11 */ /* 0x000fea000f8e18ff */
[----:B------:R-:W-:Y:S05]  /*baa0*/  @P0 VIADD R0, R0, 0x40 ;  /* 0x0000004000000836 */ /* 0x000fea0000000000 */
[----:B------:R-:W-:Y:S04]  /*bab0*/  @P0 PRMT R0, R179, 0x654, R0 ;  /* 0x00000654b3000816 */ /* 0x000fe80000000000 */
[----:B------:R2:W-:Y:S03]  /*bac0*/  @P0 SYNCS.ARRIVE.TRANS64.RED.A1T0 RZ, [R0+URZ], RZ ;  /* 0x000000ff00ff09a7 */ /* 0x0005e600081004ff */
.L_x_137:
[----:B------:R-:W-:Y:S01]  /*bad0*/  ISETP.NE.AND P1, PT, R166, RZ, PT ;  /* 0x000000ffa600720c */ /* 0x000fe20003f25270 */
[----:B--2---:R-:W-:Y:S01]  /*bae0*/  IMAD.IADD R0, R77, 0x1, R152 ;  /* 0x000000014d007824 */ /* 0x004fe200078e0298 */
[----:B------:R-:W-:Y:S01]  /*baf0*/  ISETP.NE.AND P0, PT, R169, 0x2, PT ;  /* 0x00000002a900780c */ /* 0x000fe20003f05270 */
[----:B------:R-:W-:Y:S01]  /*bb00*/  UIADD3 UR49, UPT, UPT, UR49, 0x4, URZ ;  /* 0x0000000431317890 */ /* 0x000fe2000fffe0ff */
[----:B------:R-:W-:Y:S01]  /*bb10*/  LOP3.LUT R79, R79, 0x1, RZ, 0x3c, !PT ;  /* 0x000000014f4f7812 */ /* 0x000fe200078e3cff */
[----:B------:R-:W-:Y:S01]  /*bb20*/  IMAD.IADD R20, R75, 0x1, R150 ;  /* 0x000000014b147824 */ /* 0x000fe200078e0296 */
[----:B------:R-:W-:Y:S02]  /*bb30*/  R2UR UR20, R0 ;  /* 0x00000000001472ca */ /* 0x000fe400000e0000 */
[----:B------:R-:W-:Y:S02]  /*bb40*/  SEL R0, RZ, 0x1, P0 ;  /* 0x00000001ff007807 */ /* 0x000fe40000000000 */
[----:B------:R-:W-:Y:S02]  /*bb50*/  SEL R169, R169, RZ, P0 ;  /* 0x000000ffa9a97207 */ /* 0x000fe40000000000 */
[----:B------:R-:W-:Y:S02]  /*bb60*/  LOP3.LUT R161, R161, R0, RZ, 0x3c, !PT ;  /* 0x00000000a1a17212 */ /* 0x000fe400078e3cff */
[----:B------:R-:W-:Y:S01]  /*bb70*/  @P1 R2UR UR36, R160 ;  /* 0x00000000a02412ca */ /* 0x000fe200000e0000 */
[----:B------:R-:W-:Y:S03]  /*bb80*/  @!UPT UIADD3 URZ, UPT, UPT, URZ, URZ, URZ ;  /* 0x000000fffffff290 */ /* 0x000fe6000fffe0ff */
[----:B------:R-:W-:Y:S11]  /*bb90*/  @P1 BRA `(.L_x_138) ;  /* 0xffffff9c00fc1947 */ /* 0x000ff6000383ffff */
[----:B------:R-:W-:Y:S01]  /*bba0*/  SYNCS.ARRIVE.TRANS64.A1T0 RZ, [UR48+0xc0], RZ ;  /* 0x0000c0ffffff79a7 */ /* 0x000fe20008100030 */
[----:B------:R-:W-:-:S09]  /*bbb0*/  UISETP.NE.AND UP0, UPT, UR50, URZ, UPT ;  /* 0x000000ff3200728c */ /* 0x000fd2000bf05270 */
[----:B------:R-:W-:Y:S05]  /*bbc0*/  BRA.U !UP0, `(.L_x_139) ;  /* 0x0000000108487547 */ /* 0x000fea000b800000 */
[----:B------:R-:W2:Y:S02]  /*bbd0*/  LDCU.64 UR4, c[0x0][0xc90] ;  /* 0x00019200ff0477ac */ /* 0x000ea40008000a00 */
[----:B--2---:R-:W-:-:S04]  /*bbe0*/  UISETP.NE.U32.AND UP0, UPT, UR4, URZ, UPT ;  /* 0x000000ff0400728c */ /* 0x004fc8000bf05070 */
[----:B------:R-:W-:-:S09]  /*bbf0*/  UISETP.NE.AND.EX UP0, UPT, UR5, URZ, UPT, UP0 ;  /* 0x000000ff0500728c */ /* 0x000fd2000bf05300 */
[----:B------:R-:W-:Y:S05]  /*bc00*/  BRA.U UP0, `(.L_x_140) ;  /* 0x00000001000c7547 */ /* 0x000fea000b800000 */
[----:B------:R-:W-:-:S13]  /*bc10*/  FSETP.NEU.AND P0, PT, R83, RZ, PT ;  /* 0x000000ff5300720b */ /* 0x000fda0003f0d000 */
[----:B------:R-:W-:Y:S05]  /*bc20*/  @!P0 EXIT ;  /* 0x000000000000894d */ /* 0x000fea0003800000 */
[----:B------:R-:W-:Y:S05]  /*bc30*/  BRA `(.L_x_139) ;  /* 0x00000000002c7947 */ /* 0x000fea0003800000 */
.L_x_140:
[----:B------:R-:W-:Y:S01]  /*bc40*/  ISETP.NE.AND P0, PT, R167, RZ, PT ;  /* 0x000000ffa700720c */ /* 0x000fe20003f05270 */
[----:B------:R-:W-:-:S12]  /*bc50*/  BSSY.RECONVERGENT B0, `(.L_x_139) ;  /* 0x0000009000007945 */ /* 0x000fd80003800200 */
[----:B------:R-:W-:Y:S05]  /*bc60*/  @P0 BRA `(.L_x_141) ;  /* 0x0000000000140947 */ /* 0x000fea0003800000 */
[----:B------:R-:W2:Y:S02]  /*bc70*/  LDCU.64 UR4, c[0x0][0xc88] ;  /* 0x00019100ff0477ac */ /* 0x000ea40008000a00 */
[----:B--2---:R-:W-:-:S04]  /*bc80*/  ISETP.NE.U32.AND P0, PT, RZ, UR4, PT ;  /* 0x00000004ff007c0c */ /* 0x004fc8000bf05070 */
[----:B------:R-:W-:-:S13]  /*bc90*/  ISETP.NE.AND.EX P0, PT, RZ, UR5, PT, P0 ;  /* 0x00000005ff007c0c */ /* 0x000fda000bf05300 */
[----:B------:R-:W-:Y:S05]  /*bca0*/  @!P0 EXIT ;  /* 0x000000000000894d */ /* 0x000fea0003800000 */
[----:B------:R-:W-:Y:S05]  /*bcb0*/  BRA `(.L_x_142) ;  /* 0x0000000000087947 */ /* 0x000fea0003800000 */
.L_x_141:
[----:B------:R-:W-:-:S13]  /*bcc0*/  FSETP.NEU.AND P0, PT, R83, RZ, PT ;  /* 0x000000ff5300720b */ /* 0x000fda0003f0d000 */
[----:B------:R-:W-:Y:S05]  /*bcd0*/  @!P0 EXIT ;  /* 0x000000000000894d */ /* 0x000fea0003800000 */
.L_x_142:
[----:B------:R-:W-:Y:S05]  /*bce0*/  BSYNC.RECONVERGENT B0 ;  /* 0x0000000000007941 */ /* 0x000fea0003800200 */
.L_x_139:
[----:B------:R-:W-:Y:S01]  /*bcf0*/  ULEA UR4, UR51, UR48, 0x3 ;  /* 0x0000003033047291 */ /* 0x000fe2000f8e18ff */
[----:B------:R-:W-:-:S04]  /*bd00*/  DEPBAR.LE SB0, 0x0 ;  /* 0x000080000000791a */ /* 0x000fc80000000000 */
[----:B------:R-:W-:-:S04]  /*bd10*/  UIADD3 UR4, UPT, UPT, UR4, 0x40, URZ ;  /* 0x0000004004047890 */ /* 0x000fc8000fffe0ff */
[----:B------:R-:W-:-:S09]  /*bd20*/  UPRMT UR4, UR37, 0x654, UR4 ;  /* 0x0000065425047896 */ /* 0x000fd20008000004 */
[----:B------:R-:W-:Y:S01]  /*bd30*/  SYNCS.ARRIVE.TRANS64.RED.A1T0 RZ, [UR4], RZ ;  /* 0x000000ffffff79a7 */ /* 0x000fe20008100404 */
[----:B------:R-:W-:Y:S05]  /*bd40*/  EXIT ;  /* 0x000000000000794d */ /* 0x000fea0003800000 */
.L_x_24:
[----:B------:R1:W1:Y:S02]  /*bd50*/  SYNCS.PHASECHK.TRANS64.TRYWAIT P0, [R2+URZ+0xb0], R3 ;  /* 0x0000b003020075a7 */ /* 0x00026400080011ff */
[----:B-1----:R-:W-:Y:S05]  /*bd60*/  @!P0 NANOSLEEP.SYNCS 0x989680 ;  /* 0x009896800000895d */ /* 0x002fea0003900000 */
[----:B------:R-:W1:Y:S02]  /*bd70*/  @!P0 SYNCS.PHASECHK.TRANS64 P0, [R2+URZ+0xb0], R3 ;  /* 0x0000b003020085a7 */ /* 0x000e6400080010ff */
[----:B-1----:R-:W-:Y:S05]  /*bd80*/  @!P0 BRA `(.L_x_24) ;  /* 0xfffffffc00f08947 */ /* 0x002fea000383ffff */
[----:B------:R-:W-:Y:S05]  /*bd90*/  BRA `(.L_x_143) ;  /* 0xffffff5800d07947 */ /* 0x000fea000383ffff */
.L_x_27:
[----:B------:R-:W-:-:S07]  /*bda0*/  MOV R2, UR33 ;  /* 0x0000002100027c02 */ /* 0x000fce0008000f00 */
.L_x_144:
[----:B------:R1:W1:Y:S02]  /*bdb0*/  SYNCS.PHASECHK.TRANS64.TRYWAIT P0, [R2+URZ+0x10], R5 ;  /* 0x00001005020075a7 */ /* 0x00026400080011ff */
[----:B-1----:R-:W-:Y:S05]  /*bdc0*/  @!P0 NANOSLEEP.SYNCS 0x989680 ;  /* 0x009896800000895d */ /* 0x002fea0003900000 */
[----:B------:R-:W1:Y:S02]  /*bdd0*/  @!P0 SYNCS.PHASECHK.TRANS64 P0, [R2+URZ+0x10], R5 ;  /* 0x00001005020085a7 */ /* 0x000e6400080010ff */
[----:B-1----:R-:W-:Y:S05]  /*bde0*/  @!P0 BRA `(.L_x_144) ;  /* 0xfffffffc00f08947 */ /* 0x002fea000383ffff */
[----:B------:R-:W-:Y:S05]  /*bdf0*/  BRA `(.L_x_26) ;  /* 0xffffff5c001c7947 */ /* 0x000fea000383ffff */
.L_x_36:
[----:B-1----:R-:W-:-:S07]  /*be00*/  MOV R2, UR33 ;  /* 0x0000002100027c02 */ /* 0x002fce0008000f00 */
.L_x_145:
[----:B-1----:R1:W2:Y:S02]  /*be10*/  SYNCS.PHASECHK.TRANS64.TRYWAIT P0, [R2+URZ+0x10], R5 ;  /* 0x00001005020075a7 */ /* 0x0022a400080011ff */
[----:B--2---:R-:W-:Y:S05]  /*be20*/  @!P0 NANOSLEEP.SYNCS 0x989680 ;  /* 0x009896800000895d */ /* 0x004fea0003900000 */
[----:B------:R-:W2:Y:S02]  /*be30*/  @!P0 SYNCS.PHASECHK.TRANS64 P0, [R2+URZ+0x10], R5 ;  /* 0x00001005020085a7 */ /* 0x000ea400080010ff */
[----:B--2---:R-:W-:Y:S05]  /*be40*/  @!P0 BRA `(.L_x_145) ;  /* 0xfffffffc00f08947 */ /* 0x004fea000383ffff */
[----:B------:R-:W-:Y:S05]  /*be50*/  BRA `(.L_x_35) ;  /* 0xffffff6000347947 */ /* 0x000fea000383ffff */
.L_x_43:
[----:B-1----:R1:W2:Y:S02]  /*be60*/  SYNCS.PHASECHK.TRANS64.TRYWAIT P0, [R2+URZ+0x70], R3 ;  /* 0x00007003020075a7 */ /* 0x0022a400080011ff */
[----:B--2---:R-:W-:Y:S05]  /*be70*/  @!P0 NANOSLEEP.SYNCS 0x989680 ;  /* 0x009896800000895d */ /* 0x004fea0003900000 */
[----:B------:R-:W2:Y:S02]  /*be80*/  @!P0 SYNCS.PHASECHK.TRANS64 P0, [R2+URZ+0x70], R3 ;  /* 0x00007003020085a7 */ /* 0x000ea400080010ff */
[----:B--2---:R-:W-:Y:S05]  /*be90*/  @!P0 BRA `(.L_x_43) ;  /* 0xfffffffc00f08947 */ /* 0x004fea000383ffff */
[----:B------:R-:W-:Y:S05]  /*bea0*/  BRA `(.L_x_146) ;  /* 0xffffff6400287947 */ /* 0x000fea000383ffff */
.L_x_47:
[----:B----4-:R-:W-:-:S07]  /*beb0*/  MOV R0, UR4 ;  /* 0x0000000400007c02 */ /* 0x010fce0008000f00 */
.L_x_147:
[----:B-1----:R1:W2:Y:S02]  /*bec0*/  SYNCS.PHASECHK.TRANS64.TRYWAIT P0, [R0+URZ], R3 ;  /* 0x00000003000075a7 */ /* 0x0022a400080011ff */
[----:B--2---:R-:W-:Y:S05]  /*bed0*/  @!P0 NANOSLEEP.SYNCS 0x989680 ;  /* 0x009896800000895d */ /* 0x004fea0003900000 */
[----:B------:R-:W2:Y:S02]  /*bee0*/  @!P0 SYNCS.PHASECHK.TRANS64 P0, [R0+URZ], R3 ;  /* 0x00000003000085a7 */ /* 0x000ea400080010ff */
[----:B--2---:R-:W-:Y:S05]  /*bef0*/  @!P0 BRA `(.L_x_147) ;  /* 0xfffffffc00f08947 */ /* 0x004fea000383ffff */
[----:B------:R-:W-:Y:S05]  /*bf00*/  BRA `(.L_x_148) ;  /* 0xffffff68009c7947 */ /* 0x000fea000383ffff */
.L_x_50:
[----:B-1----:R1:W2:Y:S02]  /*bf10*/  SYNCS.PHASECHK.TRANS64.TRYWAIT P0, [R0+URZ+0xa0], R5 ;  /* 0x0000a005000075a7 */ /* 0x0022a400080011ff */
[----:B--2---:R-:W-:Y:S05]  /*bf20*/  @!P0 NANOSLEEP.SYNCS 0x989680 ;  /* 0x009896800000895d */ /* 0x004fea0003900000 */
[----:B------:R-:W2:Y:S02]  /*bf30*/  @!P0 SYNCS.PHASECHK.TRANS64 P0, [R0+URZ+0xa0], R5 ;  /* 0x0000a005000085a7 */ /* 0x000ea400080010ff */
[----:B--2---:R-:W-:Y:S05]  /*bf40*/  @!P0 BRA `(.L_x_50) ;  /* 0xfffffffc00f08947 */ /* 0x004fea000383ffff */
[----:B------:R-:W-:Y:S05]  /*bf50*/  BRA `(.L_x_149) ;  /* 0xffffff6800fc7947 */ /* 0x000fea000383ffff */
.L_x_51:
[----:B------:R-:W-:-:S07]  /*bf60*/  MOV R0, UR5 ;  /* 0x0000000500007c02 */ /* 0x000fce0008000f00 */
.L_x_150:
[----:B-1----:R1:W2:Y:S02]  /*bf70*/  SYNCS.PHASECHK.TRANS64.TRYWAIT P0, [R0+URZ+0x80], R7 ;  /* 0x00008007000075a7 */ /* 0x0022a400080011ff */
[----:B--2---:R-:W-:Y:S05]  /*bf80*/  @!P0 NANOSLEEP.SYNCS 0x989680 ;  /* 0x009896800000895d */ /* 0x004fea0003900000 */
[----:B------:R-:W2:Y:S02]  /*bf90*/  @!P0 SYNCS.PHASECHK.TRANS64 P0, [R0+URZ+0x80], R7 ;  /* 0x00008007000085a7 */ /* 0x000ea400080010ff */
[----:B--2---:R-:W-:Y:S05]  /*bfa0*/  @!P0 BRA `(.L_x_150) ;  /* 0xfffffffc00f08947 */ /* 0x004fea000383ffff */
[----:B------:R-:W-:Y:S05]  /*bfb0*/  BRA `(.L_x_151) ;  /* 0xffffff6c000c7947 */ /* 0x000fea000383ffff */
.L_x_52:
[----:B-1----:R1:W2:Y:S02]  /*bfc0*/  SYNCS.PHASECHK.TRANS64.TRYWAIT P1, [R0+URZ+0x70], R5 ;  /* 0x00007005000075a7 */ /* 0x0022a400080211ff */
[----:B--2---:R-:W-:Y:S05]  /*bfd0*/  @!P1 NANOSLEEP.SYNCS 0x989680 ;  /* 0x009896800000995d */ /* 0x004fea0003900000 */
[----:B------:R-:W2:Y:S02]  /*bfe0*/  @!P1 SYNCS.PHASECHK.TRANS64 P1, [R0+URZ+0x70], R5 ;  /* 0x00007005000095a7 */ /* 0x000ea400080210ff */
[----:B--2---:R-:W-:Y:S05]  /*bff0*/  @!P1 BRA `(.L_x_52) ;  /* 0xfffffffc00f09947 */ /* 0x004fea000383ffff */
[----:B------:R-:W-:Y:S05]  /*c000*/  BRA `(.L_x_152) ;  /* 0xffffff6c003c7947 */ /* 0x000fea000383ffff */
.L_x_55:
[----:B------:R-:W-:-:S07]  /*c010*/  MOV R0, UR5 ;  /* 0x0000000500007c02 */ /* 0x000fce0008000f00 */
.L_x_153:
[----:B-1----:R1:W2:Y:S02]  /*c020*/  SYNCS.PHASECHK.TRANS64.TRYWAIT P0, [R0+URZ+0x80], R3 ;  /* 0x00008003000075a7 */ /* 0x0022a400080011ff */
[----:B--2---:R-:W-:Y:S05]  /*c030*/  @!P0 NANOSLEEP.SYNCS 0x989680 ;  /* 0x009896800000895d */ /* 0x004fea0003900000 */
[----:B------:R-:W2:Y:S02]  /*c040*/  @!P0 SYNCS.PHASECHK.TRANS64 P0, [R0+URZ+0x80], R3 ;  /* 0x00008003000085a7 */ /* 0x000ea400080010ff */
[----:B--2---:R-:W-:Y:S05]  /*c050*/  @!P0 BRA `(.L_x_153) ;  /* 0xfffffffc00f08947 */ /* 0x004fea000383ffff */
[----:B------:R-:W-:Y:S05]  /*c060*/  BRA `(.L_x_54) ;  /* 0xffffff6c00907947 */ /* 0x000fea000383ffff */
.L_x_62:
[----:B-1----:R1:W2:Y:S02]  /*c070*/  SYNCS.PHASECHK.TRANS64.TRYWAIT P0, [R2+URZ+0x70], R5 ;  /* 0x00007005020075a7 */ /* 0x0022a400080011ff */
[----:B--2---:R-:W-:Y:S05]  /*c080*/  @!P0 NANOSLEEP.SYNCS 0x989680 ;  /* 0x009896800000895d */ /* 0x004fea0003900000 */
[----:B------:R-:W2:Y:S02]  /*c090*/  @!P0 SYNCS.PHASECHK.TRANS64 P0, [R2+URZ+0x70], R5 ;  /* 0x00007005020085a7 */ /* 0x000ea400080010ff */
[----:B--2---:R-:W-:Y:S05]  /*c0a0*/  @!P0 BRA `(.L_x_62) ;  /* 0xfffffffc00f08947 */ /* 0x004fea000383ffff */
[----:B------:R-:W-:Y:S05]  /*c0b0*/  BRA `(.L_x_154) ;  /* 0xffffff7400b47947 */ /* 0x000fea000383ffff */
.L_x_65:
[----:B------:R-:W-:-:S07]  /*c0c0*/  MOV R2, UR23 ;  /* 0x0000001700027c02 */ /* 0x000fce0008000f00 */
.L_x_155:
[----:B-1----:R1:W2:Y:S02]  /*c0d0*/  SYNCS.PHASECHK.TRANS64.TRYWAIT P0, [R2+URZ], R5 ;  /* 0x00000005020075a7 */ /* 0x0022a400080011ff */
[----:B--2---:R-:W-:Y:S05]  /*c0e0*/  @!P0 NANOSLEEP.SYNCS 0x989680 ;  /* 0x009896800000895d */ /* 0x004fea0003900000 */
[----:B------:R-:W2:Y:S02]  /*c0f0*/  @!P0 SYNCS.PHASECHK.TRANS64 P0, [R2+URZ], R5 ;  /* 0x00000005020085a7 */ /* 0x000ea400080010ff */
[----:B--2---:R-:W-:Y:S05]  /*c100*/  @!P0 BRA `(.L_x_155) ;  /* 0xfffffffc00f08947 */ /* 0x004fea000383ffff */
[----:B------:R-:W-:Y:S05]  /*c110*/  BRA `(.L_x_64) ;  /* 0xffffff7400fc7947 */ /* 0x000fea000383ffff */
.L_x_68:
[----:B------:R-:W-:-:S07]  /*c120*/  MOV R2, UR14 ;  /* 0x0000000e00027c02 */ /* 0x000fce0008000f00 */
.L_x_156:
[----:B-1----:R1:W2:Y:S02]  /*c130*/  SYNCS.PHASECHK.TRANS64.TRYWAIT P0, [R2+URZ+0x98], R5 ;  /* 0x00009805020075a7 */ /* 0x0022a400080011ff */
[----:B--2---:R-:W-:Y:S05]  /*c140*/  @!P0 NANOSLEEP.SYNCS 0x989680 ;  /* 0x009896800000895d */ /* 0x004fea0003900000 */
[----:B------:R-:W2:Y:S02]  /*c150*/  @!P0 SYNCS.PHASECHK.TRANS64 P0, [R2+URZ+0x98], R5 ;  /* 0x00009805020085a7 */ /* 0x000ea400080010ff */
[----:B--2---:R-:W-:Y:S05]  /*c160*/  @!P0 BRA `(.L_x_156) ;  /* 0xfffffffc00f08947 */ /* 0x004fea000383ffff */
[----:B------:R-:W-:Y:S05]  /*c170*/  BRA `(.L_x_157) ;  /* 0xffffff7800c87947 */ /* 0x000fea000383ffff */
.L_x_71:
[----:B------:R-:W-:Y:S07]  /*c180*/  MOV R2, UR22 ;  /* 0x0000001600027c02 */ /* 0x000fee0008000f00 */
.L_x_158:
[----:B-1----:R1:W2:Y:S02]  /*c190*/  SYNCS.PHASECHK.TRANS64.TRYWAIT P0, [R2+URZ], R5 ;  /* 0x00000005020075a7 */ /* 0x0022a400080011ff */
[----:B--2---:R-:W-:Y:S05]  /*c1a0*/  @!P0 NANOSLEEP.SYNCS 0x989680 ;  /* 0x009896800000895d */ /* 0x004fea0003900000 */
[----:B------:R-:W2:Y:S02]  /*c1b0*/  @!P0 SYNCS.PHASECHK.TRANS64 P0, [R2+URZ], R5 ;  /* 0x00000005020085a7 */ /* 0x000ea400080010ff */
[----:B--2---:R-:W-:Y:S05]  /*c1c0*/  @!P0 BRA `(.L_x_158) ;  /* 0xfffffffc00f08947 */ /* 0x004fea000383ffff */
[----:B------:R-:W-:Y:S05]  /*c1d0*/  BRA `(.L_x_70) ;  /* 0xffffff7c00607947 */ /* 0x000fea000383ffff */
.L_x_74:
[----:B------:R-:W-:-:S07]  /*c1e0*/  MOV R0, UR14 ;  /* 0x0000000e00007c02 */ /* 0x000fce0008000f00 */
.L_x_159:
[----:B-1----:R1:W4:Y:S02]  /*c1f0*/  SYNCS.PHASECHK.TRANS64.TRYWAIT P0, [R0+URZ+0xc0], R3 ;  /* 0x0000c003000075a7 */ /* 0x00232400080011ff */
[----:B----4-:R-:W-:Y:S05]  /*c200*/  @!P0 NANOSLEEP.SYNCS 0x989680 ;  /* 0x009896800000895d */ /* 0x010fea0003900000 */
[----:B------:R-:W4:Y:S02]  /*c210*/  @!P0 SYNCS.PHASECHK.TRANS64 P0, [R0+URZ+0xc0], R3 ;  /* 0x0000c003000085a7 */ /* 0x000f2400080010ff */
[----:B----4-:R-:W-:Y:S05]  /*c220*/  @!P0 BRA `(.L_x_159) ;  /* 0xfffffffc00f08947 */ /* 0x010fea000383ffff */
[----:B------:R-:W-:Y:S05]  /*c230*/  BRA `(.L_x_160) ;  /* 0xffffff8000d07947 */ /* 0x000fea000383ffff */
.L_x_79:
[----:B--2---:R2:W4:Y:S02]  /*c240*/  SYNCS.PHASECHK.TRANS64.TRYWAIT P0, [R0+URZ+0x70], R3 ;  /* 0x00007003000075a7 */ /* 0x00452400080011ff */
[----:B----4-:R-:W-:Y:S05]  /*c250*/  @!P0 NANOSLEEP.SYNCS 0x989680 ;  /* 0x009896800000895d */ /* 0x010fea0003900000 */
[----:B------:R-:W4:Y:S02]  /*c260*/  @!P0 SYNCS.PHASECHK.TRANS64 P0, [R0+URZ+0x70], R3 ;  /* 0x00007003000085a7 */ /* 0x000f2400080010ff */
[----:B----4-:R-:W-:Y:S05]  /*c270*/  @!P0 BRA `(.L_x_79) ;  /* 0xfffffffc00f08947 */ /* 0x010fea000383ffff */
[----:B------:R-:W-:Y:S05]  /*c280*/  BRA `(.L_x_161) ;  /* 0xffffff8400d87947 */ /* 0x000fea000383ffff */
.L_x_82:
[----:B------:R-:W-:Y:S07]  /*c290*/  MOV R0, UR4 ;  /* 0x0000000400007c02 */ /* 0x000fee0008000f00 */
.L_x_162:
[----:B-1----:R1:W2:Y:S02]  /*c2a0*/  SYNCS.PHASECHK.TRANS64.TRYWAIT P0, [R0+URZ+0x68], R3 ;  /* 0x00006803000075a7 */ /* 0x0022a400080011ff */
[----:B--2---:R-:W-:Y:S05]  /*c2b0*/  @!P0 NANOSLEEP.SYNCS 0x989680 ;  /* 0x009896800000895d */ /* 0x004fea0003900000 */
[----:B------:R-:W2:Y:S02]  /*c2c0*/  @!P0 SYNCS.PHASECHK.TRANS64 P0, [R0+URZ+0x68], R3 ;  /* 0x00006803000085a7 */ /* 0x000ea400080010ff */
[----:B--2---:R-:W-:Y:S05]  /*c2d0*/  @!P0 BRA `(.L_x_162) ;  /* 0xfffffffc00f08947 */ /* 0x004fea000383ffff */
[----:B------:R-:W-:Y:S05]  /*c2e0*/  BRA `(.L_x_81) ;  /* 0xffffff8800d07947 */ /* 0x000fea000383ffff */
.L_x_85:
[----:B------:R-:W-:Y:S07]  /*c2f0*/  MOV R3, UR4 ;  /* 0x0000000400037c02 */ /* 0x000fee0008000f00 */
.L_x_163:
[----:B-1----:R1:W2:Y:S02]  /*c300*/  SYNCS.PHASECHK.TRANS64.TRYWAIT P2, [R3+URZ+0x40], R38 ;  /* 0x00004026030075a7 */ /* 0x0022a400080411ff */
[----:B--2---:R-:W-:Y:S05]  /*c310*/  @!P2 NANOSLEEP.SYNCS 0x989680 ;  /* 0x009896800000a95d */ /* 0x004fea0003900000 */
[----:B------:R-:W2:Y:S02]  /*c320*/  @!P2 SYNCS.PHASECHK.TRANS64 P2, [R3+URZ+0x40], R38 ;  /* 0x000040260300a5a7 */ /* 0x000ea400080410ff */
[----:B--2---:R-:W-:Y:S05]  /*c330*/  @!P2 BRA `(.L_x_163) ;  /* 0xfffffffc00f0a947 */ /* 0x004fea000383ffff */
[----:B------:R-:W-:Y:S05]  /*c340*/  BRA `(.L_x_164) ;  /* 0xffffff8c002c7947 */ /* 0x000fea000383ffff */
.L_x_86:
[----:B-1----:R-:W-:Y:S07]  /*c350*/  MOV R3, UR4 ;  /* 0x0000000400037c02 */ /* 0x002fee0008000f00 */
.L_x_165:
[----:B-1----:R1:W2:Y:S02]  /*c360*/  SYNCS.PHASECHK.TRANS64.TRYWAIT P0, [R3+URZ+0x48], R38 ;  /* 0x00004826030075a7 */ /* 0x0022a400080011ff */
[----:B--2---:R-:W-:Y:S05]  /*c370*/  @!P0 NANOSLEEP.SYNCS 0x989680 ;  /* 0x009896800000895d */ /* 0x004fea0003900000 */
[----:B------:R-:W2:Y:S02]  /*c380*/  @!P0 SYNCS.PHASECHK.TRANS64 P0, [R3+URZ+0x48], R38 ;  /* 0x00004826030085a7 */ /* 0x000ea400080010ff */
[----:B--2---:R-:W-:Y:S05]  /*c390*/  @!P0 BRA `(.L_x_165) ;  /* 0xfffffffc00f08947 */ /* 0x004fea000383ffff */
[----:B------:R-:W-:Y:S05]  /*c3a0*/  BRA `(.L_x_166) ;  /* 0xffffff8c00747947 */ /* 0x000fea000383ffff */
.L_x_87:
[----:B-1----:R-:W-:Y:S07]  /*c3b0*/  MOV R3, UR4 ;  /* 0x0000000400037c02 */ /* 0x002fee0008000f00 */
.L_x_167:
[----:B-1----:R1:W2:Y:S02]  /*c3c0*/  SYNCS.PHASECHK.TRANS64.TRYWAIT P0, [R3+URZ+0x50], R38 ;  /* 0x00005026030075a7 */ /* 0x0022a400080011ff */
[----:B--2---:R-:W-:Y:S05]  /*c3d0*/  @!P0 NANOSLEEP.SYNCS 0x989680 ;  /* 0x009896800000895d */ /* 0x004fea0003900000 */
[----:B------:R-:W2:Y:S02]  /*c3e0*/  @!P0 SYNCS.PHASECHK.TRANS64 P0, [R3+URZ+0x50], R38 ;  /* 0x00005026030085a7 */ /* 0x000ea400080010ff */
[----:B--2---:R-:W-:Y:S05]  /*c3f0*/  @!P0 BRA `(.L_x_167) ;  /* 0xfffffffc00f08947 */ /* 0x004fea000383ffff */
[----:B------:R-:W-:Y:S05]  /*c400*/  BRA `(.L_x_168) ;  /* 0xffffff8c00bc7947 */ /* 0x000fea000383ffff */
.L_x_88:
[----:B-1----:R-:W-:Y:S07]  /*c410*/  MOV R3, UR4 ;  /* 0x0000000400037c02 */ /* 0x002fee0008000f00 */
.L_x_169:
[----:B-1----:R1:W2:Y:S02]  /*c420*/  SYNCS.PHASECHK.TRANS64.TRYWAIT P0, [R3+URZ+0x58], R38 ;  /* 0x00005826030075a7 */ /* 0x0022a400080011ff */
[----:B--2---:R-:W-:Y:S05]  /*c430*/  @!P0 NANOSLEEP.SYNCS 0x989680 ;  /* 0x009896800000895d */ /* 0x004fea0003900000 */
[----:B------:R-:W2:Y:S02]  /*c440*/  @!P0 SYNCS.PHASECHK.TRANS64 P0, [R3+URZ+0x58], R38 ;  /* 0x00005826030085a7 */ /* 0x000ea400080010ff */
[----:B--2---:R-:W-:Y:S05]  /*c450*/  @!P0 BRA `(.L_x_169) ;  /* 0xfffffffc00f08947 */ /* 0x004fea000383ffff */
[----:B------:R-:W-:Y:S05]  /*c460*/  BRA `(.L_x_170) ;  /* 0xffffff9000047947 */ /* 0x000fea000383ffff */
.L_x_90:
[----:B------:R-:W-:-:S07]  /*c470*/  MOV R0, UR4 ;  /* 0x0000000400007c02 */ /* 0x000fce0008000f00 */
.L_x_171:
[----:B-1----:R1:W2:Y:S02]  /*c480*/  SYNCS.PHASECHK.TRANS64.TRYWAIT P0, [R0+URZ+0x40], R3 ;  /* 0x00004003000075a7 */ /* 0x0022a400080011ff */
[----:B--2---:R-:W-:Y:S05]  /*c490*/  @!P0 NANOSLEEP.SYNCS 0x989680 ;  /* 0x009896800000895d */ /* 0x004fea0003900000 */
[----:B------:R-:W2:Y:S02]  /*c4a0*/  @!P0 SYNCS.PHASECHK.TRANS64 P0, [R0+URZ+0x40], R3 ;  /* 0x00004003000085a7 */ /* 0x000ea400080010ff */
[----:B--2---:R-:W-:Y:S05]  /*c4b0*/  @!P0 BRA `(.L_x_171) ;  /* 0xfffffffc00f08947 */ /* 0x004fea000383ffff */
[----:B------:R-:W-:Y:S05]  /*c4c0*/  BRA `(.L_x_172) ;  /* 0xffffff9000d07947 */ /* 0x000fea000383ffff */
.L_x_91:
[----:B-1----:R-:W-:-:S07]  /*c4d0*/  MOV R0, UR4 ;  /* 0x0000000400007c02 */ /* 0x002fce0008000f00 */
.L_x_173:
[----:B-1----:R1:W2:Y:S02]  /*c4e0*/  SYNCS.PHASECHK.TRANS64.TRYWAIT P0, [R0+URZ+0x48], R3 ;  /* 0x00004803000075a7 */ /* 0x0022a400080011ff */
[----:B--2---:R-:W-:Y:S05]  /*c4f0*/  @!P0 NANOSLEEP.SYNCS 0x989680 ;  /* 0x009896800000895d */ /* 0x004fea0003900000 */
[----:B------:R-:W2:Y:S02]  /*c500*/  @!P0 SYNCS.PHASECHK.TRANS64 P0, [R0+URZ+0x48], R3 ;  /* 0x00004803000085a7 */ /* 0x000ea400080010ff */
[----:B--2---:R-:W-:Y:S05]  /*c510*/  @!P0 BRA `(.L_x_173) ;  /* 0xfffffffc00f08947 */ /* 0x004fea000383ffff */
[----:B------:R-:W-:Y:S05]  /*c520*/  BRA `(.L_x_174) ;  /* 0xffffff9000c07947 */ /* 0x000fea000383ffff */
.L_x_92:
[----:B-1----:R-:W-:-:S07]  /*c530*/  MOV R0, UR4 ;  /* 0x0000000400007c02 */ /* 0x002fce0008000f00 */
.L_x_175:
[----:B-1----:R1:W2:Y:S02]  /*c540*/  SYNCS.PHASECHK.TRANS64.TRYWAIT P0, [R0+URZ+0x50], R3 ;  /* 0x00005003000075a7 */ /* 0x0022a400080011ff */
[----:B--2---:R-:W-:Y:S05]  /*c550*/  @!P0 NANOSLEEP.SYNCS 0x989680 ;  /* 0x009896800000895d */ /* 0x004fea0003900000 */
[----:B------:R-:W2:Y:S02]  /*c560*/  @!P0 SYNCS.PHASECHK.TRANS64 P0, [R0+URZ+0x50], R3 ;  /* 0x00005003000085a7 */ /* 0x000ea400080010ff */
[----:B--2---:R-:W-:Y:S05]  /*c570*/  @!P0 BRA `(.L_x_175) ;  /* 0xfffffffc00f08947 */ /* 0x004fea000383ffff */
[----:B------:R-:W-:Y:S05]  /*c580*/  BRA `(.L_x_176) ;  /* 0xffffff9000b07947 */ /* 0x000fea000383ffff */
.L_x_94:
[----:B--2---:R2:W3:Y:S02]  /*c590*/  SYNCS.PHASECHK.TRANS64.TRYWAIT P0, [R0+URZ+0x70], R3 ;  /* 0x00007003000075a7 */ /* 0x0044e400080011ff */
[----:B---3--:R-:W-:Y:S05]  /*c5a0*/  @!P0 NANOSLEEP.SYNCS 0x989680 ;  /* 0x009896800000895d */ /* 0x008fea0003900000 */
[----:B------:R-:W3:Y:S02]  /*c5b0*/  @!P0 SYNCS.PHASECHK.TRANS64 P0, [R0+URZ+0x70], R3 ;  /* 0x00007003000085a7 */ /* 0x000ee400080010ff */
[----:B---3--:R-:W-:Y:S05]  /*c5c0*/  @!P0 BRA `(.L_x_94) ;  /* 0xfffffffc00f08947 */ /* 0x008fea000383ffff */
[----:B------:R-:W-:Y:S05]  /*c5d0*/  BRA `(.L_x_177) ;  /* 0xffffff9400807947 */ /* 0x000fea000383ffff */
.L_x_105:
[----:B-1----:R-:W-:Y:S04]  /*c5e0*/  MOV R0, UR48 ;  /* 0x0000003000007c02 */ /* 0x002fe80008000f00 */
[----:B------:R1:W3:Y:S03]  /*c5f0*/  SYNCS.PHASECHK.TRANS64.TRYWAIT P0, [R0+URZ+0x20], R5 ;  /* 0x00002005000075a7 */ /* 0x0002e600080011ff */
[----:B---3--:R-:W-:Y:S05]  /*c600*/  @!P0 NANOSLEEP.SYNCS 0x989680 ;  /* 0x009896800000895d */ /* 0x008fea0003900000 */
[----:B------:R-:W3:Y:S02]  /*c610*/  @!P0 SYNCS.PHASECHK.TRANS64 P0, [R0+URZ+0x20], R5 ;  /* 0x00002005000085a7 */ /* 0x000ee400080010ff */
[----:B---3--:R-:W-:Y:S05]  /*c620*/  @!P0 BRA `(.L_x_105) ;  /* 0xfffffffc00ec8947 */ /* 0x008fea000383ffff */
[----:B------:R-:W-:Y:S05]  /*c630*/  BRA `(.L_x_104) ;  /* 0xffffffa000fc7947 */ /* 0x000fea000383ffff */
.L_x_107:
[----:B-1----:R-:W-:Y:S04]  /*c640*/  MOV R0, UR48 ;  /* 0x0000003000007c02 */ /* 0x002fe80008000f00 */
[----:B------:R1:W4:Y:S03]  /*c650*/  SYNCS.PHASECHK.TRANS64.TRYWAIT P1, [R0+URZ+0x90], R3 ;  /* 0x00009003000075a7 */ /* 0x00032600080211ff */
[----:B----4-:R-:W-:Y:S05]  /*c660*/  @!P1 NANOSLEEP.SYNCS 0x989680 ;  /* 0x009896800000995d */ /* 0x010fea0003900000 */
[----:B------:R-:W4:Y:S02]  /*c670*/  @!P1 SYNCS.PHASECHK.TRANS64 P1, [R0+URZ+0x90], R3 ;  /* 0x00009003000095a7 */ /* 0x000f2400080210ff */
[----:B----4-:R-:W-:Y:S05]  /*c680*/  @!P1 BRA `(.L_x_107) ;  /* 0xfffffffc00ec9947 */ /* 0x010fea000383ffff */
[----:B------:R-:W-:Y:S05]  /*c690*/  BRA `(.L_x_106) ;  /* 0xffffffa400347947 */ /* 0x000fea000383ffff */
.L_x_116:
[----:B--2---:R2:W4:Y:S02]  /*c6a0*/  SYNCS.PHASECHK.TRANS64.TRYWAIT P0, [R3+URZ+0x20], R0 ;  /* 0x00002000030075a7 */ /* 0x00452400080011ff */
[----:B----4-:R-:W-:Y:S05]  /*c6b0*/  @!P0 NANOSLEEP.SYNCS 0x989680 ;  /* 0x009896800000895d */ /* 0x010fea0003900000 */
[----:B------:R-:W4:Y:S02]  /*c6c0*/  @!P0 SYNCS.PHASECHK.TRANS64 P0, [R3+URZ+0x20], R0 ;  /* 0x00002000030085a7 */ /* 0x000f2400080010ff */
[----:B----4-:R-:W-:Y:S05]  /*c6d0*/  @!P0 BRA `(.L_x_116) ;  /* 0xfffffffc00f08947 */ /* 0x010fea000383ffff */
[----:B------:R-:W-:Y:S05]  /*c6e0*/  BRA `(.L_x_115) ;  /* 0xffffffb800047947 */ /* 0x000fea000383ffff */
.L_x_124:
[----:B-1----:R1:W4:Y:S02]  /*c6f0*/  SYNCS.PHASECHK.TRANS64.TRYWAIT P0, [R3+URZ+0x20], R6 ;  /* 0x00002006030075a7 */ /* 0x00232400080011ff */
[----:B----4-:R-:W-:Y:S05]  /*c700*/  @!P0 NANOSLEEP.SYNCS 0x989680 ;  /* 0x009896800000895d */ /* 0x010fea0003900000 */
[----:B------:R-:W4:Y:S02]  /*c710*/  @!P0 SYNCS.PHASECHK.TRANS64 P0, [R3+URZ+0x20], R6 ;  /* 0x00002006030085a7 */ /* 0x000f2400080010ff */
[----:B----4-:R-:W-:Y:S05]  /*c720*/  @!P0 BRA `(.L_x_124) ;  /* 0xfffffffc00f08947 */ /* 0x010fea000383ffff */
[----:B------:R-:W-:Y:S05]  /*c730*/  BRA `(.L_x_123) ;  /* 0xffffffcc00087947 */ /* 0x000fea000383ffff */
.L_x_132:
[----:B-1----:R1:W2:Y:S02]  /*c740*/  SYNCS.PHASECHK.TRANS64.TRYWAIT P0, [R3+URZ+0x20], R0 ;  /* 0x00002000030075a7 */ /* 0x0022a400080011ff */
[----:B--2---:R-:W-:Y:S05]  /*c750*/  @!P0 NANOSLEEP.SYNCS 0x989680 ;  /* 0x009896800000895d */ /* 0x004fea0003900000 */
[----:B------:R-:W2:Y:S02]  /*c760*/  @!P0 SYNCS.PHASECHK.TRANS64 P0, [R3+URZ+0x20], R0 ;  /* 0x00002000030085a7 */ /* 0x000ea400080010ff */
[----:B--2---:R-:W-:Y:S05]  /*c770*/  @!P0 BRA `(.L_x_132) ;  /* 0xfffffffc00f08947 */ /* 0x004fea000383ffff */
[----:B------:R-:W-:Y:S05]  /*c780*/  BRA `(.L_x_131) ;  /* 0xffffffe000047947 */ /* 0x000fea000383ffff */
        .weak           $__internal_0_$__cuda_sm10x_tcgen05_guardrail_trap_col_being_dealloced_not_returned_by_alloc
        .type           $__internal_0_$__cuda_sm10x_tcgen05_guardrail_trap_col_being_dealloced_not_returned_by_alloc,@function
        .size           $__internal_0_$__cuda_sm10x_tcgen05_guardrail_trap_col_being_dealloced_not_returned_by_alloc,($__internal_1_$__cuda_sm10x_tcgen05_guardrail_trap_phase_invalid_during_alloc - $__internal_0_$__cuda_sm10x_tcgen05_guardrail_trap_col_being_dealloced_not_returned_by_alloc)
$__internal_0_$__cuda_sm10x_tcgen05_guardrail_trap_col_being_dealloced_not_returned_by_alloc:
[----:B------:R-:W-:Y:S05]  /*c790*/  BPT.TRAP 0x1 ;  /* 0x000000040000795c */ /* 0x000fea0000300000 */
[----:B------:R-:W-:-:S04]  /*c7a0*/  HFMA2 R3, -RZ, RZ, 0, 0 ;  /* 0x00000000ff037431 */ /* 0x000fc800000001ff */
[----:B------:R-:W-:Y:S05]  /*c7b0*/  RET.REL.NODEC R2 `(_ZN7cutlass13device_kernelINS_4gemm6kernel13GemmUniversalIN4cute5tupleIJiiiiEEENS1_10collective13CollectiveMmaINS1_46MainloopSm100TmaUmmaWarpSpecializedBlockScaledILi2ELi2ELi1ENS5_IJNS4_1CILi1EEENSA_ILi4EEESB_EEEEENS5_IJNSA_ILi128EEENSA_ILi256EEESG_EEENS5_IJNS_12float_e2m1_tENS_13float_ue4m3_tEEEENS5_IJNS5_IJlSB_lEEENS4_6LayoutINS5_IJNS5_IJNS5_IJNSA_ILi32EEESC_EEEiEEENS5_IJNS5_IJNSA_ILi16EEESC_EEEiEEENS5_IJSB_iEEEEEENS5_IJSS_NS5_IJNS5_IJNSA_ILi0EEESB_EEENSA_ILi512EEEEEENS5_IJSV_iEEEEEEEEEEESK_S12_NS4_8TiledMMAINS4_8MMA_AtomIJNS4_17SM100_MMA_MXF4_SSISI_SI_fSJ_Li128ELi256ELi16ELNS4_4UMMA5MajorE0ELS17_0ELNS16_7ScaleInE0ELS18_0EEEEEENSM_INS5_IJSB_SB_SB_EEENS5_IJSV_SV_SV_EEEEENS5_IJNS4_10UnderscoreES1E_S1E_EEEEENS5_IJNS4_23SM90_TMA_LOAD_MULTICASTES1H_EEENS5_IJNS4_14ComposedLayoutINS4_7SwizzleILi3ELi4ELi3EEENS4_18smem_ptr_flag_bitsILi4EEENSM_INS5_IJNSA_ILi8EEESG_EEENS5_IJSG_SB_EEEEEEENSM_INS5_IJNS5_IJNS5_IJSO_SB_EEESR_EEESB_NS5_IJSB_SC_EEEEEENS5_IJNS5_IJNS5_IJSR_SX_EEESW_EEESV_NS5_IJSC_SX_EEEEEEEEEEEvNS4_8identityENS5_IJNS4_13SM90_TMA_LOADES24_EEENS5_IJS1S_NSM_INS5_IJNS5_IJNS5_IJSO_NSA_ILi2EEEEEESR_EEESB_S1V_EEENS5_IJS1Y_SV_NS5_IJSC_NSA_ILi1024EEEEEEEEEEEEEEvS23_EENS_8epilogue10collective18CollectiveEpilogueINS2G_23Sm100TmaWarpSpecializedILi4ELi2ELi64ELb1ELb0EEEJSH_NS5_IJNSM_ISF_SB_EENSM_INSA_ILi64EEESB_EEEEENS_10bfloat16_tESL_S2P_SL_NS2G_6fusion15FusionCallbacksIS2K_NS2Q_17LinearCombinationIS2P_fS2P_fLNS_15FloatRoundStyleE2EEESH_S2O_JEEENS4_5SM1004TMEM4LOAD26SM100_TMEM_LOAD_32dp32b64xES24_NS1J_IS1L_NS1M_ILi16EEENSM_INS5_IJS1O_S2M_EEENS5_IJS2M_SB_EEEEEEENS4_39AutoVectorizingCopyWithAssumedAlignmentILi128EEENS4_14SM90_TMA_STOREES34_S36_S36_EEEvvEEEEvNT_6ParamsE) ;  /* 0xffffff3802107950 */ /* 0x000fea0003c3ffff */
        .weak           $__internal_1_$__cuda_sm10x_tcgen05_guardrail_trap_phase_invalid_during_alloc
        .type           $__internal_1_$__cuda_sm10x_tcgen05_guardrail_trap_phase_invalid_during_alloc,@function
        .size           $__internal_1_$__cuda_sm10x_tcgen05_guardrail_trap_phase_invalid_during_alloc,($__internal_2_$__cuda_sm10x_tcgen05_guardrail_trap_unallocated_columns_being_dealloced - $__internal_1_$__cuda_sm10x_tcgen05_guardrail_trap_phase_invalid_during_alloc)
$__internal_1_$__cuda_sm10x_tcgen05_guardrail_trap_phase_invalid_during_alloc:
[----:B------:R-:W-:Y:S05]  /*c7c0*/  BPT.TRAP 0x1 ;  /* 0x000000040000795c */ /* 0x000fea0000300000 */
[----:B------:R-:W-:-:S04]  /*c7d0*/  MOV R3, 0x0 ;  /* 0x0000000000037802 */ /* 0x000fc80000000f00 */
[----:B------:R-:W-:Y:S05]  /*c7e0*/  RET.REL.NODEC R2 `(_ZN7cutlass13device_kernelINS_4gemm6kernel13GemmUniversalIN4cute5tupleIJiiiiEEENS1_10collective13CollectiveMmaINS1_46MainloopSm100TmaUmmaWarpSpecializedBlockScaledILi2ELi2ELi1ENS5_IJNS4_1CILi1EEENSA_ILi4EEESB_EEEEENS5_IJNSA_ILi128EEENSA_ILi256EEESG_EEENS5_IJNS_12float_e2m1_tENS_13float_ue4m3_tEEEENS5_IJNS5_IJlSB_lEEENS4_6LayoutINS5_IJNS5_IJNS5_IJNSA_ILi32EEESC_EEEiEEENS5_IJNS5_IJNSA_ILi16EEESC_EEEiEEENS5_IJSB_iEEEEEENS5_IJSS_NS5_IJNS5_IJNSA_ILi0EEESB_EEENSA_ILi512EEEEEENS5_IJSV_iEEEEEEEEEEESK_S12_NS4_8TiledMMAINS4_8MMA_AtomIJNS4_17SM100_MMA_MXF4_SSISI_SI_fSJ_Li128ELi256ELi16ELNS4_4UMMA5MajorE0ELS17_0ELNS16_7ScaleInE0ELS18_0EEEEEENSM_INS5_IJSB_SB_SB_EEENS5_IJSV_SV_SV_EEEEENS5_IJNS4_10UnderscoreES1E_S1E_EEEEENS5_IJNS4_23SM90_TMA_LOAD_MULTICASTES1H_EEENS5_IJNS4_14ComposedLayoutINS4_7SwizzleILi3ELi4ELi3EEENS4_18smem_ptr_flag_bitsILi4EEENSM_INS5_IJNSA_ILi8EEESG_EEENS5_IJSG_SB_EEEEEEENSM_INS5_IJNS5_IJNS5_IJSO_SB_EEESR_EEESB_NS5_IJSB_SC_EEEEEENS5_IJNS5_IJNS5_IJSR_SX_EEESW_EEESV_NS5_IJSC_SX_EEEEEEEEEEEvNS4_8identityENS5_IJNS4_13SM90_TMA_LOADES24_EEENS5_IJS1S_NSM_INS5_IJNS5_IJNS5_IJSO_NSA_ILi2EEEEEESR_EEESB_S1V_EEENS5_IJS1Y_SV_NS5_IJSC_NSA_ILi1024EEEEEEEEEEEEEEvS23_EENS_8epilogue10collective18CollectiveEpilogueINS2G_23Sm100TmaWarpSpecializedILi4ELi2ELi64ELb1ELb0EEEJSH_NS5_IJNSM_ISF_SB_EENSM_INSA_ILi64EEESB_EEEEENS_10bfloat16_tESL_S2P_SL_NS2G_6fusion15FusionCallbacksIS2K_NS2Q_17LinearCombinationIS2P_fS2P_fLNS_15FloatRoundStyleE2EEESH_S2O_JEEENS4_5SM1004TMEM4LOAD26SM100_TMEM_LOAD_32dp32b64xES24_NS1J_IS1L_NS1M_ILi16EEENSM_INS5_IJS1O_S2M_EEENS5_IJS2M_SB_EEEEEEENS4_39AutoVectorizingCopyWithAssumedAlignmentILi128EEENS4_14SM90_TMA_STOREES34_S36_S36_EEEvvEEEEvNT_6ParamsE) ;  /* 0xffffff3802047950 */ /* 0x000fea0003c3ffff */
        .weak           $__internal_2_$__cuda_sm10x_tcgen05_guardrail_trap_unallocated_columns_being_dealloced
        .type           $__internal_2_$__cuda_sm10x_tcgen05_guardrail_trap_unallocated_columns_being_dealloced,@function
        .size           $__internal_2_$__cuda_sm10x_tcgen05_guardrail_trap_unallocated_columns_being_dealloced,(.L_x_179 - $__internal_2_$__cuda_sm10x_tcgen05_guardrail_trap_unallocated_columns_being_dealloced)
$__internal_2_$__cuda_sm10x_tcgen05_guardrail_trap_unallocated_columns_being_dealloced:
[----:B------:R-:W-:Y:S05]  /*c7f0*/  BPT.TRAP 0x1 ;  /* 0x000000040000795c */ /* 0x000fea0000300000 */
[----:B------:R-:W-:-:S04]  /*c800*/  HFMA2 R3, -RZ, RZ, 0, 0 ;  /* 0x00000000ff037431 */ /* 0x000fc800000001ff */
[----:B------:R-:W-:Y:S05]  /*c810*/  RET.REL.NODEC R2 `(_ZN7cutlass13device_kernelINS_4gemm6kernel13GemmUniversalIN4cute5tupleIJiiiiEEENS1_10collective13CollectiveMmaINS1_46MainloopSm100TmaUmmaWarpSpecializedBlockScaledILi2ELi2ELi1ENS5_IJNS4_1CILi1EEENSA_ILi4EEESB_EEEEENS5_IJNSA_ILi128EEENSA_ILi256EEESG_EEENS5_IJNS_12float_e2m1_tENS_13float_ue4m3_tEEEENS5_IJNS5_IJlSB_lEEENS4_6LayoutINS5_IJNS5_IJNS5_IJNSA_ILi32EEESC_EEEiEEENS5_IJNS5_IJNSA_ILi16EEESC_EEEiEEENS5_IJSB_iEEEEEENS5_IJSS_NS5_IJNS5_IJNSA_ILi0EEESB_EEENSA_ILi512EEEEEENS5_IJSV_iEEEEEEEEEEESK_S12_NS4_8TiledMMAINS4_8MMA_AtomIJNS4_17SM100_MMA_MXF4_SSISI_SI_fSJ_Li128ELi256ELi16ELNS4_4UMMA5MajorE0ELS17_0ELNS16_7ScaleInE0ELS18_0EEEEEENSM_INS5_IJSB_SB_SB_EEENS5_IJSV_SV_SV_EEEEENS5_IJNS4_10UnderscoreES1E_S1E_EEEEENS5_IJNS4_23SM90_TMA_LOAD_MULTICASTES1H_EEENS5_IJNS4_14ComposedLayoutINS4_7SwizzleILi3ELi4ELi3EEENS4_18smem_ptr_flag_bitsILi4EEENSM_INS5_IJNSA_ILi8EEESG_EEENS5_IJSG_SB_EEEEEEENSM_INS5_IJNS5_IJNS5_IJSO_SB_EEESR_EEESB_NS5_IJSB_SC_EEEEEENS5_IJNS5_IJNS5_IJSR_SX_EEESW_EEESV_NS5_IJSC_SX_EEEEEEEEEEEvNS4_8identityENS5_IJNS4_13SM90_TMA_LOADES24_EEENS5_IJS1S_NSM_INS5_IJNS5_IJNS5_IJSO_NSA_ILi2EEEEEESR_EEESB_S1V_EEENS5_IJS1Y_SV_NS5_IJSC_NSA_ILi1024EEEEEEEEEEEEEEvS23_EENS_8epilogue10collective18CollectiveEpilogueINS2G_23Sm100TmaWarpSpecializedILi4ELi2ELi64ELb1ELb0EEEJSH_NS5_IJNSM_ISF_SB_EENSM_INSA_ILi64EEESB_EEEEENS_10bfloat16_tESL_S2P_SL_NS2G_6fusion15FusionCallbacksIS2K_NS2Q_17LinearCombinationIS2P_fS2P_fLNS_15FloatRoundStyleE2EEESH_S2O_JEEENS4_5SM1004TMEM4LOAD26SM100_TMEM_LOAD_32dp32b64xES24_NS1J_IS1L_NS1M_ILi16EEENSM_INS5_IJS1O_S2M_EEENS5_IJS2M_SB_EEEEEEENS4_39AutoVectorizingCopyWithAssumedAlignmentILi128EEENS4_14SM90_TMA_STOREES34_S36_S36_EEEvvEEEEvNT_6ParamsE) ;  /* 0xffffff3402f87950 */ /* 0x000fea0003c3ffff */
.L_x_178:
[----:B------:R-:W-:-:S00]  /*c820*/  BRA `(.L_x_178) ;  /* 0xfffffffc00fc7947 */ /* 0x000fc0000383ffff */
[----:B------:R-:W-:-:S00]  /*c830*/  NOP ;  /* 0x0000000000007918 */ /* 0x000fc00000000000 */
        /* <DEDUP_REMOVED lines=12> */
.L_x_179:


//--------------------- .nv.global.init           --------------------------
	.section	.nv.global.init,"aw",@progbits
.nv.global.init:
	.type		$str$29,@object
	.size		$str$29,($str$30 - $str$29)
$str$29:
        /*0000*/ 	.byte	0x28, 0x61, 0x64, 0x64, 0x72, 0x65, 0x73, 0x73, 0x20, 0x26, 0x20, 0x6d, 0x61, 0x73, 0x6b, 0x29
        /*0010*/ 	.byte	0x20, 0x3d, 0x3d, 0x20, 0x30, 0x00
	.type		$str$30,@object
	.size		$str$30,($str$26 - $str$30)
$str$30:
        /*0016*/ 	.byte	0x2f, 0x74, 0x6d, 0x70, 0x2f, 0x63, 0x75, 0x74, 0x6c, 0x61, 0x73, 0x73, 0x5f, 0x73, 0x77, 0x65
        /*0026*/ 	.byte	0x65, 0x70, 0x5f, 0x73, 0x72, 0x63, 0x2f, 0x69, 0x6e, 0x63, 0x6c, 0x75, 0x64, 0x65, 0x2f, 0x63
        /*0036*/ 	.byte	0x75, 0x74, 0x65, 0x2f, 0x70, 0x6f, 0x69, 0x6e, 0x74, 0x65, 0x72, 0x5f, 0x66, 0x6c, 0x61, 0x67
        /*0046*/ 	.byte	0x67, 0x65, 0x64, 0x2e, 0x68, 0x70, 0x70, 0x00
	.type		$str$26,@object
	.size		$str$26,($str$25 - $str$26)
$str$26:
        /*004e*/ 	.byte	0x2f, 0x74, 0x6d, 0x70, 0x2f, 0x63, 0x75, 0x74, 0x6c, 0x61, 0x73, 0x73, 0x5f, 0x73, 0x77, 0x65
        /*005e*/ 	.byte	0x65, 0x70, 0x5f, 0x73, 0x72, 0x63, 0x2f, 0x69, 0x6e, 0x63, 0x6c, 0x75, 0x64, 0x65, 0x2f, 0x63
        /*006e*/ 	.byte	0x75, 0x74, 0x65, 0x2f, 0x61, 0x74, 0x6f, 0x6d, 0x2f, 0x63, 0x6f, 0x70, 0x79, 0x5f, 0x74, 0x72
        /*007e*/ 	.byte	0x61, 0x69, 0x74, 0x73, 0x5f, 0x73, 0x6d, 0x31, 0x30, 0x30, 0x2e, 0x68, 0x70, 0x70, 0x00
	.type		$str$25,@object
	.size		$str$25,(__unnamed_1 - $str$25)
$str$25:
        /*008d*/ 	.byte	0x28, 0x28, 0x75, 0x69, 0x6e, 0x74, 0x33, 0x32, 0x5f, 0x74, 0x28, 0x74, 0x68, 0x72, 0x65, 0x61
        /*009d*/ 	.byte	0x64, 0x49, 0x64, 0x78, 0x2e, 0x78, 0x29, 0x20, 0x2f, 0x20, 0x33, 0x32, 0x29, 0x20, 0x25, 0x20
        /*00ad*/ 	.byte	0x34, 0x29, 0x20, 0x3d, 0x3d, 0x20, 0x28, 0x28, 0x28, 0x74, 0x6d, 0x65, 0x6d, 0x5f, 0x61, 0x64
        /*00bd*/ 	.byte	0x64, 0x72, 0x20, 0x3e, 0x3e, 0x20, 0x31, 0x36, 0x29, 0x20, 0x2f, 0x20, 0x33, 0x32, 0x29, 0x20
        /*00cd*/ 	.byte	0x25, 0x20, 0x34, 0x29, 0x00
	.type		__unnamed_1,@object
	.size		__unnamed_1,(__unnamed_2 - __unnamed_1)
__unnamed_1:
        /*00d2*/ 	.byte	0x61, 0x75, 0x74, 0x6f, 0x20, 0x63, 0x75, 0x74, 0x65, 0x3a, 0x3a, 0x61, 0x73, 0x5f, 0x70, 0x6f
        /* <DEDUP_REMOVED lines=24> */
        /*0262*/ 	.byte	0x38, 0x31, 0x39, 0x32, 0x3e, 0x3e, 0x3e, 0x3e, 0x5d, 0x00
	.type		__unnamed_2,@object
	.size		__unnamed_2,(.L_2 - __unnamed_2)
__unnamed_2:
        /* <DEDUP_REMOVED lines=43> */
        /*051c*/ 	.byte	0x74, 0x65, 0x3a, 0x3a, 0x43, 0x3c, 0x30, 0x3e, 0x3e, 0x3e, 0x3e, 0x5d, 0x00
.L_2:


//--------------------- .nv.shared._ZN7cutlass13device_kernelINS_4gemm6kernel13GemmUniversalIN4cute5tupleIJiiiiEEENS1_10collective13CollectiveMmaINS1_46MainloopSm100TmaUmmaWarpSpecializedBlockScaledILi2ELi2ELi1ENS5_IJNS4_1CILi1EEENSA_ILi4EEESB_EEEEENS5_IJNSA_ILi128EEENSA_ILi256EEESG_EEENS5_IJNS_12float_e2m1_tENS_13float_ue4m3_tEEEENS5_IJNS5_IJlSB_lEEENS4_6LayoutINS5_IJNS5_IJNS5_IJNSA_ILi32EEESC_EEEiEEENS5_IJNS5_IJNSA_ILi16EEESC_EEEiEEENS5_IJSB_iEEEEEENS5_IJSS_NS5_IJNS5_IJNSA_ILi0EEESB_EEENSA_ILi512EEEEEENS5_IJSV_iEEEEEEEEEEESK_S12_NS4_8TiledMMAINS4_8MMA_AtomIJNS4_17SM100_MMA_MXF4_SSISI_SI_fSJ_Li128ELi256ELi16ELNS4_4UMMA5MajorE0ELS17_0ELNS16_7ScaleInE0ELS18_0EEEEEENSM_INS5_IJSB_SB_SB_EEENS5_IJSV_SV_SV_EEEEENS5_IJNS4_10UnderscoreES1E_S1E_EEEEENS5_IJNS4_23SM90_TMA_LOAD_MULTICASTES1H_EEENS5_IJNS4_14ComposedLayoutINS4_7SwizzleILi3ELi4ELi3EEENS4_18smem_ptr_flag_bitsILi4EEENSM_INS5_IJNSA_ILi8EEESG_EEENS5_IJSG_SB_EEEEEEENSM_INS5_IJNS5_IJNS5_IJSO_SB_EEESR_EEESB_NS5_IJSB_SC_EEEEEENS5_IJNS5_IJNS5_IJSR_SX_EEESW_EEESV_NS5_IJSC_SX_EEEEEEEEEEEvNS4_8identityENS5_IJNS4_13SM90_TMA_LOADES24_EEENS5_IJS1S_NSM_INS5_IJNS5_IJNS5_IJSO_NSA_ILi2EEEEEESR_EEESB_S1V_EEENS5_IJS1Y_SV_NS5_IJSC_NSA_ILi1024EEEEEEEEEEEEEEvS23_EENS_8epilogue10collective18CollectiveEpilogueINS2G_23Sm100TmaWarpSpecializedILi4ELi2ELi64ELb1ELb0EEEJSH_NS5_IJNSM_ISF_SB_EENSM_INSA_ILi64EEESB_EEEEENS_10bfloat16_tESL_S2P_SL_NS2G_6fusion15FusionCallbacksIS2K_NS2Q_17LinearCombinationIS2P_fS2P_fLNS_15FloatRoundStyleE2EEESH_S2O_JEEENS4_5SM1004TMEM4LOAD26SM100_TMEM_LOAD_32dp32b64xES24_NS1J_IS1L_NS1M_ILi16EEENSM_INS5_IJS1O_S2M_EEENS5_IJS2M_SB_EEEEEEENS4_39AutoVectorizingCopyWithAssumedAlignmentILi128EEENS4_14SM90_TMA_STOREES34_S36_S36_EEEvvEEEEvNT_6ParamsE --------------------------
	.section	.nv.shared._ZN7cutlass13device_kernelINS_4gemm6kernel13GemmUniversalIN4cute5tupleIJiiiiEEENS1_10collective13CollectiveMmaINS1_46MainloopSm100TmaUmmaWarpSpecializedBlockScaledILi2ELi2ELi1ENS5_IJNS4_1CILi1EEENSA_ILi4EEESB_EEEEENS5_IJNSA_ILi128EEENSA_ILi256EEESG_EEENS5_IJNS_12float_e2m1_tENS_13float_ue4m3_tEEEENS5_IJNS5_IJlSB_lEEENS4_6LayoutINS5_IJNS5_IJNS5_IJNSA_ILi32EEESC_EEEiEEENS5_IJNS5_IJNSA_ILi16EEESC_EEEiEEENS5_IJSB_iEEEEEENS5_IJSS_NS5_IJNS5_IJNSA_ILi0EEESB_EEENSA_ILi512EEEEEENS5_IJSV_iEEEEEEEEEEESK_S12_NS4_8TiledMMAINS4_8MMA_AtomIJNS4_17SM100_MMA_MXF4_SSISI_SI_fSJ_Li128ELi256ELi16ELNS4_4UMMA5MajorE0ELS17_0ELNS16_7ScaleInE0ELS18_0EEEEEENSM_INS5_IJSB_SB_SB_EEENS5_IJSV_SV_SV_EEEEENS5_IJNS4_10UnderscoreES1E_S1E_EEEEENS5_IJNS4_23SM90_TMA_LOAD_MULTICASTES1H_EEENS5_IJNS4_14ComposedLayoutINS4_7SwizzleILi3ELi4ELi3EEENS4_18smem_ptr_flag_bitsILi4EEENSM_INS5_IJNSA_ILi8EEESG_EEENS5_IJSG_SB_EEEEEEENSM_INS5_IJNS5_IJNS5_IJSO_SB_EEESR_EEESB_NS5_IJSB_SC_EEEEEENS5_IJNS5_IJNS5_IJSR_SX_EEESW_EEESV_NS5_IJSC_SX_EEEEEEEEEEEvNS4_8identityENS5_IJNS4_13SM90_TMA_LOADES24_EEENS5_IJS1S_NSM_INS5_IJNS5_IJNS5_IJSO_NSA_ILi2EEEEEESR_EEESB_S1V_EEENS5_IJS1Y_SV_NS5_IJSC_NSA_ILi1024EEEEEEEEEEEEEEvS23_EENS_8epilogue10collective18CollectiveEpilogueINS2G_23Sm100TmaWarpSpecializedILi4ELi2ELi64ELb1ELb0EEEJSH_NS5_IJNSM_ISF_SB_EENSM_INSA_ILi64EEESB_EEEEENS_10bfloat16_tESL_S2P_SL_NS2G_6fusion15FusionCallbacksIS2K_NS2Q_17LinearCombinationIS2P_fS2P_fLNS_15FloatRoundStyleE2EEESH_S2O_JEEENS4_5SM1004TMEM4LOAD26SM100_TMEM_LOAD_32dp32b64xES24_NS1J_IS1L_NS1M_ILi16EEENSM_INS5_IJS1O_S2M_EEENS5_IJS2M_SB_EEEEEEENS4_39AutoVectorizingCopyWithAssumedAlignmentILi128EEENS4_14SM90_TMA_STOREES34_S36_S36_EEEvvEEEEvNT_6ParamsE,"aw",@nobits
	.sectionflags	@""
	.align	16
	.zero		1024


//--------------------- .nv.shared.reserved.0     --------------------------
	.section	.nv.shared.reserved.0,"aw",@nobits
	.weak		__nv_reservedSMEM_offset_0_alias
	.size		__nv_reservedSMEM_offset_0_alias, 0, 64
	.other		__nv_reservedSMEM_offset_0_alias,@"STO_CUDA_RESERVED_SHARED STV_DEFAULT"
__nv_reservedSMEM_offset_0_alias:
	.zero		0
.nv.shared.reserved.0:
	.zero		64
	.weak		__nv_reservedSMEM_tcgen05_partition
	.type		__nv_reservedSMEM_tcgen05_partition,@object
	.size		__nv_reservedSMEM_tcgen05_partition,(.L_0 - __nv_reservedSMEM_tcgen05_partition)
__nv_reservedSMEM_tcgen05_partition:
	.zero		32
.L_0:


//--------------------- .nv.global                --------------------------
	.section	.nv.global,"aw",@nobits
.nv.global:
	.type		_ZN40_INTERNAL_924dac3c_4_k_cu_f4eff93c_223554cute1_E,@object
	.size		_ZN40_INTERNAL_924dac3c_4_k_cu_f4eff93c_223554cute1_E,(_ZN40_INTERNAL_924dac3c_4_k_cu_f4eff93c_223554cuda3std3__45__cpo6cbeginE - _ZN40_INTERNAL_924dac3c_4_k_cu_f4eff93c_223554cute1_E)
_ZN40_INTERNAL_924dac3c_4_k_cu_f4eff93c_223554cute1_E:
	.zero		1
	.type		_ZN40_INTERNAL_924dac3c_4_k_cu_f4eff93c_223554cuda3std3__45__cpo6cbeginE,@object
	.size		_ZN40_INTERNAL_924dac3c_4_k_cu_f4eff93c_223554cuda3std3__45__cpo6cbeginE,(_ZN40_INTERNAL_924dac3c_4_k_cu_f4eff93c_223554cuda3std3__48in_placeE - _ZN40_INTERNAL_924dac3c_4_k_cu_f4eff93c_223554cuda3std3__45__cpo6cbeginE)
_ZN40_INTERNAL_924dac3c_4_k_cu_f4eff93c_223554cuda3std3__45__cpo6cbeginE:
	.zero		1
	.type		_ZN40_INTERNAL_924dac3c_4_k_cu_f4eff93c_223554cuda3std3__48in_placeE,@object
	.size		_ZN40_INTERNAL_924dac3c_4_k_cu_f4eff93c_223554cuda3std3__48in_placeE,(_ZN40_INTERNAL_924dac3c_4_k_cu_f4eff93c_223554cuda3std6ranges3__45__cpo9iter_moveE - _ZN40_INTERNAL_924dac3c_4_k_cu_f4eff93c_223554cuda3std3__48in_placeE)
_ZN40_INTERNAL_924dac3c_4_k_cu_f4eff93c_223554cuda3std3__48in_placeE:
	.zero		1
	.type		_ZN40_INTERNAL_924dac3c_4_k_cu_f4eff93c_223554cuda3std6ranges3__45__cpo9iter_moveE,@object
	.size		_ZN40_INTERNAL_924dac3c_4_k_cu_f4eff93c_223554cuda3std6ranges3__45__cpo9iter_moveE,(_ZN40_INTERNAL_924dac3c_4_k_cu_f4eff93c_223554cuda3std3__45__cpo5beginE - _ZN40_INTERNAL_924dac3c_4_k_cu_f4eff93c_223554cuda3std6ranges3__45__cpo9iter_moveE)
_ZN40_INTERNAL_924dac3c_4_k_cu_f4eff93c_223554cuda3std6ranges3__45__cpo9iter_moveE:
	.zero		1
	.type		_ZN40_INTERNAL_924dac3c_4_k_cu_f4eff93c_223554cuda3std3__45__cpo5beginE,@object
	.size		_ZN40_INTERNAL_924dac3c_4_k_cu_f4eff93c_223554cuda3std3__45__cpo5beginE,(_ZN40_INTERNAL_924dac3c_4_k_cu_f4eff93c_223554cuda3std3__442_GLOBAL__N__924dac3c_4_k_cu_f4eff93c_223556ignoreE - _ZN40_INTERNAL_924dac3c_4_k_cu_f4eff93c_223554cuda3std3__45__cpo5beginE)
_ZN40_INTERNAL_924dac3c_4_k_cu_f4eff93c_223554cuda3std3__45__cpo5beginE:
	.zero		1
	.type		_ZN40_INTERNAL_924dac3c_4_k_cu_f4eff93c_223554cuda3std3__442_GLOBAL__N__924dac3c_4_k_cu_f4eff93c_223556ignoreE,@object
	.size		_ZN40_INTERNAL_924dac3c_4_k_cu_f4eff93c_223554cuda3std3__442_GLOBAL__N__924dac3c_4_k_cu_f4eff93c_223556ignoreE,(_ZN40_INTERNAL_924dac3c_4_k_cu_f4eff93c_223554cute7productE - _ZN40_INTERNAL_924dac3c_4_k_cu_f4eff93c_223554cuda3std3__442_GLOBAL__N__924dac3c_4_k_cu_f4eff93c_223556ignoreE)
_ZN40_INTERNAL_924dac3c_4_k_cu_f4eff93c_223554cuda3std3__442_GLOBAL__N__924dac3c_4_k_cu_f4eff93c_223556ignoreE:
	.zero		1
	.type		_ZN40_INTERNAL_924dac3c_4_k_cu_f4eff93c_223554cute7productE,@object
	.size		_ZN40_INTERNAL_924dac3c_4_k_cu_f4eff93c_223554cute7productE,(_ZN40_INTERNAL_924dac3c_4_k_cu_f4eff93c_223554cuda3std3__45__cpo3endE - _ZN40_INTERNAL_924dac3c_4_k_cu_f4eff93c_223554cute7productE)
_ZN40_INTERNAL_924dac3c_4_k_cu_f4eff93c_223554cute7productE:
	.zero		1
	.type		_ZN40_INTERNAL_924dac3c_4_k_cu_f4eff93c_223554cuda3std3__45__cpo3endE,@object
	.size		_ZN40_INTERNAL_924dac3c_4_k_cu_f4eff93c_223554cuda3std3__45__cpo3endE,(_ZN40_INTERNAL_924dac3c_4_k_cu_f4eff93c_223554cuda3std3__419piecewise_constructE - _ZN40_INTERNAL_924dac3c_4_k_cu_f4eff93c_223554cuda3std3__45__cpo3endE)
_ZN40_INTERNAL_924dac3c_4_k_cu_f4eff93c_223554cuda3std3__45__cpo3endE:
	.zero		1
	.type		_ZN40_INTERNAL_924dac3c_4_k_cu_f4eff93c_223554cuda3std3__419piecewise_constructE,@object
	.size		_ZN40_INTERNAL_924dac3c_4_k_cu_f4eff93c_223554cuda3std3__419piecewise_constructE,(_ZN40_INTERNAL_924dac3c_4_k_cu_f4eff93c_223554cuda3std3__45__cpo4cendE - _ZN40_INTERNAL_924dac3c_4_k_cu_f4eff93c_223554cuda3std3__419piecewise_constructE)
_ZN40_INTERNAL_924dac3c_4_k_cu_f4eff93c_223554cuda3std3__419piecewise_constructE:
	.zero		1
	.type		_ZN40_INTERNAL_924dac3c_4_k_cu_f4eff93c_223554cuda3std3__45__cpo4cendE,@object
	.size		_ZN40_INTERNAL_924dac3c_4_k_cu_f4eff93c_223554cuda3std3__45__cpo4cendE,(_ZN40_INTERNAL_924dac3c_4_k_cu_f4eff93c_223554cuda3std6ranges3__45__cpo4swapE - _ZN40_INTERNAL_924dac3c_4_k_cu_f4eff93c_223554cuda3std3__45__cpo4cendE)
_ZN40_INTERNAL_924dac3c_4_k_cu_f4eff93c_223554cuda3std3__45__cpo4cendE:
	.zero		1
	.type		_ZN40_INTERNAL_924dac3c_4_k_cu_f4eff93c_223554cuda3std6ranges3__45__cpo4swapE,@object
	.size		_ZN40_INTERNAL_924dac3c_4_k_cu_f4eff93c_223554cuda3std6ranges3__45__cpo4swapE,(.L_10 - _ZN40_INTERNAL_924dac3c_4_k_cu_f4eff93c_223554cuda3std6ranges3__45__cpo4swapE)
_ZN40_INTERNAL_924dac3c_4_k_cu_f4eff93c_223554cuda3std6ranges3__45__cpo4swapE:
	.zero		1
.L_10:


//--------------------- .nv.constant0._ZN7cutlass13device_kernelINS_4gemm6kernel13GemmUniversalIN4cute5tupleIJiiiiEEENS1_10collective13CollectiveMmaINS1_46MainloopSm100TmaUmmaWarpSpecializedBlockScaledILi2ELi2ELi1ENS5_IJNS4_1CILi1EEENSA_ILi4EEESB_EEEEENS5_IJNSA_ILi128EEENSA_ILi256EEESG_EEENS5_IJNS_12float_e2m1_tENS_13float_ue4m3_tEEEENS5_IJNS5_IJlSB_lEEENS4_6LayoutINS5_IJNS5_IJNS5_IJNSA_ILi32EEESC_EEEiEEENS5_IJNS5_IJNSA_ILi16EEESC_EEEiEEENS5_IJSB_iEEEEEENS5_IJSS_NS5_IJNS5_IJNSA_ILi0EEESB_EEENSA_ILi512EEEEEENS5_IJSV_iEEEEEEEEEEESK_S12_NS4_8TiledMMAINS4_8MMA_AtomIJNS4_17SM100_MMA_MXF4_SSISI_SI_fSJ_Li128ELi256ELi16ELNS4_4UMMA5MajorE0ELS17_0ELNS16_7ScaleInE0ELS18_0EEEEEENSM_INS5_IJSB_SB_SB_EEENS5_IJSV_SV_SV_EEEEENS5_IJNS4_10UnderscoreES1E_S1E_EEEEENS5_IJNS4_23SM90_TMA_LOAD_MULTICASTES1H_EEENS5_IJNS4_14ComposedLayoutINS4_7SwizzleILi3ELi4ELi3EEENS4_18smem_ptr_flag_bitsILi4EEENSM_INS5_IJNSA_ILi8EEESG_EEENS5_IJSG_SB_EEEEEEENSM_INS5_IJNS5_IJNS5_IJSO_SB_EEESR_EEESB_NS5_IJSB_SC_EEEEEENS5_IJNS5_IJNS5_IJSR_SX_EEESW_EEESV_NS5_IJSC_SX_EEEEEEEEEEEvNS4_8identityENS5_IJNS4_13SM90_TMA_LOADES24_EEENS5_IJS1S_NSM_INS5_IJNS5_IJNS5_IJSO_NSA_ILi2EEEEEESR_EEESB_S1V_EEENS5_IJS1Y_SV_NS5_IJSC_NSA_ILi1024EEEEEEEEEEEEEEvS23_EENS_8epilogue10collective18CollectiveEpilogueINS2G_23Sm100TmaWarpSpecializedILi4ELi2ELi64ELb1ELb0EEEJSH_NS5_IJNSM_ISF_SB_EENSM_INSA_ILi64EEESB_EEEEENS_10bfloat16_tESL_S2P_SL_NS2G_6fusion15FusionCallbacksIS2K_NS2Q_17LinearCombinationIS2P_fS2P_fLNS_15FloatRoundStyleE2EEESH_S2O_JEEENS4_5SM1004TMEM4LOAD26SM100_TMEM_LOAD_32dp32b64xES24_NS1J_IS1L_NS1M_ILi16EEENSM_INS5_IJS1O_S2M_EEENS5_IJS2M_SB_EEEEEEENS4_39AutoVectorizingCopyWithAssumedAlignmentILi128EEENS4_14SM90_TMA_STOREES34_S36_S36_EEEvvEEEEvNT_6ParamsE --------------------------
	.section	.nv.constant0._ZN7cutlass13device_kernelINS_4gemm6kernel13GemmUniversalIN4cute5tupleIJiiiiEEENS1_10collective13CollectiveMmaINS1_46MainloopSm100TmaUmmaWarpSpecializedBlockScaledILi2ELi2ELi1ENS5_IJNS4_1CILi1EEENSA_ILi4EEESB_EEEEENS5_IJNSA_ILi128EEENSA_ILi256EEESG_EEENS5_IJNS_12float_e2m1_tENS_13float_ue4m3_tEEEENS5_IJNS5_IJlSB_lEEENS4_6LayoutINS5_IJNS5_IJNS5_IJNSA_ILi32EEESC_EEEiEEENS5_IJNS5_IJNSA_ILi16EEESC_EEEiEEENS5_IJSB_iEEEEEENS5_IJSS_NS5_IJNS5_IJNSA_ILi0EEESB_EEENSA_ILi512EEEEEENS5_IJSV_iEEEEEEEEEEESK_S12_NS4_8TiledMMAINS4_8MMA_AtomIJNS4_17SM100_MMA_MXF4_SSISI_SI_fSJ_Li128ELi256ELi16ELNS4_4UMMA5MajorE0ELS17_0ELNS16_7ScaleInE0ELS18_0EEEEEENSM_INS5_IJSB_SB_SB_EEENS5_IJSV_SV_SV_EEEEENS5_IJNS4_10UnderscoreES1E_S1E_EEEEENS5_IJNS4_23SM90_TMA_LOAD_MULTICASTES1H_EEENS5_IJNS4_14ComposedLayoutINS4_7SwizzleILi3ELi4ELi3EEENS4_18smem_ptr_flag_bitsILi4EEENSM_INS5_IJNSA_ILi8EEESG_EEENS5_IJSG_SB_EEEEEEENSM_INS5_IJNS5_IJNS5_IJSO_SB_EEESR_EEESB_NS5_IJSB_SC_EEEEEENS5_IJNS5_IJNS5_IJSR_SX_EEESW_EEESV_NS5_IJSC_SX_EEEEEEEEEEEvNS4_8identityENS5_IJNS4_13SM90_TMA_LOADES24_EEENS5_IJS1S_NSM_INS5_IJNS5_IJNS5_IJSO_NSA_ILi2EEEEEESR_EEESB_S1V_EEENS5_IJS1Y_SV_NS5_IJSC_NSA_ILi1024EEEEEEEEEEEEEEvS23_EENS_8epilogue10collective18CollectiveEpilogueINS2G_23Sm100TmaWarpSpecializedILi4ELi2ELi64ELb1ELb0EEEJSH_NS5_IJNSM_ISF_SB_EENSM_INSA_ILi64EEESB_EEEEENS_10bfloat16_tESL_S2P_SL_NS2G_6fusion15FusionCallbacksIS2K_NS2Q_17LinearCombinationIS2P_fS2P_fLNS_15FloatRoundStyleE2EEESH_S2O_JEEENS4_5SM1004TMEM4LOAD26SM100_TMEM_LOAD_32dp32b64xES24_NS1J_IS1L_NS1M_ILi16EEENSM_INS5_IJS1O_S2M_EEENS5_IJS2M_SB_EEEEEEENS4_39AutoVectorizingCopyWithAssumedAlignmentILi128EEENS4_14SM90_TMA_STOREES34_S36_S36_EEEvvEEEEvNT_6ParamsE,"a",@progbits
	.sectionflags	@""
	.align	4
.nv.constant0._ZN7cutlass13device_kernelINS_4gemm6kernel13GemmUniversalIN4cute5tupleIJiiiiEEENS1_10collective13CollectiveMmaINS1_46MainloopSm100TmaUmmaWarpSpecializedBlockScaledILi2ELi2ELi1ENS5_IJNS4_1CILi1EEENSA_ILi4EEESB_EEEEENS5_IJNSA_ILi128EEENSA_ILi256EEESG_EEENS5_IJNS_12float_e2m1_tENS_13float_ue4m3_tEEEENS5_IJNS5_IJlSB_lEEENS4_6LayoutINS5_IJNS5_IJNS5_IJNSA_ILi32EEESC_EEEiEEENS5_IJNS5_IJNSA_ILi16EEESC_EEEiEEENS5_IJSB_iEEEEEENS5_IJSS_NS5_IJNS5_IJNSA_ILi0EEESB_EEENSA_ILi512EEEEEENS5_IJSV_iEEEEEEEEEEESK_S12_NS4_8TiledMMAINS4_8MMA_AtomIJNS4_17SM100_MMA_MXF4_SSISI_SI_fSJ_Li128ELi256ELi16ELNS4_4UMMA5MajorE0ELS17_0ELNS16_7ScaleInE0ELS18_0EEEEEENSM_INS5_IJSB_SB_SB_EEENS5_IJSV_SV_SV_EEEEENS5_IJNS4_10UnderscoreES1E_S1E_EEEEENS5_IJNS4_23SM90_TMA_LOAD_MULTICASTES1H_EEENS5_IJNS4_14ComposedLayoutINS4_7SwizzleILi3ELi4ELi3EEENS4_18smem_ptr_flag_bitsILi4EEENSM_INS5_IJNSA_ILi8EEESG_EEENS5_IJSG_SB_EEEEEEENSM_INS5_IJNS5_IJNS5_IJSO_SB_EEESR_EEESB_NS5_IJSB_SC_EEEEEENS5_IJNS5_IJNS5_IJSR_SX_EEESW_EEESV_NS5_IJSC_SX_EEEEEEEEEEEvNS4_8identityENS5_IJNS4_13SM90_TMA_LOADES24_EEENS5_IJS1S_NSM_INS5_IJNS5_IJNS5_IJSO_NSA_ILi2EEEEEESR_EEESB_S1V_EEENS5_IJS1Y_SV_NS5_IJSC_NSA_ILi1024EEEEEEEEEEEEEEvS23_EENS_8epilogue10collective18CollectiveEpilogueINS2G_23Sm100TmaWarpSpecializedILi4ELi2ELi64ELb1ELb0EEEJSH_NS5_IJNSM_ISF_SB_EENSM_INSA_ILi64EEESB_EEEEENS_10bfloat16_tESL_S2P_SL_NS2G_6fusion15FusionCallbacksIS2K_NS2Q_17LinearCombinationIS2P_fS2P_fLNS_15FloatRoundStyleE2EEESH_S2O_JEEENS4_5SM1004TMEM4LOAD26SM100_TMEM_LOAD_32dp32b64xES24_NS1J_IS1L_NS1M_ILi16EEENSM_INS5_IJS1O_S2M_EEENS5_IJS2M_SB_EEEEEEENS4_39AutoVectorizingCopyWithAssumedAlignmentILi128EEENS4_14SM90_TMA_STOREES34_S36_S36_EEEvvEEEEvNT_6ParamsE:
	.zero		3968


//--------------------- SYMBOLS --------------------------

	.type		.nv.reservedSmem.offset0,@object
	.size		.nv.reservedSmem.offset0,0x4
	.type		.nv.reservedSmem.cap,@object
	.size		.nv.reservedSmem.cap,0x4
	.type		__assertfail,@function
